def matmul_kernel(
    a_ptr,
    b_ptr,
    c_ptr,
    M,
    N,
    K,
    stride_am,
    stride_ak,
    stride_bk,
    stride_bn,
    stride_cm,
    stride_cn,
    BLOCK_M: tl.constexpr,
    BLOCK_N: tl.constexpr,
    BLOCK_K: tl.constexpr,
    GROUP_M: tl.constexpr,
):
    pid = tl.program_id(axis=0)
    num_pid_m = tl.cdiv(M, BLOCK_M)
    num_pid_n = tl.cdiv(N, BLOCK_N)
    num_pid_in_group = GROUP_M * num_pid_n
    group_id = pid // num_pid_in_group
    first_pid_m = group_id * GROUP_M
    group_size_m = min(num_pid_m - first_pid_m, GROUP_M)
    pid_m = first_pid_m + ((pid % num_pid_in_group) % group_size_m)
    pid_n = (pid % num_pid_in_group) // group_size_m

    offs_am = (pid_m * BLOCK_M + tl.arange(0, BLOCK_M)) % M
    offs_bn = (pid_n * BLOCK_N + tl.arange(0, BLOCK_N)) % N
    offs_k = tl.arange(0, BLOCK_K)
    a_ptrs = a_ptr + offs_am[:, None] * stride_am + offs_k[None, :] * stride_ak
    b_ptrs = b_ptr + offs_k[:, None] * stride_bk + offs_bn[None, :] * stride_bn

    acc = tl.zeros((BLOCK_M, BLOCK_N), dtype=tl.float32)
    for kk in range(0, tl.cdiv(K, BLOCK_K)):
        a = tl.load(a_ptrs, mask=offs_k[None, :] < K - kk * BLOCK_K, other=0.0)
        b = tl.load(b_ptrs, mask=offs_k[:, None] < K - kk * BLOCK_K, other=0.0)
        acc = tl.dot(a, b, acc)
        a_ptrs += BLOCK_K * stride_ak
        b_ptrs += BLOCK_K * stride_bk

    c = acc.to(c_ptr.dtype.element_ty)
    offs_cm = pid_m * BLOCK_M + tl.arange(0, BLOCK_M)
    offs_cn = pid_n * BLOCK_N + tl.arange(0, BLOCK_N)
    c_ptrs = c_ptr + offs_cm[:, None] * stride_cm + offs_cn[None, :] * stride_cn
    mask = (offs_cm[:, None] < M) & (offs_cn[None, :] < N)
    tl.store(c_ptrs, c, mask=mask)

# config = {"BLOCK_K": 64, "BLOCK_M": 64, "BLOCK_N": 128, "GROUP_M": 8, "arch": "sm_90", "dtype": "bf16", "num_ctas": 1, "num_stages": 3, "num_warps": 1}
# arch = sm_90


// ===== COMPILED SASS (sm_90a) =====

	.target	sm_90a

	.elftype	@"ET_EXEC"


//--------------------- .note.nv.tkinfo           --------------------------
	.section	.note.nv.tkinfo,"",@"SHT_NOTE"
	.sectionflags	@"SHF_NOTE_NV_TKINFO"
	.tkinfo
        /*0018*/ 	.word	0x00000002
        /*0030*/ 	.string	""
        /*0030*/ 	.string	"ptxas"
        /*0030*/ 	.string	"Cuda compilation tools, release 13.0, V13.0.88"
        /*0030*/ 	.string	"Build cuda_13.0.r13.0/compiler.36424714_0"
        /*0030*/ 	.string	"-v  -suppress-debug-info  -lineinfo  -arch sm_90a "



//--------------------- .note.nv.cuinfo           --------------------------
	.section	.note.nv.cuinfo,"",@"SHT_NOTE"
	.sectionflags	@"SHF_NOTE_NV_CUINFO"
        /*0018*/ 	.short	0x0002
        /*001a*/ 	.short	0x005a
        /*001c*/ 	.short	0x0082
	.zero		2


//--------------------- .nv.info                  --------------------------
	.section	.nv.info,"",@"SHT_CUDA_INFO"
	.align	4


	//----- nvinfo : EIATTR_REGCOUNT
	.align		4
        /*0000*/ 	.byte	0x04, 0x2f
        /*0002*/ 	.short	(.L_1 - .L_0)
	.align		4
.L_0:
        /*0004*/ 	.word	index@(matmul_kernel)
        /*0008*/ 	.word	0x00000040


	//----- nvinfo : EIATTR_FRAME_SIZE
	.align		4
.L_1:
        /*000c*/ 	.byte	0x04, 0x11
        /*000e*/ 	.short	(.L_3 - .L_2)
	.align		4
.L_2:
        /*0010*/ 	.word	index@(matmul_kernel)
        /*0014*/ 	.word	0x000022c8


	//----- nvinfo : EIATTR_MIN_STACK_SIZE
	.align		4
.L_3:
        /*0018*/ 	.byte	0x04, 0x12
        /*001a*/ 	.short	(.L_5 - .L_4)
	.align		4
.L_4:
        /*001c*/ 	.word	index@(matmul_kernel)
        /*0020*/ 	.word	0x000022c8
.L_5:


//--------------------- .nv.compat                --------------------------
	.section	.nv.compat,"",@"SHT_CUDA_COMPAT_INFO"
	.align	4
        /*0000*/ 	.byte	0x02, 0x09, 0x01, 0x00, 0x02, 0x02, 0x01, 0x00, 0x02, 0x05, 0x05, 0x00, 0x03, 0x07, 0x01, 0x01
        /*0010*/ 	.byte	0x02, 0x03, 0x00, 0x00, 0x02, 0x06, 0x01, 0x00, 0x04, 0x0b, 0x08, 0x00, 0x00, 0x00, 0x00, 0x00
        /*0020*/ 	.byte	0x00, 0x00, 0x00, 0x00


//--------------------- .nv.info.matmul_kernel    --------------------------
	.section	.nv.info.matmul_kernel,"",@"SHT_CUDA_INFO"
	.sectionflags	@""
	.align	4


	//----- nvinfo : EIATTR_CUDA_API_VERSION
	.align		4
        /*0000*/ 	.byte	0x04, 0x37
        /*0002*/ 	.short	(.L_7 - .L_6)
.L_6:
        /*0004*/ 	.word	0x00000082


	//----- nvinfo : EIATTR_KPARAM_INFO
	.align		4
.L_7:
        /*0008*/ 	.byte	0x04, 0x17
        /*000a*/ 	.short	(.L_9 - .L_8)
.L_8:
        /*000c*/ 	.word	0x00000000
        /*0010*/ 	.short	0x000d
        /*0012*/ 	.short	0x0048
        /*0014*/ 	.byte	0x00, 0xf4, 0x21, 0x00


	//----- nvinfo : EIATTR_KPARAM_INFO
	.align		4
.L_9:
        /*0018*/ 	.byte	0x04, 0x17
        /*001a*/ 	.short	(.L_11 - .L_10)
.L_10:
        /*001c*/ 	.word	0x00000000
        /*0020*/ 	.short	0x000c
        /*0022*/ 	.short	0x0040
        /*0024*/ 	.byte	0x00, 0xf4, 0x21, 0x00


	//----- nvinfo : EIATTR_KPARAM_INFO
	.align		4
.L_11:
        /*0028*/ 	.byte	0x04, 0x17
        /*002a*/ 	.short	(.L_13 - .L_12)
.L_12:
        /*002c*/ 	.word	0x00000000
        /*0030*/ 	.short	0x000b
        /*0032*/ 	.short	0x0038
        /*0034*/ 	.byte	0x00, 0xf0, 0x11, 0x00


	//----- nvinfo : EIATTR_KPARAM_INFO
	.align		4
.L_13:
        /*0038*/ 	.byte	0x04, 0x17
        /*003a*/ 	.short	(.L_15 - .L_14)
.L_14:
        /*003c*/ 	.word	0x00000000
        /*0040*/ 	.short	0x000a
        /*0042*/ 	.short	0x0034
        /*0044*/ 	.byte	0x00, 0xf0, 0x11, 0x00


	//----- nvinfo : EIATTR_KPARAM_INFO
	.align		4
.L_15:
        /*0048*/ 	.byte	0x04, 0x17
        /*004a*/ 	.short	(.L_17 - .L_16)
.L_16:
        /*004c*/ 	.word	0x00000000
        /*0050*/ 	.short	0x0009
        /*0052*/ 	.short	0x0030
        /*0054*/ 	.byte	0x00, 0xf0, 0x11, 0x00


	//----- nvinfo : EIATTR_KPARAM_INFO
	.align		4
.L_17:
        /*0058*/ 	.byte	0x04, 0x17
        /*005a*/ 	.short	(.L_19 - .L_18)
.L_18:
        /*005c*/ 	.word	0x00000000
        /*0060*/ 	.short	0x0008
        /*0062*/ 	.short	0x002c
        /*0064*/ 	.byte	0x00, 0xf0, 0x11, 0x00


	//----- nvinfo : EIATTR_KPARAM_INFO
	.align		4
.L_19:
        /*0068*/ 	.byte	0x04, 0x17
        /*006a*/ 	.short	(.L_21 - .L_20)
.L_20:
        /*006c*/ 	.word	0x00000000
        /*0070*/ 	.short	0x0007
        /*0072*/ 	.short	0x0028
        /*0074*/ 	.byte	0x00, 0xf0, 0x11, 0x00


	//----- nvinfo : EIATTR_KPARAM_INFO
	.align		4
.L_21:
        /*0078*/ 	.byte	0x04, 0x17
        /*007a*/ 	.short	(.L_23 - .L_22)
.L_22:
        /*007c*/ 	.word	0x00000000
        /*0080*/ 	.short	0x0006
        /*0082*/ 	.short	0x0024
        /*0084*/ 	.byte	0x00, 0xf0, 0x11, 0x00


	//----- nvinfo : EIATTR_KPARAM_INFO
	.align		4
.L_23:
        /*0088*/ 	.byte	0x04, 0x17
        /*008a*/ 	.short	(.L_25 - .L_24)
.L_24:
        /*008c*/ 	.word	0x00000000
        /*0090*/ 	.short	0x0005
        /*0092*/ 	.short	0x0020
        /*0094*/ 	.byte	0x00, 0xf0, 0x11, 0x00


	//----- nvinfo : EIATTR_KPARAM_INFO
	.align		4
.L_25:
        /*0098*/ 	.byte	0x04, 0x17
        /*009a*/ 	.short	(.L_27 - .L_26)
.L_26:
        /*009c*/ 	.word	0x00000000
        /*00a0*/ 	.short	0x0004
        /*00a2*/ 	.short	0x001c
        /*00a4*/ 	.byte	0x00, 0xf0, 0x11, 0x00


	//----- nvinfo : EIATTR_KPARAM_INFO
	.align		4
.L_27:
        /*00a8*/ 	.byte	0x04, 0x17
        /*00aa*/ 	.short	(.L_29 - .L_28)
.L_28:
        /*00ac*/ 	.word	0x00000000
        /*00b0*/ 	.short	0x0003
        /*00b2*/ 	.short	0x0018
        /*00b4*/ 	.byte	0x00, 0xf0, 0x11, 0x00


	//----- nvinfo : EIATTR_KPARAM_INFO
	.align		4
.L_29:
        /*00b8*/ 	.byte	0x04, 0x17
        /*00ba*/ 	.short	(.L_31 - .L_30)
.L_30:
        /*00bc*/ 	.word	0x00000000
        /*00c0*/ 	.short	0x0002
        /*00c2*/ 	.short	0x0010
        /*00c4*/ 	.byte	0x00, 0xf4, 0x21, 0x00


	//----- nvinfo : EIATTR_KPARAM_INFO
	.align		4
.L_31:
        /*00c8*/ 	.byte	0x04, 0x17
        /*00ca*/ 	.short	(.L_33 - .L_32)
.L_32:
        /*00cc*/ 	.word	0x00000000
        /*00d0*/ 	.short	0x0001
        /*00d2*/ 	.short	0x0008
        /*00d4*/ 	.byte	0x00, 0xf4, 0x21, 0x00


	//----- nvinfo : EIATTR_KPARAM_INFO
	.align		4
.L_33:
        /*00d8*/ 	.byte	0x04, 0x17
        /*00da*/ 	.short	(.L_35 - .L_34)
.L_34:
        /*00dc*/ 	.word	0x00000000
        /*00e0*/ 	.short	0x0000
        /*00e2*/ 	.short	0x0000
        /*00e4*/ 	.byte	0x00, 0xf4, 0x21, 0x00


	//----- nvinfo : EIATTR_SPARSE_MMA_MASK
	.align		4
.L_35:
        /*00e8*/ 	.byte	0x03, 0x50
        /*00ea*/ 	.short	0x0000


	//----- nvinfo : EIATTR_MAXREG_COUNT
	.align		4
        /*00ec*/ 	.byte	0x03, 0x1b
        /*00ee*/ 	.short	0x00ff


	//----- nvinfo : EIATTR_NUM_BARRIERS
	.align		4
        /*00f0*/ 	.byte	0x02, 0x4c
        /*00f2*/ 	.byte	0x01
	.zero		1


	//----- nvinfo : EIATTR_ANNOTATIONS
	.align		4
        /*00f4*/ 	.byte	0x04, 0x55
        /*00f6*/ 	.short	(.L_37 - .L_36)


	//   ....[0]....
.L_36:
        /*00f8*/ 	.word	0x00000001
        /*00fc*/ 	.byte	0xa0, 0x01, 0x00, 0x00, 0x01, 0x00, 0x00, 0x00, 0xf0, 0x01, 0x00, 0x00, 0x01, 0x00, 0x00, 0x00
        /* <DEDUP_REMOVED lines=292> */
        /*134c*/ 	.byte	0x40, 0x95, 0x00, 0x00


	//----- nvinfo : EIATTR_MERCURY_ISA_VERSION
	.align		4
.L_37:
        /*1350*/ 	.byte	0x03, 0x5f
        /*1352*/ 	.short	0x0101


	//----- nvinfo : EIATTR_COOP_GROUP_MASK_REGIDS
	.align		4
        /*1354*/ 	.byte	0x04, 0x29
        /*1356*/ 	.short	(.L_39 - .L_38)


	//   ....[0]....
.L_38:
        /*1358*/ 	.word	0xffffffff


	//   ....[1]....
        /*135c*/ 	.word	0xffffffff


	//   ....[2]....
        /*1360*/ 	.word	0xffffffff


	//   ....[3]....
        /*1364*/ 	.word	0xffffffff


	//   ....[4]....
        /*1368*/ 	.word	0xffffffff


	//   ....[5]....
        /*136c*/ 	.word	0xffffffff


	//   ....[6]....
        /*1370*/ 	.word	0xffffffff


	//   ....[7]....
        /*1374*/ 	.word	0xffffffff


	//   ....[8]....
        /*1378*/ 	.word	0xffffffff


	//   ....[9]....
        /*137c*/ 	.word	0xffffffff


	//   ....[10]....
        /*1380*/ 	.word	0xffffffff


	//   ....[11]....
        /*1384*/ 	.word	0xffffffff


	//   ....[12]....
        /*1388*/ 	.word	0xffffffff


	//   ....[13]....
        /*138c*/ 	.word	0xffffffff


	//   ....[14]....
        /*1390*/ 	.word	0xffffffff


	//   ....[15]....
        /*1394*/ 	.word	0xffffffff


	//   ....[16]....
        /*1398*/ 	.word	0xffffffff


	//   ....[17]....
        /*139c*/ 	.word	0xffffffff


	//   ....[18]....
        /*13a0*/ 	.word	0xffffffff


	//   ....[19]....
        /*13a4*/ 	.word	0xffffffff


	//   ....[20]....
        /*13a8*/ 	.word	0xffffffff


	//   ....[21]....
        /*13ac*/ 	.word	0xffffffff


	//   ....[22]....
        /*13b0*/ 	.word	0xffffffff


	//   ....[23]....
        /*13b4*/ 	.word	0xffffffff


	//   ....[24]....
        /*13b8*/ 	.word	0xffffffff


	//   ....[25]....
        /*13bc*/ 	.word	0xffffffff


	//   ....[26]....
        /*13c0*/ 	.word	0xffffffff


	//   ....[27]....
        /*13c4*/ 	.word	0xffffffff


	//   ....[28]....
        /*13c8*/ 	.word	0xffffffff


	//   ....[29]....
        /*13cc*/ 	.word	0xffffffff


	//   ....[30]....
        /*13d0*/ 	.word	0xffffffff


	//   ....[31]....
        /*13d4*/ 	.word	0xffffffff


	//   ....[32]....
        /*13d8*/ 	.word	0xffffffff


	//   ....[33]....
        /*13dc*/ 	.word	0xffffffff


	//   ....[34]....
        /*13e0*/ 	.word	0xffffffff


	//   ....[35]....
        /*13e4*/ 	.word	0xffffffff


	//   ....[36]....
        /*13e8*/ 	.word	0xffffffff


	//   ....[37]....
        /*13ec*/ 	.word	0xffffffff


	//   ....[38]....
        /*13f0*/ 	.word	0xffffffff


	//   ....[39]....
        /*13f4*/ 	.word	0xffffffff


	//   ....[40]....
        /*13f8*/ 	.word	0xffffffff


	//   ....[41]....
        /*13fc*/ 	.word	0xffffffff


	//   ....[42]....
        /*1400*/ 	.word	0xffffffff


	//   ....[43]....
        /*1404*/ 	.word	0xffffffff


	//   ....[44]....
        /*1408*/ 	.word	0xffffffff


	//   ....[45]....
        /*140c*/ 	.word	0xffffffff


	//   ....[46]....
        /*1410*/ 	.word	0xffffffff


	//   ....[47]....
        /*1414*/ 	.word	0xffffffff


	//   ....[48]....
        /*1418*/ 	.word	0xffffffff


	//   ....[49]....
        /*141c*/ 	.word	0xffffffff


	//   ....[50]....
        /*1420*/ 	.word	0xffffffff


	//   ....[51]....
        /*1424*/ 	.word	0xffffffff


	//   ....[52]....
        /*1428*/ 	.word	0xffffffff


	//   ....[53]....
        /*142c*/ 	.word	0xffffffff


	//   ....[54]....
        /*1430*/ 	.word	0xffffffff


	//   ....[55]....
        /*1434*/ 	.word	0xffffffff


	//   ....[56]....
        /*1438*/ 	.word	0xffffffff


	//   ....[57]....
        /*143c*/ 	.word	0xffffffff


	//   ....[58]....
        /*1440*/ 	.word	0xffffffff


	//   ....[59]....
        /*1444*/ 	.word	0xffffffff


	//   ....[60]....
        /*1448*/ 	.word	0xffffffff


	//   ....[61]....
        /*144c*/ 	.word	0xffffffff


	//   ....[62]....
        /*1450*/ 	.word	0xffffffff


	//----- nvinfo : EIATTR_COOP_GROUP_INSTR_OFFSETS
	.align		4
.L_39:
        /*1454*/ 	.byte	0x04, 0x28
        /*1456*/ 	.short	(.L_41 - .L_40)


	//   ....[0]....
.L_40:
        /*1458*/ 	.word	0x0003b7f0


	//   ....[1]....
        /*145c*/ 	.word	0x0003b810


	//   ....[2]....
        /*1460*/ 	.word	0x0003b830


	//   ....[3]....
        /*1464*/ 	.word	0x0003b850


	//   ....[4]....
        /*1468*/ 	.word	0x0003b870


	//   ....[5]....
        /*146c*/ 	.word	0x0003b890


	//   ....[6]....
        /*1470*/ 	.word	0x0003b8b0


	//   ....[7]....
        /*1474*/ 	.word	0x0003b8d0


	//   ....[8]....
        /*1478*/ 	.word	0x0003b8f0


	//   ....[9]....
        /*147c*/ 	.word	0x0003b910


	//   ....[10]....
        /*1480*/ 	.word	0x0003b930


	//   ....[11]....
        /*1484*/ 	.word	0x0003b950


	//   ....[12]....
        /*1488*/ 	.word	0x0003b970


	//   ....[13]....
        /*148c*/ 	.word	0x0003b990


	//   ....[14]....
        /*1490*/ 	.word	0x0003bbb0


	//   ....[15]....
        /*1494*/ 	.word	0x0003bc30


	//   ....[16]....
        /*1498*/ 	.word	0x0003bc80


	//   ....[17]....
        /*149c*/ 	.word	0x0003bca0


	//   ....[18]....
        /*14a0*/ 	.word	0x0003bcc0


	//   ....[19]....
        /*14a4*/ 	.word	0x0003bce0


	//   ....[20]....
        /*14a8*/ 	.word	0x0003bd00


	//   ....[21]....
        /*14ac*/ 	.word	0x0003bd20


	//   ....[22]....
        /*14b0*/ 	.word	0x0003bd50


	//   ....[23]....
        /*14b4*/ 	.word	0x0003bd70


	//   ....[24]....
        /*14b8*/ 	.word	0x0003bde0


	//   ....[25]....
        /*14bc*/ 	.word	0x0003be00


	//   ....[26]....
        /*14c0*/ 	.word	0x0003be60


	//   ....[27]....
        /*14c4*/ 	.word	0x0003bf00


	//   ....[28]....
        /*14c8*/ 	.word	0x0003bf20


	//   ....[29]....
        /*14cc*/ 	.word	0x0003bf60


	//   ....[30]....
        /*14d0*/ 	.word	0x0003bf80


	//   ....[31]....
        /*14d4*/ 	.word	0x0003bfc0


	//   ....[32]....
        /*14d8*/ 	.word	0x0003c000


	//   ....[33]....
        /*14dc*/ 	.word	0x0003c020


	//   ....[34]....
        /*14e0*/ 	.word	0x0003c060


	//   ....[35]....
        /*14e4*/ 	.word	0x0003c080


	//   ....[36]....
        /*14e8*/ 	.word	0x0003c0c0


	//   ....[37]....
        /*14ec*/ 	.word	0x0003c0e0


	//   ....[38]....
        /*14f0*/ 	.word	0x0003c120


	//   ....[39]....
        /*14f4*/ 	.word	0x0003c140


	//   ....[40]....
        /*14f8*/ 	.word	0x0003c180


	//   ....[41]....
        /*14fc*/ 	.word	0x0003c1a0


	//   ....[42]....
        /*1500*/ 	.word	0x0003c1e0


	//   ....[43]....
        /*1504*/ 	.word	0x0003c380


	//   ....[44]....
        /*1508*/ 	.word	0x0003c3a0


	//   ....[45]....
        /*150c*/ 	.word	0x0003c3c0


	//   ....[46]....
        /*1510*/ 	.word	0x0003c3e0


	//   ....[47]....
        /*1514*/ 	.word	0x0003c400


	//   ....[48]....
        /*1518*/ 	.word	0x0003c420


	//   ....[49]....
        /*151c*/ 	.word	0x0003c4c0


	//   ....[50]....
        /*1520*/ 	.word	0x0003c510


	//   ....[51]....
        /*1524*/ 	.word	0x0003c530


	//   ....[52]....
        /*1528*/ 	.word	0x0003c550


	//   ....[53]....
        /*152c*/ 	.word	0x0003c570


	//   ....[54]....
        /*1530*/ 	.word	0x0003c590


	//   ....[55]....
        /*1534*/ 	.word	0x0003c5b0


	//   ....[56]....
        /*1538*/ 	.word	0x0003c5d0


	//   ....[57]....
        /*153c*/ 	.word	0x0003c5f0


	//   ....[58]....
        /*1540*/ 	.word	0x0003c610


	//   ....[59]....
        /*1544*/ 	.word	0x0003c630


	//   ....[60]....
        /*1548*/ 	.word	0x0003c650


	//   ....[61]....
        /*154c*/ 	.word	0x0003c670


	//   ....[62]....
        /*1550*/ 	.word	0x0003c830


	//----- nvinfo : EIATTR_EXIT_INSTR_OFFSETS
	.align		4
.L_41:
        /*1554*/ 	.byte	0x04, 0x1c
        /*1556*/ 	.short	(.L_43 - .L_42)


	//   ....[0]....
.L_42:
        /*1558*/ 	.word	0x00043280


	//   ....[1]....
        /*155c*/ 	.word	0x000432b0


	//----- nvinfo : EIATTR_REQNTID
	.align		4
.L_43:
        /*1560*/ 	.byte	0x04, 0x10
        /*1562*/ 	.short	(.L_45 - .L_44)
.L_44:
        /*1564*/ 	.word	0x00000020
        /*1568*/ 	.word	0x00000001
        /*156c*/ 	.word	0x00000001


	//----- nvinfo : EIATTR_CBANK_PARAM_SIZE
	.align		4
.L_45:
        /*1570*/ 	.byte	0x03, 0x19
        /*1572*/ 	.short	0x0050


	//----- nvinfo : EIATTR_PARAM_CBANK
	.align		4
        /*1574*/ 	.byte	0x04, 0x0a
        /*1576*/ 	.short	(.L_47 - .L_46)
	.align		4
.L_46:
        /*1578*/ 	.word	index@(.nv.constant0.matmul_kernel)
        /*157c*/ 	.short	0x0210
        /*157e*/ 	.short	0x0050


	//----- nvinfo : EIATTR_SW_WAR
	.align		4
.L_47:
        /*1580*/ 	.byte	0x04, 0x36
        /*1582*/ 	.short	(.L_49 - .L_48)
.L_48:
        /*1584*/ 	.word	0x00000008
.L_49:


//--------------------- .nv.callgraph             --------------------------
	.section	.nv.callgraph,"",@"SHT_CUDA_CALLGRAPH"
	.align	4
	.sectionentsize	8
	.align		4
        /*0000*/ 	.word	0x00000000
	.align		4
        /*0004*/ 	.word	0xffffffff
	.align		4
        /*0008*/ 	.word	0x00000000
	.align		4
        /*000c*/ 	.word	0xfffffffe
	.align		4
        /*0010*/ 	.word	0x00000000
	.align		4
        /*0014*/ 	.word	0xfffffffd
	.align		4
        /*0018*/ 	.word	0x00000000
	.align		4
        /*001c*/ 	.word	0xfffffffc


//--------------------- .text.matmul_kernel       --------------------------
	.section	.text.matmul_kernel,"ax",@progbits
	.align	128
        .global         matmul_kernel
        .type           matmul_kernel,@function
        .size           matmul_kernel,(.L_x_3 - matmul_kernel)
        .other          matmul_kernel,@"STO_CUDA_ENTRY STV_DEFAULT"
matmul_kernel:
.text.matmul_kernel:
[----:B------:R-:W0:Y:S08]  /*0000*/  LDC R1, c[0x0][0x28] ;  /* 0x00000a00ff017b82 */ /* 0x000e300000000800 */
[----:B------:R-:W1:Y:S01]  /*0010*/  LDC.64 R2, c[0x0][0x228] ;  /* 0x00008a00ff027b82 */ /* 0x000e620000000a00 */
[----:B------:R-:W2:Y:S01]  /*0020*/  S2R R7, SR_CTAID.X ;  /* 0x0000000000077919 */ /* 0x000ea20000002500 */
[----:B0-----:R-:W-:Y:S01]  /*0030*/  VIADD R1, R1, 0xffffdd38 ;  /* 0xffffdd3801017836 */ /* 0x001fe20000000000 */
[----:B------:R-:W-:Y:S01]  /*0040*/  UMOV UR4, 0x400 ;  /* 0x0000040000047882 */ /* 0x000fe20000000000 */
[----:B------:R-:W-:-:S02]  /*0050*/  CS2R R14, SRZ ;  /* 0x00000000000e7805 */ /* 0x000fc4000001ff00 */
[----:B------:R-:W-:Y:S02]  /*0060*/  CS2R R16, SRZ ;  /* 0x0000000000107805 */ /* 0x000fe4000001ff00 */
[----:B------:R-:W-:Y:S02]  /*0070*/  CS2R R18, SRZ ;  /* 0x0000000000127805 */ /* 0x000fe4000001ff00 */
[----:B------:R-:W-:Y:S01]  /*0080*/  CS2R R20, SRZ ;  /* 0x0000000000147805 */ /* 0x000fe2000001ff00 */
[----:B------:R-:W0:Y:S01]  /*0090*/  LDC R61, c[0x0][0x230] ;  /* 0x00008c00ff3d7b82 */ /* 0x000e220000000800 */
[----:B------:R-:W-:Y:S02]  /*00a0*/  CS2R R22, SRZ ;  /* 0x0000000000167805 */ /* 0x000fe4000001ff00 */
[----:B------:R-:W-:Y:S02]  /*00b0*/  CS2R R24, SRZ ;  /* 0x0000000000187805 */ /* 0x000fe4000001ff00 */
[----:B------:R-:W-:-:S02]  /*00c0*/  CS2R R26, SRZ ;  /* 0x00000000001a7805 */ /* 0x000fc4000001ff00 */
[----:B------:R-:W-:Y:S02]  /*00d0*/  CS2R R28, SRZ ;  /* 0x00000000001c7805 */ /* 0x000fe4000001ff00 */
[----:B------:R-:W-:Y:S02]  /*00e0*/  CS2R R30, SRZ ;  /* 0x00000000001e7805 */ /* 0x000fe4000001ff00 */
[----:B------:R-:W-:Y:S02]  /*00f0*/  CS2R R32, SRZ ;  /* 0x0000000000207805 */ /* 0x000fe4000001ff00 */
[----:B------:R-:W-:Y:S01]  /*0100*/  CS2R R34, SRZ ;  /* 0x0000000000227805 */ /* 0x000fe2000001ff00 */
[----:B------:R-:W3:Y:S01]  /*0110*/  S2UR UR5, SR_CgaCtaId ;  /* 0x00000000000579c3 */ /* 0x000ee20000008800 */
[----:B------:R-:W-:Y:S02]  /*0120*/  CS2R R36, SRZ ;  /* 0x0000000000247805 */ /* 0x000fe4000001ff00 */
[----:B------:R-:W-:-:S02]  /*0130*/  CS2R R38, SRZ ;  /* 0x0000000000267805 */ /* 0x000fc4000001ff00 */
[----:B------:R-:W-:Y:S02]  /*0140*/  CS2R R40, SRZ ;  /* 0x0000000000287805 */ /* 0x000fe4000001ff00 */
[----:B------:R-:W-:Y:S02]  /*0150*/  CS2R R42, SRZ ;  /* 0x00000000002a7805 */ /* 0x000fe4000001ff00 */
[----:B------:R-:W-:Y:S02]  /*0160*/  CS2R R44, SRZ ;  /* 0x00000000002c7805 */ /* 0x000fe4000001ff00 */
[----:B------:R-:W-:Y:S02]  /*0170*/  CS2R R46, SRZ ;  /* 0x00000000002e7805 */ /* 0x000fe4000001ff00 */
[----:B------:R-:W-:Y:S01]  /*0180*/  CS2R R48, SRZ ;  /* 0x0000000000307805 */ /* 0x000fe2000001ff00 */
[----:B-1----:R-:W-:Y:S01]  /*0190*/  VIADD R0, R3, 0x7f ;  /* 0x0000007f03007836 */ /* 0x002fe20000000000 */
[----:B------:R-:W-:Y:S01]  /*01a0*/  STL [R1+0x1380], R3 ;  /* 0x0013800301007387 */ /* 0x000fe20000100800 */
[----:B------:R-:W-:-:S02]  /*01b0*/  CS2R R50, SRZ ;  /* 0x0000000000327805 */ /* 0x000fc4000001ff00 */
[----:B------:R-:W-:Y:S02]  /*01c0*/  CS2R R52, SRZ ;  /* 0x0000000000347805 */ /* 0x000fe4000001ff00 */
[----:B------:R-:W-:Y:S02]  /*01d0*/  CS2R R54, SRZ ;  /* 0x0000000000367805 */ /* 0x000fe4000001ff00 */
[----:B------:R-:W-:Y:S01]  /*01e0*/  SHF.R.S32.HI R5, RZ, 0x1f, R0 ;  /* 0x0000001fff057819 */ /* 0x000fe20000011400 */
[----:B------:R0:W-:Y:S01]  /*01f0*/  STL [R1+0x1384], R2 ;  /* 0x0013840201007387 */ /* 0x0001e20000100800 */
[----:B------:R-:W-:Y:S02]  /*0200*/  CS2R R56, SRZ ;  /* 0x0000000000387805 */ /* 0x000fe4000001ff00 */
[----:B------:R-:W-:Y:S02]  /*0210*/  CS2R R58, SRZ ;  /* 0x00000000003a7805 */ /* 0x000fe4000001ff00 */
[----:B------:R-:W-:Y:S01]  /*0220*/  LEA.HI R5, R5, R0, RZ, 0x7 ;  /* 0x0000000005057211 */ /* 0x000fe200078f38ff */
[----:B------:R-:W-:Y:S01]  /*0230*/  STL [R1+0x50], RZ ;  /* 0x000050ff01007387 */ /* 0x000fe20000100800 */
[----:B--2---:R-:W-:-:S02]  /*0240*/  IABS R10, R7 ;  /* 0x00000007000a7213 */ /* 0x004fc40000000000 */
[----:B------:R-:W-:Y:S01]  /*0250*/  SHF.R.S32.HI R5, RZ, 0x7, R5 ;  /* 0x00000007ff057819 */ /* 0x000fe20000011405 */
[----:B------:R-:W-:Y:S01]  /*0260*/  STL [R1+0x54], RZ ;  /* 0x000054ff01007387 */ /* 0x000fe20000100800 */
[----:B------:R-:W-:Y:S01]  /*0270*/  ULDC.64 UR6, c[0x0][0x208] ;  /* 0x0000820000067ab9 */ /* 0x000fe20000000a00 */
[----:B---3--:R-:W-:Y:S02]  /*0280*/  ULEA UR4, UR5, UR4, 0x18 ;  /* 0x0000000405047291 */ /* 0x008fe4000f8ec03f */
[----:B------:R-:W-:Y:S01]  /*0290*/  IMAD.SHL.U32 R6, R5, 0x8, RZ ;  /* 0x0000000805067824 */ /* 0x000fe200078e00ff */
[----:B------:R-:W-:Y:S04]  /*02a0*/  STL [R1+0x58], RZ ;  /* 0x000058ff01007387 */ /* 0x000fe80000100800 */
[-C--:B------:R-:W-:Y:S01]  /*02b0*/  IABS R9, R6.reuse ;  /* 0x0000000600097213 */ /* 0x080fe20000000000 */
[----:B------:R-:W-:Y:S01]  /*02c0*/  STL [R1+0x5c], RZ ;  /* 0x00005cff01007387 */ /* 0x000fe20000100800 */
[----:B------:R-:W-:-:S02]  /*02d0*/  IABS R12, R6 ;  /* 0x00000006000c7213 */ /* 0x000fc40000000000 */
[----:B------:R-:W1:Y:S01]  /*02e0*/  I2F.RP R0, R9 ;  /* 0x0000000900007306 */ /* 0x000e620000209400 */
[----:B------:R-:W-:Y:S04]  /*02f0*/  STL [R1+0x40], RZ ;  /* 0x000040ff01007387 */ /* 0x000fe80000100800 */
[----:B------:R-:W-:Y:S04]  /*0300*/  STL [R1+0x44], RZ ;  /* 0x000044ff01007387 */ /* 0x000fe80000100800 */
[----:B------:R-:W-:Y:S04]  /*0310*/  STL [R1+0x48], RZ ;  /* 0x000048ff01007387 */ /* 0x000fe80000100800 */
[----:B------:R-:W-:Y:S01]  /*0320*/  STL [R1+0x4c], RZ ;  /* 0x00004cff01007387 */ /* 0x000fe20000100800 */
[----:B-1----:R-:W1:Y:S03]  /*0330*/  MUFU.RCP R0, R0 ;  /* 0x0000000000007308 */ /* 0x002e660000001000 */
[----:B------:R-:W-:Y:S04]  /*0340*/  STL [R1+0x30], RZ ;  /* 0x000030ff01007387 */ /* 0x000fe80000100800 */
[----:B------:R-:W-:Y:S04]  /*0350*/  STL [R1+0x34], RZ ;  /* 0x000034ff01007387 */ /* 0x000fe80000100800 */
[----:B------:R-:W-:Y:S04]  /*0360*/  STL [R1+0x38], RZ ;  /* 0x000038ff01007387 */ /* 0x000fe80000100800 */
[----:B------:R-:W-:Y:S01]  /*0370*/  STL [R1+0x3c], RZ ;  /* 0x00003cff01007387 */ /* 0x000fe20000100800 */
[----:B-1----:R-:W-:Y:S01]  /*0380*/  VIADD R4, R0, 0xffffffe ;  /* 0x0ffffffe00047836 */ /* 0x002fe20000000000 */
[----:B------:R-:W-:-:S02]  /*0390*/  IADD3 R0, RZ, -R12, RZ ;  /* 0x8000000cff007210 */ /* 0x000fc40007ffe0ff */
[----:B------:R-:W-:Y:S01]  /*03a0*/  STL [R1+0x20], RZ ;  /* 0x000020ff01007387 */ /* 0x000fe20000100800 */
[----:B------:R1:W2:Y:S03]  /*03b0*/  F2I.FTZ.U32.TRUNC.NTZ R5, R4 ;  /* 0x0000000400057305 */ /* 0x0002a6000021f000 */
[----:B------:R-:W-:Y:S04]  /*03c0*/  STL [R1+0x24], RZ ;  /* 0x000024ff01007387 */ /* 0x000fe80000100800 */
[----:B------:R-:W-:Y:S01]  /*03d0*/  STL [R1+0x28], RZ ;  /* 0x000028ff01007387 */ /* 0x000fe20000100800 */
[----:B-1----:R-:W-:-:S03]  /*03e0*/  IMAD.MOV.U32 R4, RZ, RZ, RZ ;  /* 0x000000ffff047224 */ /* 0x002fc600078e00ff */
[----:B------:R-:W-:Y:S04]  /*03f0*/  STL [R1+0x2c], RZ ;  /* 0x00002cff01007387 */ /* 0x000fe80000100800 */
[----:B------:R-:W-:Y:S01]  /*0400*/  STL [R1+0x10], RZ ;  /* 0x000010ff01007387 */ /* 0x000fe20000100800 */
[----:B--2---:R-:W-:-:S03]  /*0410*/  IMAD.MOV R8, RZ, RZ, -R5 ;  /* 0x000000ffff087224 */ /* 0x004fc600078e0a05 */
[----:B------:R-:W-:Y:S01]  /*0420*/  STL [R1+0x14], RZ ;  /* 0x000014ff01007387 */ /* 0x000fe20000100800 */
[----:B------:R-:W-:Y:S02]  /*0430*/  IMAD R11, R8, R9, RZ ;  /* 0x00000009080b7224 */ /* 0x000fe400078e02ff */
[----:B------:R-:W-:Y:S01]  /*0440*/  IMAD.MOV.U32 R8, RZ, RZ, R10 ;  /* 0x000000ffff087224 */ /* 0x000fe200078e000a */
[----:B------:R-:W-:Y:S01]  /*0450*/  STL [R1+0x18], RZ ;  /* 0x000018ff01007387 */ /* 0x000fe20000100800 */
[----:B------:R-:W-:-:S03]  /*0460*/  IMAD.HI.U32 R5, R5, R11, R4 ;  /* 0x0000000b05057227 */ /* 0x000fc600078e0004 */
[----:B------:R-:W-:Y:S03]  /*0470*/  STL [R1+0x1c], RZ ;  /* 0x00001cff01007387 */ /* 0x000fe60000100800 */
[----:B------:R-:W-:Y:S01]  /*0480*/  IMAD.HI.U32 R5, R5, R8, RZ ;  /* 0x0000000805057227 */ /* 0x000fe200078e00ff */
[----:B------:R-:W-:Y:S03]  /*0490*/  STL [R1], RZ ;  /* 0x000000ff01007387 */ /* 0x000fe60000100800 */
[----:B------:R-:W-:Y:S01]  /*04a0*/  IMAD R0, R5, R0, R8 ;  /* 0x0000000005007224 */ /* 0x000fe200078e0208 */
[----:B------:R-:W-:Y:S04]  /*04b0*/  STL [R1+0x4], RZ ;  /* 0x000004ff01007387 */ /* 0x000fe80000100800 */
[----:B------:R-:W-:Y:S01]  /*04c0*/  ISETP.GT.U32.AND P1, PT, R9, R0, PT ;  /* 0x000000000900720c */ /* 0x000fe20003f24070 */
[----:B------:R-:W-:Y:S04]  /*04d0*/  STL [R1+0x8], RZ ;  /* 0x000008ff01007387 */ /* 0x000fe80000100800 */
[----:B------:R-:W-:Y:S04]  /*04e0*/  STL [R1+0xc], RZ ;  /* 0x00000cff01007387 */ /* 0x000fe80000100800 */
[----:B------:R-:W-:Y:S04]  /*04f0*/  STL [R1+0xa0], RZ ;  /* 0x0000a0ff01007387 */ /* 0x000fe80000100800 */
[----:B------:R-:W-:Y:S01]  /*0500*/  @!P1 IMAD.IADD R0, R0, 0x1, -R9 ;  /* 0x0000000100009824 */ /* 0x000fe200078e0a09 */
[----:B------:R-:W-:Y:S01]  /*0510*/  STL [R1+0xa4], RZ ;  /* 0x0000a4ff01007387 */ /* 0x000fe20000100800 */
[----:B------:R-:W-:Y:S01]  /*0520*/  @!P1 VIADD R5, R5, 0x1 ;  /* 0x0000000105059836 */ /* 0x000fe20000000000 */
[----:B------:R-:W-:-:S02]  /*0530*/  ISETP.NE.AND P1, PT, R6, RZ, PT ;  /* 0x000000ff0600720c */ /* 0x000fc40003f25270 */
[----:B------:R-:W-:Y:S01]  /*0540*/  ISETP.GE.U32.AND P0, PT, R0, R9, PT ;  /* 0x000000090000720c */ /* 0x000fe20003f06070 */
[----:B------:R-:W-:Y:S01]  /*0550*/  STL [R1+0xa8], RZ ;  /* 0x0000a8ff01007387 */ /* 0x000fe20000100800 */
[----:B------:R-:W-:-:S03]  /*0560*/  LOP3.LUT R0, R7, R6, RZ, 0x3c, !PT ;  /* 0x0000000607007212 */ /* 0x000fc600078e3cff */
[----:B------:R-:W-:Y:S01]  /*0570*/  STL [R1+0xac], RZ ;  /* 0x0000acff01007387 */ /* 0x000fe20000100800 */
[----:B------:R-:W-:Y:S01]  /*0580*/  ISETP.GE.AND P2, PT, R0, RZ, PT ;  /* 0x000000ff0000720c */ /* 0x000fe20003f46270 */
[----:B------:R-:W-:Y:S02]  /*0590*/  VIADD R0, R2, 0x3f ;  /* 0x0000003f02007836 */ /* 0x000fe40000000000 */
[----:B------:R-:W-:Y:S01]  /*05a0*/  STL [R1+0x90], RZ ;  /* 0x000090ff01007387 */ /* 0x000fe20000100800 */
[----:B0-----:R-:W-:-:S03]  /*05b0*/  VIADD R2, R61, 0x3f ;  /* 0x0000003f3d027836 */ /* 0x001fc60000000000 */
[----:B------:R-:W-:Y:S01]  /*05c0*/  @P0 VIADD R5, R5, 0x1 ;  /* 0x0000000105050836 */ /* 0x000fe20000000000 */
[----:B------:R-:W-:Y:S03]  /*05d0*/  STL [R1+0x94], RZ ;  /* 0x000094ff01007387 */ /* 0x000fe60000100800 */
[----:B------:R-:W-:Y:S01]  /*05e0*/  IMAD.MOV.U32 R4, RZ, RZ, R5 ;  /* 0x000000ffff047224 */ /* 0x000fe200078e0005 */
[----:B------:R-:W-:Y:S01]  /*05f0*/  SHF.R.S32.HI R5, RZ, 0x1f, R0 ;  /* 0x0000001fff057819 */ /* 0x000fe20000011400 */
[----:B------:R-:W-:Y:S02]  /*0600*/  STL [R1+0x98], RZ ;  /* 0x000098ff01007387 */ /* 0x000fe40000100800 */
[----:B------:R-:W-:Y:S01]  /*0610*/  @!P2 IMAD.MOV R4, RZ, RZ, -R4 ;  /* 0x000000ffff04a224 */ /* 0x000fe200078e0a04 */
[----:B------:R-:W-:Y:S01]  /*0620*/  @!P1 LOP3.LUT R4, RZ, R6, RZ, 0x33, !PT ;  /* 0x00000006ff049212 */ /* 0x000fe200078e33ff */
[----:B------:R-:W-:Y:S01]  /*0630*/  STL [R1+0x9c], RZ ;  /* 0x00009cff01007387 */ /* 0x000fe20000100800 */
[----:B------:R-:W-:-:S03]  /*0640*/  LEA.HI R5, R5, R0, RZ, 0x6 ;  /* 0x0000000005057211 */ /* 0x000fc600078f30ff */
[----:B------:R-:W-:Y:S01]  /*0650*/  IMAD.SHL.U32 R8, R4, 0x8, RZ ;  /* 0x0000000804087824 */ /* 0x000fe200078e00ff */
[----:B------:R-:W-:Y:S01]  /*0660*/  STL [R1+0x80], RZ ;  /* 0x000080ff01007387 */ /* 0x000fe20000100800 */
[----:B------:R-:W-:-:S03]  /*0670*/  IMAD.MOV R4, RZ, RZ, -R4 ;  /* 0x000000ffff047224 */ /* 0x000fc600078e0a04 */
[----:B------:R-:W-:Y:S01]  /*0680*/  LEA.HI.SX32 R5, R5, -R8, 0x1a ;  /* 0x8000000805057211 */ /* 0x000fe200078fd2ff */
[----:B------:R-:W-:Y:S01]  /*0690*/  IMAD R6, R6, R4, R7 ;  /* 0x0000000406067224 */ /* 0x000fe200078e0207 */
[----:B------:R-:W-:Y:S02]  /*06a0*/  STL [R1+0x84], RZ ;  /* 0x000084ff01007387 */ /* 0x000fe40000100800 */
[----:B------:R-:W-:Y:S02]  /*06b0*/  VIMNMX R13, R5, 0x8, PT ;  /* 0x00000008050d7848 */ /* 0x000fe40003fe0100 */
[----:B------:R-:W-:Y:S01]  /*06c0*/  IABS R11, R6 ;  /* 0x00000006000b7213 */ /* 0x000fe20000000000 */
[----:B------:R-:W-:Y:S01]  /*06d0*/  STL [R1+0x88], RZ ;  /* 0x000088ff01007387 */ /* 0x000fe20000100800 */
[----:B------:R-:W-:-:S03]  /*06e0*/  IABS R9, R13 ;  /* 0x0000000d00097213 */ /* 0x000fc60000000000 */
[----:B------:R-:W-:Y:S01]  /*06f0*/  STL [R1+0x8c], RZ ;  /* 0x00008cff01007387 */ /* 0x000fe20000100800 */
[----:B------:R-:W0:Y:S03]  /*0700*/  I2F.RP R0, R9 ;  /* 0x0000000900007306 */ /* 0x000e260000209400 */
[----:B------:R-:W-:Y:S04]  /*0710*/  STL [R1+0x70], RZ ;  /* 0x000070ff01007387 */ /* 0x000fe80000100800 */
[----:B------:R-:W-:Y:S04]  /*0720*/  STL [R1+0x74], RZ ;  /* 0x000074ff01007387 */ /* 0x000fe80000100800 */
[----:B------:R-:W-:Y:S01]  /*0730*/  STL [R1+0x78], RZ ;  /* 0x000078ff01007387 */ /* 0x000fe20000100800 */
[----:B0-----:R-:W0:Y:S03]  /*0740*/  MUFU.RCP R0, R0 ;  /* 0x0000000000007308 */ /* 0x001e260000001000 */
[----:B------:R-:W-:Y:S04]  /*0750*/  STL [R1+0x7c], RZ ;  /* 0x00007cff01007387 */ /* 0x000fe80000100800 */
[----:B------:R-:W-:Y:S04]  /*0760*/  STL [R1+0x60], RZ ;  /* 0x000060ff01007387 */ /* 0x000fe80000100800 */
[----:B------:R-:W-:Y:S04]  /*0770*/  STL [R1+0x64], RZ ;  /* 0x000064ff01007387 */ /* 0x000fe80000100800 */
[----:B------:R-:W-:Y:S01]  /*0780*/  STL [R1+0x68], RZ ;  /* 0x000068ff01007387 */ /* 0x000fe20000100800 */
[----:B0-----:R-:W-:-:S03]  /*0790*/  IADD3 R5, R0, 0xffffffe, RZ ;  /* 0x0ffffffe00057810 */ /* 0x001fc60007ffe0ff */
[----:B------:R-:W-:Y:S04]  /*07a0*/  STL [R1+0x6c], RZ ;  /* 0x00006cff01007387 */ /* 0x000fe80000100800 */
[----:B------:R-:W-:Y:S01]  /*07b0*/  STL [R1+0xb0], RZ ;  /* 0x0000b0ff01007387 */ /* 0x000fe20000100800 */
[----:B------:R-:W0:Y:S03]  /*07c0*/  F2I.FTZ.U32.TRUNC.NTZ R5, R5 ;  /* 0x0000000500057305 */ /* 0x000e26000021f000 */
[----:B------:R-:W-:Y:S04]  /*07d0*/  STL [R1+0xb4], RZ ;  /* 0x0000b4ff01007387 */ /* 0x000fe80000100800 */
[----:B------:R-:W-:Y:S04]  /*07e0*/  STL [R1+0xb8], RZ ;  /* 0x0000b8ff01007387 */ /* 0x000fe80000100800 */
[----:B------:R-:W-:Y:S01]  /*07f0*/  STL [R1+0xbc], RZ ;  /* 0x0000bcff01007387 */ /* 0x000fe20000100800 */
[----:B0-----:R-:W-:-:S03]  /*0800*/  IMAD.MOV R10, RZ, RZ, -R5 ;  /* 0x000000ffff0a7224 */ /* 0x001fc600078e0a05 */
[----:B------:R-:W-:Y:S01]  /*0810*/  STL [R1+0xc0], RZ ;  /* 0x0000c0ff01007387 */ /* 0x000fe20000100800 */
[----:B------:R-:W-:Y:S01]  /*0820*/  IMAD.MOV.U32 R4, RZ, RZ, R10 ;  /* 0x000000ffff047224 */ /* 0x000fe200078e000a */
[----:B------:R-:W-:Y:S02]  /*0830*/  IABS R10, R13 ;  /* 0x0000000d000a7213 */ /* 0x000fe40000000000 */
[----:B------:R-:W-:Y:S01]  /*0840*/  STL [R1+0xc4], RZ ;  /* 0x0000c4ff01007387 */ /* 0x000fe20000100800 */
[----:B------:R-:W-:Y:S02]  /*0850*/  IMAD R7, R4, R9, RZ ;  /* 0x0000000904077224 */ /* 0x000fe400078e02ff */
[----:B------:R-:W-:Y:S01]  /*0860*/  IMAD.MOV.U32 R4, RZ, RZ, RZ ;  /* 0x000000ffff047224 */ /* 0x000fe200078e00ff */
[----:B------:R-:W-:Y:S03]  /*0870*/  STL [R1+0xc8], RZ ;  /* 0x0000c8ff01007387 */ /* 0x000fe60000100800 */
[----:B------:R-:W-:Y:S01]  /*0880*/  IMAD.HI.U32 R4, R5, R7, R4 ;  /* 0x0000000705047227 */ /* 0x000fe200078e0004 */
[----:B------:R-:W-:Y:S03]  /*0890*/  STL [R1+0xcc], RZ ;  /* 0x0000ccff01007387 */ /* 0x000fe60000100800 */
[----:B------:R-:W-:Y:S01]  /*08a0*/  IMAD.MOV R5, RZ, RZ, -R10 ;  /* 0x000000ffff057224 */ /* 0x000fe200078e0a0a */
[----:B------:R-:W-:Y:S01]  /*08b0*/  STL [R1+0xd0], RZ ;  /* 0x0000d0ff01007387 */ /* 0x000fe20000100800 */
[----:B------:R-:W-:-:S03]  /*08c0*/  IMAD.HI.U32 R0, R4, R11, RZ ;  /* 0x0000000b04007227 */ /* 0x000fc600078e00ff */
[----:B------:R-:W-:Y:S01]  /*08d0*/  STL [R1+0xd4], RZ ;  /* 0x0000d4ff01007387 */ /* 0x000fe20000100800 */
[----:B------:R-:W-:Y:S01]  /*08e0*/  IMAD R4, R0, R5, R11 ;  /* 0x0000000500047224 */ /* 0x000fe200078e020b */
[----:B------:R-:W-:Y:S02]  /*08f0*/  CS2R R10, SRZ ;  /* 0x00000000000a7805 */ /* 0x000fe4000001ff00 */
[----:B------:R-:W-:Y:S02]  /*0900*/  STL [R1+0xd8], RZ ;  /* 0x0000d8ff01007387 */ /* 0x000fe40000100800 */
[----:B------:R-:W-:Y:S02]  /*0910*/  ISETP.GT.U32.AND P1, PT, R9, R4, PT ;  /* 0x000000040900720c */ /* 0x000fe40003f24070 */
[----:B------:R-:W-:Y:S04]  /*0920*/  STL [R1+0xdc], RZ ;  /* 0x0000dcff01007387 */ /* 0x000fe80000100800 */
[----:B------:R-:W-:Y:S04]  /*0930*/  STL [R1+0xe0], RZ ;  /* 0x0000e0ff01007387 */ /* 0x000fe80000100800 */
[----:B------:R-:W-:Y:S03]  /*0940*/  STL [R1+0xe4], RZ ;  /* 0x0000e4ff01007387 */ /* 0x000fe60000100800 */
        /* <DEDUP_REMOVED lines=8> */
[----:B------:R-:W-:Y:S02]  /*09d0*/  ISETP.GE.AND P2, PT, R4, RZ, PT ;  /* 0x000000ff0400720c */ /* 0x000fe40003f46270 */
[----:B------:R-:W-:Y:S01]  /*09e0*/  CS2R R4, SRZ ;  /* 0x0000000000047805 */ /* 0x000fe2000001ff00 */
[----:B------:R-:W-:Y:S04]  /*09f0*/  STL [R1+0xf4], RZ ;  /* 0x0000f4ff01007387 */ /* 0x000fe80000100800 */
[----:B------:R-:W-:Y:S01]  /*0a00*/  @P0 IADD3 R0, R0, 0x1, RZ ;  /* 0x0000000100000810 */ /* 0x000fe20007ffe0ff */
[----:B------:R-:W-:Y:S01]  /*0a10*/  STL [R1+0xf8], RZ ;  /* 0x0000f8ff01007387 */ /* 0x000fe20000100800 */
[----:B------:R-:W-:-:S03]  /*0a20*/  ISETP.GE.AND P0, PT, R2, 0x40, PT ;  /* 0x000000400200780c */ /* 0x000fc60003f06270 */
[----:B------:R-:W-:Y:S01]  /*0a30*/  STL [R1+0xfc], RZ ;  /* 0x0000fcff01007387 */ /* 0x000fe20000100800 */
[----:B------:R-:W-:Y:S01]  /*0a40*/  @!P2 IMAD.MOV R0, RZ, RZ, -R0 ;  /* 0x000000ffff00a224 */ /* 0x000fe200078e0a00 */
[----:B------:R-:W-:Y:S02]  /*0a50*/  @!P1 LOP3.LUT R0, RZ, R13, RZ, 0x33, !PT ;  /* 0x0000000dff009212 */ /* 0x000fe400078e33ff */
[----:B------:R-:W-:Y:S03]  /*0a60*/  STL [R1+0x100], RZ ;  /* 0x000100ff01007387 */ /* 0x000fe60000100800 */
[----:B------:R-:W-:Y:S01]  /*0a70*/  IMAD.SHL.U32 R3, R0, 0x80, RZ ;  /* 0x0000008000037824 */ /* 0x000fe200078e00ff */
[----:B------:R-:W-:Y:S01]  /*0a80*/  STL [R1+0x104], RZ ;  /* 0x000104ff01007387 */ /* 0x000fe20000100800 */
[----:B------:R-:W-:Y:S02]  /*0a90*/  IMAD.MOV R60, RZ, RZ, -R0 ;  /* 0x000000ffff3c7224 */ /* 0x000fe400078e0a00 */
[C---:B------:R-:W-:Y:S01]  /*0aa0*/  VIADD R0, R3.reuse, 0x1 ;  /* 0x0000000103007836 */ /* 0x040fe20000000000 */
[----:B------:R-:W-:Y:S01]  /*0ab0*/  STL [R1+0x108], RZ ;  /* 0x000108ff01007387 */ /* 0x000fe20000100800 */
[----:B------:R-:W-:-:S02]  /*0ac0*/  VIADD R2, R3, 0x2 ;  /* 0x0000000203027836 */ /* 0x000fc40000000000 */
[----:B------:R-:W-:Y:S01]  /*0ad0*/  IMAD R60, R13, R60, R6 ;  /* 0x0000003c0d3c7224 */ /* 0x000fe200078e0206 */
[----:B------:R-:W-:Y:S01]  /*0ae0*/  STL [R1+0x10c], RZ ;  /* 0x00010cff01007387 */ /* 0x000fe20000100800 */
[----:B------:R-:W-:Y:S02]  /*0af0*/  CS2R R6, SRZ ;  /* 0x0000000000067805 */ /* 0x000fe4000001ff00 */
[----:B------:R-:W-:Y:S01]  /*0b00*/  CS2R R12, SRZ ;  /* 0x00000000000c7805 */ /* 0x000fe2000001ff00 */
[----:B------:R-:W-:Y:S01]  /*0b10*/  IMAD.IADD R60, R8, 0x1, R60 ;  /* 0x00000001083c7824 */ /* 0x000fe200078e023c */
[----:B------:R-:W-:Y:S01]  /*0b20*/  STL [R1+0x110], RZ ;  /* 0x000110ff01007387 */ /* 0x000fe20000100800 */
[----:B------:R-:W-:-:S03]  /*0b30*/  CS2R R8, SRZ ;  /* 0x0000000000087805 */ /* 0x000fc6000001ff00 */
[----:B------:R-:W-:Y:S04]  /*0b40*/  STL [R1+0x114], RZ ;  /* 0x000114ff01007387 */ /* 0x000fe80000100800 */
[----:B------:R-:W-:Y:S04]  /*0b50*/  STL [R1+0x118], RZ ;  /* 0x000118ff01007387 */ /* 0x000fe80000100800 */
[----:B------:R-:W-:Y:S04]  /*0b60*/  STL [R1+0x11c], RZ ;  /* 0x00011cff01007387 */ /* 0x000fe80000100800 */
[----:B------:R-:W-:Y:S04]  /*0b70*/  STL [R1+0x578], R3 ;  /* 0x0005780301007387 */ /* 0x000fe80000100800 */
[----:B------:R0:W-:Y:S04]  /*0b80*/  STL [R1+0x30c], R0 ;  /* 0x00030c0001007387 */ /* 0x0001e80000100800 */
[----:B------:R1:W-:Y:S01]  /*0b90*/  STL [R1+0x308], R2 ;  /* 0x0003080201007387 */ /* 0x0003e20000100800 */
[----:B------:R-:W2:Y:S01]  /*0ba0*/  S2R R61, SR_TID.X ;  /* 0x00000000003d7919 */ /* 0x000ea20000002100 */
[C---:B0-----:R-:W-:Y:S01]  /*0bb0*/  IADD3 R0, R3.reuse, 0x3, RZ ;  /* 0x0000000303007810 */ /* 0x041fe20007ffe0ff */
[----:B-1----:R-:W-:-:S04]  /*0bc0*/  VIADD R2, R3, 0x4 ;  /* 0x0000000403027836 */ /* 0x002fc80000000000 */
[----:B------:R0:W-:Y:S04]  /*0bd0*/  STL [R1+0x304], R0 ;  /* 0x0003040001007387 */ /* 0x0001e80000100800 */
[----:B------:R1:W-:Y:S01]  /*0be0*/  STL [R1+0x300], R2 ;  /* 0x0003000201007387 */ /* 0x0003e20000100800 */
[C---:B0-----:R-:W-:Y:S02]  /*0bf0*/  VIADD R0, R3.reuse, 0x5 ;  /* 0x0000000503007836 */ /* 0x041fe40000000000 */
[----:B-1----:R-:W-:-:S03]  /*0c00*/  VIADD R2, R3, 0x6 ;  /* 0x0000000603027836 */ /* 0x002fc60000000000 */
[----:B------:R0:W-:Y:S04]  /*0c10*/  STL [R1+0x2fc], R0 ;  /* 0x0002fc0001007387 */ /* 0x0001e80000100800 */
[----:B------:R1:W-:Y:S01]  /*0c20*/  STL [R1+0x2f8], R2 ;  /* 0x0002f80201007387 */ /* 0x0003e20000100800 */
[----:B0-----:R-:W-:Y:S01]  /*0c30*/  VIADD R0, R3, 0x7 ;  /* 0x0000000703007836 */ /* 0x001fe20000000000 */
[----:B--2---:R-:W-:Y:S01]  /*0c40*/  LOP3.LUT R61, R61, 0x1f, RZ, 0xc0, !PT ;  /* 0x0000001f3d3d7812 */ /* 0x004fe200078ec0ff */
[----:B-1----:R-:W-:-:S03]  /*0c50*/  VIADD R2, R3, 0x8 ;  /* 0x0000000803027836 */ /* 0x002fc60000000000 */
[----:B------:R0:W-:Y:S04]  /*0c60*/  STL [R1+0x2f4], R0 ;  /* 0x0002f40001007387 */ /* 0x0001e80000100800 */
[----:B------:R1:W-:Y:S01]  /*0c70*/  STL [R1+0x2f0], R2 ;  /* 0x0002f00201007387 */ /* 0x0003e20000100800 */
[C---:B0-----:R-:W-:Y:S02]  /*0c80*/  VIADD R0, R3.reuse, 0x9 ;  /* 0x0000000903007836 */ /* 0x041fe40000000000 */
[----:B-1----:R-:W-:-:S03]  /*0c90*/  VIADD R2, R3, 0xa ;  /* 0x0000000a03027836 */ /* 0x002fc60000000000 */
[----:B------:R0:W-:Y:S04]  /*0ca0*/  STL [R1+0x2ec], R0 ;  /* 0x0002ec0001007387 */ /* 0x0001e80000100800 */
[----:B------:R1:W-:Y:S01]  /*0cb0*/  STL [R1+0x2e8], R2 ;  /* 0x0002e80201007387 */ /* 0x0003e20000100800 */
        /* <DEDUP_REMOVED lines=188> */
[----:B0-----:R-:W-:Y:S02]  /*1880*/  IMAD.SHL.U32 R0, R60, 0x40, RZ ;  /* 0x000000403c007824 */ /* 0x001fe400078e00ff */
[----:B------:R-:W0:Y:S01]  /*1890*/  S2R R60, SR_TID.X ;  /* 0x00000000003c7919 */ /* 0x000e220000002100 */
[----:B-1----:R-:W-:-:S05]  /*18a0*/  VIADD R2, R3, 0x69 ;  /* 0x0000006903027836 */ /* 0x002fca0000000000 */
[----:B------:R1:W-:Y:S02]  /*18b0*/  STL [R1+0x16c], R2 ;  /* 0x00016c0201007387 */ /* 0x0003e40000100800 */
[----:B-1----:R-:W-:-:S05]  /*18c0*/  IADD3 R2, R3, 0x6a, RZ ;  /* 0x0000006a03027810 */ /* 0x002fca0007ffe0ff */
[----:B------:R1:W-:Y:S01]  /*18d0*/  STL [R1+0x168], R2 ;  /* 0x0001680201007387 */ /* 0x0003e20000100800 */
[C---:B------:R-:W-:Y:S01]  /*18e0*/  LOP3.LUT R61, R0.reuse, 0x20, R61, 0xfe, !PT ;  /* 0x00000020003d7812 */ /* 0x040fe200078efe3d */
[----:B-1----:R-:W-:Y:S01]  /*18f0*/  VIADD R2, R3, 0x6b ;  /* 0x0000006b03027836 */ /* 0x002fe20000000000 */
[----:B0-----:R-:W-:-:S04]  /*1900*/  LOP3.LUT R60, R0, 0x1f, R60, 0xf8, !PT ;  /* 0x0000001f003c7812 */ /* 0x001fc800078ef83c */
[----:B------:R0:W-:Y:S01]  /*1910*/  STL [R1+0x164], R2 ;  /* 0x0001640201007387 */ /* 0x0001e20000100800 */
[----:B------:R-:W-:-:S03]  /*1920*/  VIADD R0, R3, 0x6d ;  /* 0x0000006d03007836 */ /* 0x000fc60000000000 */
[----:B0-----:R0:W5:Y:S04]  /*1930*/  LDL.LU R2, [R1+0x1384] ;  /* 0x0013840001027983 */ /* 0x0011680000300800 */
[----:B------:R1:W-:Y:S04]  /*1940*/  STL [R1+0x768], R60 ;  /* 0x0007683c01007387 */ /* 0x0003e80000100800 */
[----:B------:R2:W-:Y:S01]  /*1950*/  STL [R1+0x764], R61 ;  /* 0x0007643d01007387 */ /* 0x0005e20000100800 */
[C---:B-1----:R-:W-:Y:S02]  /*1960*/  VIADD R60, R3.reuse, 0x6c ;  /* 0x0000006c033c7836 */ /* 0x042fe40000000000 */
[----:B--2---:R-:W-:-:S03]  /*1970*/  VIADD R61, R3, 0x6e ;  /* 0x0000006e033d7836 */ /* 0x004fc60000000000 */
[----:B------:R1:W-:Y:S04]  /*1980*/  STL [R1+0x160], R60 ;  /* 0x0001603c01007387 */ /* 0x0003e80000100800 */
[----:B------:R2:W-:Y:S04]  /*1990*/  STL [R1+0x15c], R0 ;  /* 0x00015c0001007387 */ /* 0x0005e80000100800 */
[----:B------:R3:W-:Y:S01]  /*19a0*/  STL [R1+0x158], R61 ;  /* 0x0001583d01007387 */ /* 0x0007e20000100800 */
[C---:B-1----:R-:W-:Y:S02]  /*19b0*/  VIADD R60, R3.reuse, 0x6f ;  /* 0x0000006f033c7836 */ /* 0x042fe40000000000 */
[----:B--2---:R-:W-:-:S03]  /*19c0*/  VIADD R0, R3, 0x70 ;  /* 0x0000007003007836 */ /* 0x004fc60000000000 */
[----:B------:R1:W-:Y:S01]  /*19d0*/  STL [R1+0x154], R60 ;  /* 0x0001543c01007387 */ /* 0x0003e20000100800 */
[----:B---3--:R-:W-:-:S03]  /*19e0*/  VIADD R61, R3, 0x71 ;  /* 0x00000071033d7836 */ /* 0x008fc60000000000 */
[----:B------:R2:W-:Y:S04]  /*19f0*/  STL [R1+0x150], R0 ;  /* 0x0001500001007387 */ /* 0x0005e80000100800 */
[----:B------:R3:W-:Y:S01]  /*1a00*/  STL [R1+0x14c], R61 ;  /* 0x00014c3d01007387 */ /* 0x0007e20000100800 */
[C---:B-1----:R-:W-:Y:S01]  /*1a10*/  IADD3 R60, R3.reuse, 0x72, RZ ;  /* 0x00000072033c7810 */ /* 0x042fe20007ffe0ff */
[----:B--2---:R-:W-:-:S04]  /*1a20*/  VIADD R0, R3, 0x73 ;  /* 0x0000007303007836 */ /* 0x004fc80000000000 */
[----:B------:R1:W-:Y:S01]  /*1a30*/  STL [R1+0x148], R60 ;  /* 0x0001483c01007387 */ /* 0x0003e20000100800 */
[----:B---3--:R-:W-:-:S03]  /*1a40*/  VIADD R61, R3, 0x74 ;  /* 0x00000074033d7836 */ /* 0x008fc60000000000 */
        /* <DEDUP_REMOVED lines=8> */
[C---:B-1----:R-:W-:Y:S02]  /*1ad0*/  VIADD R60, R3.reuse, 0x78 ;  /* 0x00000078033c7836 */ /* 0x042fe40000000000 */
[----:B--2---:R-:W-:-:S03]  /*1ae0*/  VIADD R0, R3, 0x79 ;  /* 0x0000007903007836 */ /* 0x004fc60000000000 */
[----:B------:R1:W-:Y:S01]  /*1af0*/  STL [R1+0x130], R60 ;  /* 0x0001303c01007387 */ /* 0x0003e20000100800 */
[----:B---3--:R-:W-:-:S03]  /*1b00*/  IADD3 R61, R3, 0x7a, RZ ;  /* 0x0000007a033d7810 */ /* 0x008fc60007ffe0ff */
[----:B------:R2:W-:Y:S04]  /*1b10*/  STL [R1+0x12c], R0 ;  /* 0x00012c0001007387 */ /* 0x0005e80000100800 */
[----:B------:R3:W-:Y:S01]  /*1b20*/  STL [R1+0x128], R61 ;  /* 0x0001283d01007387 */ /* 0x0007e20000100800 */
[C---:B-1----:R-:W-:Y:S02]  /*1b30*/  VIADD R60, R3.reuse, 0x7b ;  /* 0x0000007b033c7836 */ /* 0x042fe40000000000 */
[----:B--2---:R-:W-:-:S03]  /*1b40*/  VIADD R0, R3, 0x7c ;  /* 0x0000007c03007836 */ /* 0x004fc60000000000 */
[----:B------:R1:W-:Y:S01]  /*1b50*/  STL [R1+0x124], R60 ;  /* 0x0001243c01007387 */ /* 0x0003e20000100800 */
[----:B---3--:R-:W-:-:S03]  /*1b60*/  VIADD R61, R3, 0x7d ;  /* 0x0000007d033d7836 */ /* 0x008fc60000000000 */
[----:B------:R2:W-:Y:S01]  /*1b70*/  STL [R1+0x120], R0 ;  /* 0x0001200001007387 */ /* 0x0005e20000100800 */
[C---:B-1----:R-:W-:Y:S02]  /*1b80*/  VIADD R60, R3.reuse, 0x7e ;  /* 0x0000007e033c7836 */ /* 0x042fe40000000000 */
[----:B--2---:R-:W-:Y:S02]  /*1b90*/  VIADD R0, R3, 0x7f ;  /* 0x0000007f03007836 */ /* 0x004fe40000000000 */
[----:B------:R0:W5:Y:S01]  /*1ba0*/  LDL.LU R3, [R1+0x1380] ;  /* 0x0013800001037983 */ /* 0x0001620000300800 */
[----:B------:R-:W-:Y:S05]  /*1bb0*/  @!P0 BRA `(.L_x_0) ;  /* 0x0000039400f08947 */ /* 0x000fea0003800000 */
[----:B------:R-:W2:Y:S01]  /*1bc0*/  LDL R29, [R1+0x764] ;  /* 0x00076400011d7983 */ /* 0x000ea20000100800 */
[----:B-----5:R-:W-:Y:S02]  /*1bd0*/  IABS R10, R2 ;  /* 0x00000002000a7213 */ /* 0x020fe40000000000 */
[----:B------:R-:W-:Y:S01]  /*1be0*/  IABS R5, R3 ;  /* 0x0000000300057213 */ /* 0x000fe20000000000 */
[----:B------:R-:W3:Y:S01]  /*1bf0*/  LDL.LU R28, [R1+0x124] ;  /* 0x00012400011c7983 */ /* 0x000ee20000300800 */
[----:B------:R-:W-:Y:S01]  /*1c00*/  IMAD.MOV.U32 R6, RZ, RZ, RZ ;  /* 0x000000ffff067224 */ /* 0x000fe200078e00ff */
[----:B------:R-:W-:Y:S01]  /*1c10*/  ISETP.GE.AND P1, PT, R0, RZ, PT ;  /* 0x000000ff0000720c */ /* 0x000fe20003f26270 */
[----:B------:R-:W-:Y:S01]  /*1c20*/  ULDC.64 UR8, c[0x0][0x218] ;  /* 0x0000860000087ab9 */ /* 0x000fe20000000a00 */
[----:B------:R-:W4:Y:S01]  /*1c30*/  LDL.LU R23, [R1+0x120] ;  /* 0x0001200001177983 */ /* 0x000f220000300800 */
[----:B------:R-:W-:Y:S01]  /*1c40*/  ISETP.GE.AND P2, PT, R60, RZ, PT ;  /* 0x000000ff3c00720c */ /* 0x000fe20003f46270 */
[----:B------:R-:W-:-:S02]  /*1c50*/  ULDC UR5, c[0x0][0x240] ;  /* 0x0000900000057ab9 */ /* 0x000fc40000000800 */
[----:B------:R-:W3:Y:S04]  /*1c60*/  LDL.LU R46, [R1+0x1b4] ;  /* 0x0001b400012e7983 */ /* 0x000ee80000300800 */
[----:B------:R-:W4:Y:S04]  /*1c70*/  LDL.LU R41, [R1+0x17c] ;  /* 0x00017c0001297983 */ /* 0x000f280000300800 */
[----:B------:R-:W3:Y:S04]  /*1c80*/  LDL.LU R48, [R1+0x1a4] ;  /* 0x0001a40001307983 */ /* 0x000ee80000300800 */
[----:B------:R-:W4:Y:S04]  /*1c90*/  LDL.LU R40, [R1+0x158] ;  /* 0x0001580001287983 */ /* 0x000f280000300800 */
[----:B------:R-:W3:Y:S04]  /*1ca0*/  LDL.LU R37, [R1+0x178] ;  /* 0x0001780001257983 */ /* 0x000ee80000300800 */
[----:B------:R-:W3:Y:S04]  /*1cb0*/  LDL.LU R39, [R1+0x180] ;  /* 0x0001800001277983 */ /* 0x000ee80000300800 */
[----:B------:R-:W4:Y:S04]  /*1cc0*/  LDL.LU R36, [R1+0x130] ;  /* 0x0001300001247983 */ /* 0x000f280000300800 */
[----:B------:R-:W3:Y:S04]  /*1cd0*/  LDL.LU R34, [R1+0x134] ;  /* 0x0001340001227983 */ /* 0x000ee80000300800 */
[----:B------:R-:W4:Y:S04]  /*1ce0*/  LDL.LU R33, [R1+0x138] ;  /* 0x0001380001217983 */ /* 0x000f280000300800 */
[----:B------:R-:W3:Y:S04]  /*1cf0*/  LDL.LU R32, [R1+0x13c] ;  /* 0x00013c0001207983 */ /* 0x000ee80000300800 */
[----:B------:R-:W4:Y:S04]  /*1d00*/  LDL.LU R35, [R1+0x160] ;  /* 0x0001600001237983 */ /* 0x000f280000300800 */
[----:B------:R-:W4:Y:S04]  /*1d10*/  LDL.LU R45, [R1+0x194] ;  /* 0x00019400012d7983 */ /* 0x000f280000300800 */
[----:B------:R-:W4:Y:S04]  /*1d20*/  LDL.LU R51, [R1+0x1ac] ;  /* 0x0001ac0001337983 */ /* 0x000f280000300800 */
[----:B------:R-:W4:Y:S04]  /*1d30*/  LDL.LU R38, [R1+0x148] ;  /* 0x0001480001267983 */ /* 0x000f280000300800 */
[----:B------:R-:W4:Y:S04]  /*1d40*/  LDL.LU R49, [R1+0x1b8] ;  /* 0x0001b80001317983 */ /* 0x000f280000300800 */
[----:B------:R-:W4:Y:S04]  /*1d50*/  LDL.LU R55, [R1+0x1bc] ;  /* 0x0001bc0001377983 */ /* 0x000f280000300800 */
[----:B------:R-:W3:Y:S04]  /*1d60*/  LDL R27, [R1+0x768] ;  /* 0x00076800011b7983 */ /* 0x000ee80000100800 */
[----:B------:R-:W4:Y:S04]  /*1d70*/  LDL.LU R47, [R1+0x16c] ;  /* 0x00016c00012f7983 */ /* 0x000f280000300800 */
        /* <DEDUP_REMOVED lines=13> */
[----:B------:R-:W4:Y:S01]  /*1e50*/  LDL R21, [R1+0x578] ;  /* 0x0005780001157983 */ /* 0x000f220000100800 */
[----:B------:R-:W1:Y:S01]  /*1e60*/  I2F.RP R4, R10 ;  /* 0x0000000a00047306 */ /* 0x000e620000209400 */
[----:B------:R-:W-:-:S07]  /*1e70*/  IABS R0, R0 ;  /* 0x0000000000007213 */ /* 0x000fce0000000000 */
[----:B------:R-:W0:Y:S08]  /*1e80*/  I2F.RP R8, R5 ;  /* 0x0000000500087306 */ /* 0x000e300000209400 */
[----:B-1----:R-:W1:Y:S08]  /*1e90*/  MUFU.RCP R4, R4 ;  /* 0x0000000400047308 */ /* 0x002e700000001000 */
[----:B0-----:R-:W0:Y:S01]  /*1ea0*/  MUFU.RCP R8, R8 ;  /* 0x0000000800087308 */ /* 0x001e220000001000 */
[----:B-1----:R-:W-:-:S07]  /*1eb0*/  VIADD R4, R4, 0xffffffe ;  /* 0x0ffffffe04047836 */ /* 0x002fce0000000000 */
[----:B------:R-:W1:Y:S01]  /*1ec0*/  F2I.FTZ.U32.TRUNC.NTZ R7, R4 ;  /* 0x0000000400077305 */ /* 0x000e62000021f000 */
[----:B0-----:R-:W-:-:S07]  /*1ed0*/  VIADD R8, R8, 0xffffffe ;  /* 0x0ffffffe08087836 */ /* 0x001fce0000000000 */
[----:B------:R0:W2:Y:S01]  /*1ee0*/  F2I.FTZ.U32.TRUNC.NTZ R9, R8 ;  /* 0x0000000800097305 */ /* 0x0000a2000021f000 */
[----:B-1----:R-:W-:-:S05]  /*1ef0*/  IADD3 R4, RZ, -R7, RZ ;  /* 0x80000007ff047210 */ /* 0x002fca0007ffe0ff */
[----:B0-----:R-:W-:-:S04]  /*1f00*/  IMAD R8, R4, R10, RZ ;  /* 0x0000000a04087224 */ /* 0x001fc800078e02ff */
[----:B------:R-:W-:Y:S01]  /*1f10*/  IMAD.HI.U32 R8, R7, R8, R6 ;  /* 0x0000000807087227 */ /* 0x000fe200078e0006 */
[----:B--2---:R-:W-:Y:S02]  /*1f20*/  IABS R4, R29 ;  /* 0x0000001d00047213 */ /* 0x004fe40000000000 */
[----:B------:R-:W-:-:S03]  /*1f30*/  ISETP.GE.AND P4, PT, R29, RZ, PT ;  /* 0x000000ff1d00720c */ /* 0x000fc60003f86270 */
[----:B------:R-:W-:Y:S02]  /*1f40*/  IMAD.MOV.U32 R7, RZ, RZ, R4 ;  /* 0x000000ffff077224 */ /* 0x000fe400078e0004 */
[----:B------:R-:W-:-:S04]  /*1f50*/  IMAD.MOV R4, RZ, RZ, -R9 ;  /* 0x000000ffff047224 */ /* 0x000fc800078e0a09 */
[----:B------:R-:W-:Y:S01]  /*1f60*/  IMAD R4, R4, R5, RZ ;  /* 0x0000000504047224 */ /* 0x000fe200078e02ff */
[----:B---3--:R-:W-:-:S05]  /*1f70*/  IABS R11, R27 ;  /* 0x0000001b000b7213 */ /* 0x008fca0000000000 */
[----:B------:R-:W-:-:S04]  /*1f80*/  IMAD.MOV.U32 R6, RZ, RZ, R11 ;  /* 0x000000ffff067224 */ /* 0x000fc800078e000b */
[----:B------:R-:W-:-:S04]  /*1f90*/  IMAD.HI.U32 R11, R8, R6, RZ ;  /* 0x00000006080b7227 */ /* 0x000fc800078e00ff */
[----:B------:R-:W-:Y:S02]  /*1fa0*/  IMAD.MOV R11, RZ, RZ, -R11 ;  /* 0x000000ffff0b7224 */ /* 0x000fe400078e0a0b */
[----:B------:R-:W-:-:S04]  /*1fb0*/  IMAD.HI.U32 R8, R8, R7, RZ ;  /* 0x0000000708087227 */ /* 0x000fc800078e00ff */
[----:B------:R-:W-:Y:S01]  /*1fc0*/  IMAD R6, R10, R11, R6 ;  /* 0x0000000b0a067224 */ /* 0x000fe200078e0206 */
[----:B------:R-:W-:Y:S01]  /*1fd0*/  IABS R11, R61 ;  /* 0x0000003d000b7213 */ /* 0x000fe20000000000 */
[----:B------:R-:W-:-:S03]  /*1fe0*/  IMAD.MOV R8, RZ, RZ, -R8 ;  /* 0x000000ffff087224 */ /* 0x000fc600078e0a08 */
[C---:B------:R-:W-:Y:S01]  /*1ff0*/  ISETP.GT.U32.AND P0, PT, R10.reuse, R6, PT ;  /* 0x000000060a00720c */ /* 0x040fe20003f04070 */
[----:B------:R-:W-:Y:S02]  /*2000*/  IMAD R7, R10, R8, R7 ;  /* 0x000000080a077224 */ /* 0x000fe400078e0207 */
[----:B------:R-:W-:-:S03]  /*2010*/  IMAD.MOV.U32 R8, RZ, RZ, RZ ;  /* 0x000000ffff087224 */ /* 0x000fc600078e00ff */
[----:B------:R-:W-:Y:S01]  /*2020*/  ISETP.GT.U32.AND P3, PT, R10, R7, PT ;  /* 0x000000070a00720c */ /* 0x000fe20003f64070 */
[----:B------:R-:W-:Y:S01]  /*2030*/  IMAD.HI.U32 R4, R9, R4, R8 ;  /* 0x0000000409047227 */ /* 0x000fe200078e0008 */
[----:B------:R-:W-:-:S05]  /*2040*/  IABS R9, R60 ;  /* 0x0000003c00097213 */ /* 0x000fca0000000000 */
[----:B------:R-:W-:Y:S01]  /*2050*/  @!P0 IADD3 R6, R6, -R10, RZ ;  /* 0x8000000a06068210 */ /* 0x000fe20007ffe0ff */
[----:B------:R-:W-:Y:S01]  /*2060*/  IMAD.HI.U32 R14, R4, R0, RZ ;  /* 0x00000000040e7227 */ /* 0x000fe200078e00ff */
[----:B------:R-:W-:Y:S02]  /*2070*/  ISETP.GE.AND P0, PT, R61, RZ, PT ;  /* 0x000000ff3d00720c */ /* 0x000fe40003f06270 */
[----:B------:R-:W-:Y:S01]  /*2080*/  ISETP.GT.U32.AND P5, PT, R10, R6, PT ;  /* 0x000000060a00720c */ /* 0x000fe20003fa4070 */
[----:B------:R-:W-:-:S04]  /*2090*/  IMAD.HI.U32 R13, R4, R9, RZ ;  /* 0x00000009040d7227 */ /* 0x000fc800078e00ff */
[----:B------:R-:W-:Y:S01]  /*20a0*/  @!P3 IMAD.IADD R7, R7, 0x1, -R10 ;  /* 0x000000010707b824 */ /* 0x000fe200078e0a0a */
[----:B------:R-:W-:Y:S01]  /*20b0*/  ISETP.GE.AND P3, PT, R27, RZ, PT ;  /* 0x000000ff1b00720c */ /* 0x000fe20003f66270 */
[----:B------:R-:W-:Y:S02]  /*20c0*/  IMAD.MOV R14, RZ, RZ, -R14 ;  /* 0x000000ffff0e7224 */ /* 0x000fe400078e0a0e */
[----:B------:R-:W-:Y:S01]  /*20d0*/  IMAD.HI.U32 R12, R4, R11, RZ ;  /* 0x0000000b040c7227 */ /* 0x000fe200078e00ff */
[----:B------:R-:W-:-:S03]  /*20e0*/  ISETP.GT.U32.AND P6, PT, R10, R7, PT ;  /* 0x000000070a00720c */ /* 0x000fc60003fc4070 */
[----:B----4-:R-:W-:Y:S02]  /*20f0*/  IMAD.MOV.U32 R24, RZ, RZ, R31 ;  /* 0x000000ffff187224 */ /* 0x010fe400078e001f */
[----:B------:R-:W-:Y:S01]  /*2100*/  IMAD.MOV.U32 R29, RZ, RZ, R30 ;  /* 0x000000ffff1d7224 */ /* 0x000fe200078e001e */
[----:B------:R-:W-:Y:S02]  /*2110*/  MOV R30, R32 ;  /* 0x00000020001e7202 */ /* 0x000fe40000000f00 */
[----:B------:R-:W-:Y:S01]  /*2120*/  IABS R8, R21 ;  /* 0x0000001500087213 */ /* 0x000fe20000000000 */
[----:B------:R-:W-:Y:S02]  /*2130*/  @!P5 IMAD.IADD R6, R6, 0x1, -R10 ;  /* 0x000000010606d824 */ /* 0x000fe400078e0a0a */
[----:B------:R-:W-:Y:S02]  /*2140*/  IMAD.MOV R13, RZ, RZ, -R13 ;  /* 0x000000ffff0d7224 */ /* 0x000fe400078e0a0d */
[----:B------:R-:W-:-:S04]  /*2150*/  IMAD.HI.U32 R15, R4, R8, RZ ;  /* 0x00000008040f7227 */ /* 0x000fc800078e00ff */
[----:B------:R-:W-:Y:S01]  /*2160*/  IMAD.MOV R15, RZ, RZ, -R15 ;  /* 0x000000ffff0f7224 */ /* 0x000fe200078e0a0f */
[----:B------:R-:W-:Y:S01]  /*2170*/  @!P6 IADD3 R7, R7, -R10, RZ ;  /* 0x8000000a0707e210 */ /* 0x000fe20007ffe0ff */
[C---:B------:R-:W-:Y:S02]  /*2180*/  IMAD R0, R5.reuse, R14, R0 ;  /* 0x0000000e05007224 */ /* 0x040fe400078e0200 */
[C---:B------:R-:W-:Y:S02]  /*2190*/  IMAD R8, R5.reuse, R15, R8 ;  /* 0x0000000f05087224 */ /* 0x040fe400078e0208 */
[----:B------:R-:W-:Y:S02]  /*21a0*/  IMAD.MOV R12, RZ, RZ, -R12 ;  /* 0x000000ffff0c7224 */ /* 0x000fe400078e0a0c */
[C---:B------:R-:W-:Y:S01]  /*21b0*/  IMAD R9, R5.reuse, R13, R9 ;  /* 0x0000000d05097224 */ /* 0x040fe200078e0209 */
[----:B------:R-:W-:Y:S01]  /*21c0*/  ISETP.GT.U32.AND P5, PT, R5, R8, PT ;  /* 0x000000080500720c */ /* 0x000fe20003fa4070 */
[----:B------:R-:W-:-:S02]  /*21d0*/  IMAD.MOV.U32 R10, RZ, RZ, R6 ;  /* 0x000000ffff0a7224 */ /* 0x000fc400078e0006 */
[C---:B------:R-:W-:Y:S02]  /*21e0*/  IMAD R11, R5.reuse, R12, R11 ;  /* 0x0000000c050b7224 */ /* 0x040fe400078e020b */
[----:B------:R-:W-:Y:S01]  /*21f0*/  @!P3 IMAD.MOV R10, RZ, RZ, -R10 ;  /* 0x000000ffff0ab224 */ /* 0x000fe200078e0a0a */
[C---:B------:R-:W-:Y:S01]  /*2200*/  ISETP.GT.U32.AND P3, PT, R5.reuse, R0, PT ;  /* 0x000000000500720c */ /* 0x040fe20003f64070 */
[----:B------:R-:W-:Y:S01]  /*2210*/  @!P4 IMAD.MOV R7, RZ, RZ, -R7 ;  /* 0x000000ffff07c224 */ /* 0x000fe200078e0a07 */
[C---:B------:R-:W-:Y:S01]  /*2220*/  ISETP.GT.U32.AND P4, PT, R5.reuse, R9, PT ;  /* 0x000000090500720c */ /* 0x040fe20003f84070 */
[----:B------:R-:W-:Y:S01]  /*2230*/  IMAD.MOV.U32 R31, RZ, RZ, R33 ;  /* 0x000000ffff1f7224 */ /* 0x000fe200078e0021 */
[----:B------:R-:W-:Y:S01]  /*2240*/  ISETP.NE.AND P6, PT, R2, RZ, PT ;  /* 0x000000ff0200720c */ /* 0x000fe20003fc5270 */
[----:B------:R-:W-:Y:S01]  /*2250*/  IMAD.MOV.U32 R33, RZ, RZ, R36 ;  /* 0x000000ffff217224 */ /* 0x000fe200078e0024 */
[----:B------:R-:W-:Y:S01]  /*2260*/  LOP3.LUT R13, RZ, R2, RZ, 0x33, !PT ;  /* 0x00000002ff0d7212 */ /* 0x000fe200078e33ff */
[----:B------:R-:W-:Y:S01]  /*2270*/  @!P5 IMAD.IADD R8, R8, 0x1, -R5 ;  /* 0x000000010808d824 */ /* 0x000fe200078e0a05 */
[----:B------:R-:W-:Y:S01]  /*2280*/  ISETP.GT.U32.AND P5, PT, R5, R11, PT ;  /* 0x0000000b0500720c */ /* 0x000fe20003fa4070 */
[----:B------:R-:W-:Y:S01]  /*2290*/  IMAD.MOV.U32 R36, RZ, RZ, R40 ;  /* 0x000000ffff247224 */ /* 0x000fe200078e0028 */
[C---:B------:R-:W-:Y:S01]  /*22a0*/  SEL R10, R13.reuse, R10, !P6 ;  /* 0x0000000a0d0a7207 */ /* 0x040fe20007000000 */
[----:B------:R-:W-:Y:S01]  /*22b0*/  IMAD.MOV.U32 R40, RZ, RZ, R41 ;  /* 0x000000ffff287224 */ /* 0x000fe200078e0029 */
[----:B------:R-:W-:Y:S01]  /*22c0*/  SEL R7, R13, R7, !P6 ;  /* 0x000000070d077207 */ /* 0x000fe20007000000 */
[--C-:B------:R-:W-:Y:S01]  /*22d0*/  @!P3 IMAD.IADD R0, R0, 0x1, -R5.reuse ;  /* 0x000000010000b824 */ /* 0x100fe200078e0a05 */
[----:B------:R-:W-:Y:S01]  /*22e0*/  ISETP.GT.U32.AND P6, PT, R5, R8, PT ;  /* 0x000000080500720c */ /* 0x000fe20003fc4070 */
[----:B------:R-:W-:Y:S01]  /*22f0*/  @!P4 IMAD.IADD R9, R9, 0x1, -R5 ;  /* 0x000000010909c824 */ /* 0x000fe200078e0a05 */
[----:B------:R-:W-:Y:S01]  /*2300*/  ISETP.GE.AND P4, PT, R21, RZ, PT ;  /* 0x000000ff1500720c */ /* 0x000fe20003f86270 */
[----:B------:R-:W-:Y:S01]  /*2310*/  IMAD.MOV.U32 R41, RZ, RZ, R57 ;  /* 0x000000ffff297224 */ /* 0x000fe200078e0039 */
[----:B------:R-:W-:Y:S01]  /*2320*/  ISETP.GT.U32.AND P3, PT, R5, R0, PT ;  /* 0x000000000500720c */ /* 0x000fe20003f64070 */
[----:B------:R-:W-:Y:S01]  /*2330*/  IMAD.MOV.U32 R32, RZ, RZ, R34 ;  /* 0x000000ffff207224 */ /* 0x000fe200078e0022 */
[----:B------:R-:W2:Y:S01]  /*2340*/  LDL.LU R57, [R1+0x184] ;  /* 0x0001840001397983 */ /* 0x000ea20000300800 */
[--C-:B------:R-:W-:Y:S01]  /*2350*/  @!P5 IMAD.IADD R11, R11, 0x1, -R5.reuse ;  /* 0x000000010b0bd824 */ /* 0x100fe200078e0a05 */
[C---:B------:R-:W-:Y:S01]  /*2360*/  ISETP.GT.U32.AND P5, PT, R5.reuse, R9, PT ;  /* 0x000000090500720c */ /* 0x040fe20003fa4070 */
[----:B------:R-:W-:Y:S01]  /*2370*/  IMAD.MOV.U32 R22, RZ, RZ, R30 ;  /* 0x000000ffff167224 */ /* 0x000fe200078e001e */
[----:B------:R-:W3:Y:S01]  /*2380*/  LDL.LU R34, [R1+0x164] ;  /* 0x0001640001227983 */ /* 0x000ee20000300800 */
[----:B------:R-:W-:Y:S01]  /*2390*/  MOV R25, R33 ;  /* 0x0000002100197202 */ /* 0x000fe20000000f00 */
[----:B------:R-:W-:Y:S01]  /*23a0*/  IMAD.MOV.U32 R30, RZ, RZ, R42 ;  /* 0x000000ffff1e7224 */ /* 0x000fe200078e002a */
[----:B------:R-:W-:Y:S01]  /*23b0*/  IABS R12, R23 ;  /* 0x00000017000c7213 */ /* 0x000fe20000000000 */
[----:B------:R-:W-:Y:S01]  /*23c0*/  @!P6 IMAD.IADD R8, R8, 0x1, -R5 ;  /* 0x000000010808e824 */ /* 0x000fe200078e0a05 */
[----:B------:R-:W-:Y:S01]  /*23d0*/  ISETP.GT.U32.AND P6, PT, R5, R11, PT ;  /* 0x0000000b0500720c */ /* 0x000fe20003fc4070 */
[----:B------:R-:W-:Y:S01]  /*23e0*/  STL [R1+0x724], R10 ;  /* 0x0007240a01007387 */ /* 0x000fe20000100800 */
[----:B------:R-:W-:-:S02]  /*23f0*/  IMAD.MOV.U32 R42, RZ, RZ, R43 ;  /* 0x000000ffff2a7224 */ /* 0x000fc400078e002b */
[----:B------:R-:W-:Y:S01]  /*2400*/  MOV R14, R8 ;  /* 0x00000008000e7202 */ /* 0x000fe20000000f00 */
[----:B------:R-:W-:Y:S01]  /*2410*/  STL [R1+0x720], R7 ;  /* 0x0007200701007387 */ /* 0x000fe20000100800 */
[----:B------:R-:W-:Y:S02]  /*2420*/  IMAD.MOV.U32 R33, RZ, RZ, R50 ;  /* 0x000000ffff217224 */ /* 0x000fe400078e0032 */
[----:B------:R-:W-:Y:S01]  /*2430*/  IMAD.MOV.U32 R27, RZ, RZ, R31 ;  /* 0x000000ffff1b7224 */ /* 0x000fe200078e001f */
[----:B------:R-:W4:Y:S01]  /*2440*/  LDL.LU R50, [R1+0x1a8] ;  /* 0x0001a80001327983 */ /* 0x000f220000300800 */
[----:B------:R-:W-:Y:S02]  /*2450*/  @!P4 IMAD.MOV R14, RZ, RZ, -R14 ;  /* 0x000000ffff0ec224 */ /* 0x000fe400078e0a0e */
[----:B------:R-:W-:Y:S02]  /*2460*/  IMAD.MOV.U32 R26, RZ, RZ, R32 ;  /* 0x000000ffff1a7224 */ /* 0x000fe400078e0020 */
[----:B------:R-:W-:-:S02]  /*2470*/  IMAD.MOV.U32 R43, RZ, RZ, R59 ;  /* 0x000000ffff2b7224 */ /* 0x000fc400078e003b */
[----:B------:R-:W-:Y:S01]  /*2480*/  @!P3 IMAD.IADD R0, R0, 0x1, -R5 ;  /* 0x000000010000b824 */ /* 0x000fe200078e0a05 */
[----:B------:R-:W4:Y:S01]  /*2490*/  LDL.LU R59, [R1+0x1d4] ;  /* 0x0001d400013b7983 */ /* 0x000f220000300800 */
[----:B------:R-:W-:Y:S02]  /*24a0*/  IMAD.MOV.U32 R32, RZ, RZ, R35 ;  /* 0x000000ffff207224 */ /* 0x000fe400078e0023 */
[----:B------:R-:W-:Y:S01]  /*24b0*/  IMAD.MOV.U32 R31, RZ, RZ, R38 ;  /* 0x000000ffff1f7224 */ /* 0x000fe200078e0026 */
[----:B------:R-:W2:Y:S01]  /*24c0*/  LDL.LU R35, [R1+0x154] ;  /* 0x0001540001237983 */ /* 0x000ea20000300800 */
[----:B------:R-:W-:Y:S02]  /*24d0*/  @!P5 IMAD.IADD R9, R9, 0x1, -R5 ;  /* 0x000000010909d824 */ /* 0x000fe400078e0a05 */
[----:B------:R-:W-:Y:S02]  /*24e0*/  IMAD.MOV.U32 R38, RZ, RZ, R56 ;  /* 0x000000ffff267224 */ /* 0x000fe400078e0038 */
[----:B------:R-:W4:Y:S01]  /*24f0*/  LDL.LU R56, [R1+0x1dc] ;  /* 0x0001dc0001387983 */ /* 0x000f220000300800 */
[----:B------:R-:W-:-:S02]  /*2500*/  IMAD.MOV.U32 R13, RZ, RZ, R0 ;  /* 0x000000ffff0d7224 */ /* 0x000fc400078e0000 */
[----:B------:R-:W-:Y:S01]  /*2510*/  IMAD.MOV.U32 R6, RZ, RZ, R12 ;  /* 0x000000ffff067224 */ /* 0x000fe200078e000c */
[----:B------:R0:W-:Y:S01]  /*2520*/  STL [R1+0xc0], R14 ;  /* 0x0000c00e01007387 */ /* 0x0001e20000100800 */
[----:B------:R-:W-:Y:S01]  /*2530*/  @!P6 IMAD.IADD R11, R11, 0x1, -R5 ;  /* 0x000000010b0be824 */ /* 0x000fe200078e0a05 */
[----:B------:R-:W-:Y:S01]  /*2540*/  IABS R12, R28 ;  /* 0x0000001c000c7213 */ /* 0x000fe20000000000 */
[----:B------:R-:W-:Y:S02]  /*2550*/  @!P1 IMAD.MOV R13, RZ, RZ, -R13 ;  /* 0x000000ffff0d9224 */ /* 0x000fe400078e0a0d */
[----:B------:R-:W-:Y:S01]  /*2560*/  @!P0 IMAD.MOV R11, RZ, RZ, -R11 ;  /* 0x000000ffff0b8224 */ /* 0x000fe200078e0a0b */
[----:B------:R-:W-:Y:S01]  /*2570*/  ISETP.GE.AND P5, PT, R28, RZ, PT ;  /* 0x000000ff1c00720c */ /* 0x000fe20003fa6270 */
[----:B------:R-:W-:-:S04]  /*2580*/  IMAD.HI.U32 R2, R4, R6, RZ ;  /* 0x0000000604027227 */ /* 0x000fc800078e00ff */
[----:B0-----:R-:W-:-:S04]  /*2590*/  IMAD.MOV.U32 R14, RZ, RZ, R9 ;  /* 0x000000ffff0e7224 */ /* 0x001fc800078e0009 */
[----:B------:R-:W-:Y:S01]  /*25a0*/  @!P2 IMAD.MOV R14, RZ, RZ, -R14 ;  /* 0x000000ffff0ea224 */ /* 0x000fe200078e0a0e */
[----:B------:R0:W-:Y:S01]  /*25b0*/  STL [R1+0xb8], R13 ;  /* 0x0000b80d01007387 */ /* 0x0001e20000100800 */
[----:B------:R-:W-:Y:S01]  /*25c0*/  IMAD.MOV.U32 R28, RZ, RZ, R30 ;  /* 0x000000ffff1c7224 */ /* 0x000fe200078e001e */
[----:B------:R-:W-:Y:S01]  /*25d0*/  MOV R30, R31 ;  /* 0x0000001f001e7202 */ /* 0x000fe20000000f00 */
[----:B------:R-:W-:Y:S01]  /*25e0*/  IMAD.MOV.U32 R31, RZ, RZ, R33 ;  /* 0x000000ffff1f7224 */ /* 0x000fe200078e0021 */
[----:B------:R-:W-:Y:S04]  /*25f0*/  STL [R1+0xb0], R14 ;  /* 0x0000b00e01007387 */ /* 0x000fe80000100800 */
[----:B------:R1:W-:Y:S04]  /*2600*/  STL [R1+0xa4], R11 ;  /* 0x0000a40b01007387 */ /* 0x0003e80000100800 */
[----:B------:R-:W3:Y:S01]  /*2610*/  LDL.LU R33, [R1+0x150] ;  /* 0x0001500001217983 */ /* 0x000ee20000300800 */
[----:B------:R-:W-:Y:S01]  /*2620*/  IMAD.HI.U32 R7, R4, R12, RZ ;  /* 0x0000000c04077227 */ /* 0x000fe200078e00ff */
[----:B------:R-:W-:-:S03]  /*2630*/  IABS R10, R29 ;  /* 0x0000001d000a7213 */ /* 0x000fc60000000000 */
[----:B------:R-:W-:-:S04]  /*2640*/  IMAD.MOV R7, RZ, RZ, -R7 ;  /* 0x000000ffff077224 */ /* 0x000fc800078e0a07 */
[----:B------:R-:W-:Y:S02]  /*2650*/  IMAD R7, R5, R7, R12 ;  /* 0x0000000705077224 */ /* 0x000fe400078e020c */
[----:B------:R-:W-:-:S04]  /*2660*/  IMAD.HI.U32 R12, R4, R10, RZ ;  /* 0x0000000a040c7227 */ /* 0x000fc800078e00ff */
[----:B------:R-:W-:Y:S01]  /*2670*/  IMAD.MOV R12, RZ, RZ, -R12 ;  /* 0x000000ffff0c7224 */ /* 0x000fe200078e0a0c */
[----:B------:R-:W-:Y:S02]  /*2680*/  IADD3 R2, -R2, RZ, RZ ;  /* 0x000000ff02027210 */ /* 0x000fe40007ffe1ff */
[C---:B------:R-:W-:Y:S01]  /*2690*/  ISETP.GT.U32.AND P1, PT, R5.reuse, R7, PT ;  /* 0x000000070500720c */ /* 0x040fe20003f24070 */
[C---:B------:R-:W-:Y:S02]  /*26a0*/  IMAD R10, R5.reuse, R12, R10 ;  /* 0x0000000c050a7224 */ /* 0x040fe400078e020a */
[----:B------:R-:W-:-:S03]  /*26b0*/  IMAD R6, R5, R2, R6 ;  /* 0x0000000205067224 */ /* 0x000fc600078e0206 */
[C---:B------:R-:W-:Y:S02]  /*26c0*/  ISETP.GT.U32.AND P6, PT, R5.reuse, R10, PT ;  /* 0x0000000a0500720c */ /* 0x040fe40003fc4070 */
[----:B------:R-:W-:Y:S02]  /*26d0*/  IABS R2, R24 ;  /* 0x0000001800027213 */ /* 0x000fe40000000000 */
[----:B------:R-:W-:Y:S02]  /*26e0*/  ISETP.GT.U32.AND P3, PT, R5, R6, PT ;  /* 0x000000060500720c */ /* 0x000fe40003f64070 */
[----:B0-----:R-:W-:Y:S01]  /*26f0*/  IABS R13, R25 ;  /* 0x00000019000d7213 */ /* 0x001fe20000000000 */
[----:B------:R-:W-:-:S04]  /*2700*/  IMAD.HI.U32 R0, R4, R2, RZ ;  /* 0x0000000204007227 */ /* 0x000fc800078e00ff */
[--C-:B------:R-:W-:Y:S02]  /*2710*/  @!P1 IMAD.IADD R7, R7, 0x1, -R5.reuse ;  /* 0x0000000107079824 */ /* 0x100fe400078e0a05 */
[----:B------:R-:W-:Y:S02]  /*2720*/  IMAD.MOV R0, RZ, RZ, -R0 ;  /* 0x000000ffff007224 */ /* 0x000fe400078e0a00 */
[----:B------:R-:W-:Y:S01]  /*2730*/  @!P6 IMAD.IADD R10, R10, 0x1, -R5 ;  /* 0x000000010a0ae824 */ /* 0x000fe200078e0a05 */
[----:B------:R-:W-:Y:S01]  /*2740*/  ISETP.GT.U32.AND P6, PT, R5, R7, PT ;  /* 0x000000070500720c */ /* 0x000fe20003fc4070 */
[----:B------:R-:W-:Y:S01]  /*2750*/  IMAD.HI.U32 R9, R4, R13, RZ ;  /* 0x0000000d04097227 */ /* 0x000fe200078e00ff */
[----:B------:R-:W-:-:S03]  /*2760*/  @!P3 IADD3 R6, R6, -R5, RZ ;  /* 0x800000050606b210 */ /* 0x000fc60007ffe0ff */
[C---:B------:R-:W-:Y:S02]  /*2770*/  IMAD R2, R5.reuse, R0, R2 ;  /* 0x0000000005027224 */ /* 0x040fe400078e0202 */
[----:B------:R-:W-:Y:S01]  /*2780*/  IMAD.MOV R9, RZ, RZ, -R9 ;  /* 0x000000ffff097224 */ /* 0x000fe200078e0a09 */
[C---:B------:R-:W-:Y:S02]  /*2790*/  ISETP.GT.U32.AND P1, PT, R5.reuse, R6, PT ;  /* 0x000000060500720c */ /* 0x040fe40003f24070 */
[C---:B------:R-:W-:Y:S01]  /*27a0*/  ISETP.GT.U32.AND P0, PT, R5.reuse, R2, PT ;  /* 0x000000020500720c */ /* 0x040fe20003f04070 */
[----:B------:R-:W-:Y:S01]  /*27b0*/  IMAD R9, R5, R9, R13 ;  /* 0x0000000905097224 */ /* 0x000fe200078e020d */
[----:B------:R-:W-:Y:S01]  /*27c0*/  ISETP.GE.AND P4, PT, R23, RZ, PT ;  /* 0x000000ff1700720c */ /* 0x000fe20003f86270 */
[----:B------:R-:W-:Y:S01]  /*27d0*/  @!P6 IMAD.IADD R7, R7, 0x1, -R5 ;  /* 0x000000010707e824 */ /* 0x000fe200078e0a05 */
[----:B------:R-:W-:Y:S02]  /*27e0*/  ISETP.GE.AND P3, PT, R29, RZ, PT ;  /* 0x000000ff1d00720c */ /* 0x000fe40003f66270 */
[----:B------:R-:W4:Y:S01]  /*27f0*/  LDL.LU R29, [R1+0x144] ;  /* 0x00014400011d7983 */ /* 0x000f220000300800 */
[----:B------:R-:W-:-:S02]  /*2800*/  ISETP.GT.U32.AND P6, PT, R5, R9, PT ;  /* 0x000000090500720c */ /* 0x000fc40003fc4070 */
[----:B------:R-:W-:Y:S02]  /*2810*/  ISETP.GT.U32.AND P2, PT, R5, R10, PT ;  /* 0x0000000a0500720c */ /* 0x000fe40003f44070 */
[--C-:B------:R-:W-:Y:S02]  /*2820*/  @!P1 IMAD.IADD R6, R6, 0x1, -R5.reuse ;  /* 0x0000000106069824 */ /* 0x100fe400078e0a05 */
[----:B------:R-:W-:Y:S02]  /*2830*/  @!P0 IMAD.IADD R2, R2, 0x1, -R5 ;  /* 0x0000000102028824 */ /* 0x000fe400078e0a05 */
[----:B------:R-:W-:-:S03]  /*2840*/  @!P4 IMAD.MOV R6, RZ, RZ, -R6 ;  /* 0x000000ffff06c224 */ /* 0x000fc600078e0a06 */
[----:B------:R-:W-:Y:S02]  /*2850*/  ISETP.GT.U32.AND P4, PT, R5, R2, PT ;  /* 0x000000020500720c */ /* 0x000fe40003f84070 */
[----:B------:R-:W-:Y:S01]  /*2860*/  @!P6 IMAD.IADD R9, R9, 0x1, -R5 ;  /* 0x000000010909e824 */ /* 0x000fe200078e0a05 */
[----:B------:R-:W-:Y:S01]  /*2870*/  ISETP.GE.AND P1, PT, R24, RZ, PT ;  /* 0x000000ff1800720c */ /* 0x000fe20003f26270 */
[----:B------:R-:W-:Y:S02]  /*2880*/  IMAD.MOV.U32 R23, RZ, RZ, R30 ;  /* 0x000000ffff177224 */ /* 0x000fe400078e001e */
[----:B------:R-:W-:Y:S01]  /*2890*/  @!P5 IMAD.MOV R7, RZ, RZ, -R7 ;  /* 0x000000ffff07d224 */ /* 0x000fe200078e0a07 */
[----:B------:R-:W-:Y:S01]  /*28a0*/  ISETP.GT.U32.AND P5, PT, R5, R9, PT ;  /* 0x000000090500720c */ /* 0x000fe20003fa4070 */
[----:B------:R-:W-:Y:S02]  /*28b0*/  IMAD.MOV.U32 R30, RZ, RZ, R31 ;  /* 0x000000ffff1e7224 */ /* 0x000fe400078e001f */
[----:B------:R-:W-:Y:S01]  /*28c0*/  @!P2 IMAD.IADD R10, R10, 0x1, -R5 ;  /* 0x000000010a0aa824 */ /* 0x000fe200078e0a05 */
[----:B------:R-:W-:-:S02]  /*28d0*/  ISETP.GE.AND P2, PT, R25, RZ, PT ;  /* 0x000000ff1900720c */ /* 0x000fc40003f46270 */
[----:B------:R-:W-:Y:S01]  /*28e0*/  MOV R24, R30 ;  /* 0x0000001e00187202 */ /* 0x000fe20000000f00 */
[----:B------:R-:W-:Y:S02]  /*28f0*/  @!P3 IMAD.MOV R10, RZ, RZ, -R10 ;  /* 0x000000ffff0ab224 */ /* 0x000fe400078e0a0a */
[--C-:B------:R-:W-:Y:S01]  /*2900*/  @!P4 IMAD.IADD R2, R2, 0x1, -R5.reuse ;  /* 0x000000010202c824 */ /* 0x100fe200078e0a05 */
[----:B------:R-:W-:Y:S02]  /*2910*/  IABS R0, R26 ;  /* 0x0000001a00007213 */ /* 0x000fe40000000000 */
[----:B------:R-:W-:Y:S01]  /*2920*/  ISETP.GE.AND P0, PT, R26, RZ, PT ;  /* 0x000000ff1a00720c */ /* 0x000fe20003f06270 */
[----:B------:R-:W-:Y:S01]  /*2930*/  @!P1 IMAD.MOV R2, RZ, RZ, -R2 ;  /* 0x000000ffff029224 */ /* 0x000fe200078e0a02 */
[----:B------:R-:W-:Y:S01]  /*2940*/  IABS R8, R27 ;  /* 0x0000001b00087213 */ /* 0x000fe20000000000 */
[----:B------:R-:W-:Y:S01]  /*2950*/  @!P5 IMAD.IADD R9, R9, 0x1, -R5 ;  /* 0x000000010909d824 */ /* 0x000fe200078e0a05 */
[----:B------:R-:W-:Y:S01]  /*2960*/  ISETP.GE.AND P5, PT, R27, RZ, PT ;  /* 0x000000ff1b00720c */ /* 0x000fe20003fa6270 */
[----:B--2---:R-:W-:-:S02]  /*2970*/  IMAD.MOV.U32 R30, RZ, RZ, R35 ;  /* 0x000000ffff1e7224 */ /* 0x004fc400078e0023 */
[----:B------:R-:W-:Y:S02]  /*2980*/  IMAD.MOV.U32 R35, RZ, RZ, R52 ;  /* 0x000000ffff237224 */ /* 0x000fe400078e0034 */
[----:B------:R-:W-:Y:S01]  /*2990*/  IMAD.MOV.U32 R26, RZ, RZ, R30 ;  /* 0x000000ffff1a7224 */ /* 0x000fe200078e001e */
[----:B------:R-:W-:Y:S01]  /*29a0*/  MOV R52, R58 ;  /* 0x0000003a00347202 */ /* 0x000fe20000000f00 */
[----:B---3--:R-:W-:Y:S02]  /*29b0*/  IMAD.MOV.U32 R31, RZ, RZ, R33 ;  /* 0x000000ffff1f7224 */ /* 0x008fe400078e0021 */
[----:B------:R-:W2:Y:S02]  /*29c0*/  LDL.LU R33, [R1+0x170] ;  /* 0x0001700001217983 */ /* 0x000ea40000300800 */
[----:B------:R-:W-:Y:S02]  /*29d0*/  IMAD.MOV.U32 R25, RZ, RZ, R31 ;  /* 0x000000ffff197224 */ /* 0x000fe400078e001f */
[----:B------:R-:W-:Y:S01]  /*29e0*/  IMAD.MOV.U32 R31, RZ, RZ, R36 ;  /* 0x000000ffff1f7224 */ /* 0x000fe200078e0024 */
[----:B------:R4:W-:Y:S01]  /*29f0*/  STL [R1+0x9c], R6 ;  /* 0x00009c0601007387 */ /* 0x0009e20000100800 */
[----:B------:R-:W-:-:S02]  /*2a00*/  IMAD.MOV.U32 R36, RZ, RZ, R37 ;  /* 0x000000ffff247224 */ /* 0x000fc400078e0025 */
[----:B------:R-:W-:Y:S01]  /*2a10*/  IMAD.MOV.U32 R37, RZ, RZ, R42 ;  /* 0x000000ffff257224 */ /* 0x000fe200078e002a */
[----:B------:R-:W-:Y:S01]  /*2a20*/  STL [R1+0x98], R7 ;  /* 0x0000980701007387 */ /* 0x000fe20000100800 */
[----:B------:R-:W-:Y:S02]  /*2a30*/  IMAD.MOV.U32 R30, RZ, RZ, R31 ;  /* 0x000000ffff1e7224 */ /* 0x000fe400078e001f */
[----:B------:R-:W-:Y:S01]  /*2a40*/  IMAD.MOV.U32 R42, RZ, RZ, R57 ;  /* 0x000000ffff2a7224 */ /* 0x000fe200078e0039 */
[----:B------:R0:W-:Y:S01]  /*2a50*/  STL [R1+0x94], R10 ;  /* 0x0000940a01007387 */ /* 0x0001e20000100800 */
[----:B------:R-:W-:Y:S02]  /*2a60*/  IMAD.MOV.U32 R31, RZ, RZ, R32 ;  /* 0x000000ffff1f7224 */ /* 0x000fe400078e0020 */
[----:B------:R-:W-:Y:S01]  /*2a70*/  IMAD.MOV.U32 R32, RZ, RZ, R47 ;  /* 0x000000ffff207224 */ /* 0x000fe200078e002f */
[----:B------:R-:W3:Y:S01]  /*2a80*/  LDL.LU R57, [R1+0x1cc] ;  /* 0x0001cc0001397983 */ /* 0x000ee20000300800 */
[----:B------:R-:W-:-:S03]  /*2a90*/  IMAD.MOV.U32 R27, RZ, RZ, R30 ;  /* 0x000000ffff1b7224 */ /* 0x000fc600078e001e */
[----:B------:R-:W3:Y:S01]  /*2aa0*/  LDL.LU R58, [R1+0x1d0] ;  /* 0x0001d000013a7983 */ /* 0x000ee20000300800 */
[----:B------:R-:W-:-:S03]  /*2ab0*/  IMAD.MOV.U32 R30, RZ, RZ, R38 ;  /* 0x000000ffff1e7224 */ /* 0x000fc600078e0026 */
[----:B------:R-:W2:Y:S04]  /*2ac0*/  LDL.LU R47, [R1+0x198] ;  /* 0x00019800012f7983 */ /* 0x000ea80000300800 */
[----:B------:R0:W-:Y:S04]  /*2ad0*/  STL [R1+0x90], R2 ;  /* 0x0000900201007387 */ /* 0x0001e80000100800 */
[----:B------:R-:W3:Y:S01]  /*2ae0*/  LDL.LU R38, [R1+0x168] ;  /* 0x0001680001267983 */ /* 0x000ee20000300800 */
[----:B-1----:R-:W-:Y:S01]  /*2af0*/  IMAD.HI.U32 R11, R4, R8, RZ ;  /* 0x00000008040b7227 */ /* 0x002fe200078e00ff */
[----:B------:R-:W-:-:S03]  /*2b00*/  IABS R12, R22 ;  /* 0x00000016000c7213 */ /* 0x000fc60000000000 */
[----:B------:R-:W-:Y:S02]  /*2b10*/  IMAD.MOV R11, RZ, RZ, -R11 ;  /* 0x000000ffff0b7224 */ /* 0x000fe400078e0a0b */
[----:B------:R-:W-:-:S04]  /*2b20*/  IMAD.HI.U32 R14, R4, R12, RZ ;  /* 0x0000000c040e7227 */ /* 0x000fc800078e00ff */
[----:B------:R-:W-:-:S04]  /*2b30*/  IMAD.HI.U32 R13, R4, R0, RZ ;  /* 0x00000000040d7227 */ /* 0x000fc800078e00ff */
[----:B------:R-:W-:Y:S02]  /*2b40*/  IMAD R8, R5, R11, R8 ;  /* 0x0000000b05087224 */ /* 0x000fe400078e0208 */
[----:B------:R-:W-:Y:S01]  /*2b50*/  IMAD.MOV R14, RZ, RZ, -R14 ;  /* 0x000000ffff0e7224 */ /* 0x000fe200078e0a0e */
[----:B------:R-:W-:Y:S02]  /*2b60*/  IADD3 R13, -R13, RZ, RZ ;  /* 0x000000ff0d0d7210 */ /* 0x000fe40007ffe1ff */
[C---:B------:R-:W-:Y:S01]  /*2b70*/  ISETP.GT.U32.AND P3, PT, R5.reuse, R8, PT ;  /* 0x000000080500720c */ /* 0x040fe20003f64070 */
[C---:B------:R-:W-:Y:S02]  /*2b80*/  IMAD R12, R5.reuse, R14, R12 ;  /* 0x0000000e050c7224 */ /* 0x040fe400078e020c */
[----:B------:R-:W-:-:S03]  /*2b90*/  IMAD R0, R5, R13, R0 ;  /* 0x0000000d05007224 */ /* 0x000fc600078e0200 */
[C---:B------:R-:W-:Y:S02]  /*2ba0*/  ISETP.GT.U32.AND P4, PT, R5.reuse, R12, PT ;  /* 0x0000000c0500720c */ /* 0x040fe40003f84070 */
[----:B------:R-:W-:Y:S02]  /*2bb0*/  ISETP.GT.U32.AND P6, PT, R5, R0, PT ;  /* 0x000000000500720c */ /* 0x000fe40003fc4070 */
[----:B----4-:R-:W-:-:S03]  /*2bc0*/  IABS R6, R29 ;  /* 0x0000001d00067213 */ /* 0x010fc60000000000 */
[----:B------:R-:W-:Y:S02]  /*2bd0*/  @!P3 IADD3 R8, R8, -R5, RZ ;  /* 0x800000050808b210 */ /* 0x000fe40007ffe0ff */
[----:B0-----:R-:W-:Y:S02]  /*2be0*/  IMAD.HI.U32 R10, R4, R6, RZ ;  /* 0x00000006040a7227 */ /* 0x001fe400078e00ff */
[C---:B------:R-:W-:Y:S02]  /*2bf0*/  ISETP.GT.U32.AND P3, PT, R5.reuse, R8, PT ;  /* 0x000000080500720c */ /* 0x040fe40003f64070 */
[--C-:B------:R-:W-:Y:S02]  /*2c00*/  @!P4 IMAD.IADD R12, R12, 0x1, -R5.reuse ;  /* 0x000000010c0cc824 */ /* 0x100fe400078e0a05 */
[----:B------:R-:W-:Y:S02]  /*2c10*/  IMAD.MOV R10, RZ, RZ, -R10 ;  /* 0x000000ffff0a7224 */ /* 0x000fe400078e0a0a */
[----:B------:R-:W-:Y:S01]  /*2c20*/  @!P6 IMAD.IADD R0, R0, 0x1, -R5 ;  /* 0x000000010000e824 */ /* 0x000fe200078e0a05 */
[C---:B------:R-:W-:Y:S01]  /*2c30*/  ISETP.GT.U32.AND P4, PT, R5.reuse, R12, PT ;  /* 0x0000000c0500720c */ /* 0x040fe20003f84070 */
[----:B------:R-:W-:-:S03]  /*2c40*/  IMAD R6, R5, R10, R6 ;  /* 0x0000000a05067224 */ /* 0x000fc600078e0206 */
[C---:B------:R-:W-:Y:S02]  /*2c50*/  ISETP.GT.U32.AND P6, PT, R5.reuse, R0, PT ;  /* 0x000000000500720c */ /* 0x040fe40003fc4070 */
[----:B------:R-:W-:Y:S01]  /*2c60*/  @!P3 IMAD.IADD R8, R8, 0x1, -R5 ;  /* 0x000000010808b824 */ /* 0x000fe200078e0a05 */
[----:B------:R-:W-:Y:S01]  /*2c70*/  ISETP.GT.U32.AND P3, PT, R5, R6, PT ;  /* 0x000000060500720c */ /* 0x000fe20003f64070 */
[----:B------:R-:W-:Y:S01]  /*2c80*/  IMAD.MOV.U32 R16, RZ, RZ, R9 ;  /* 0x000000ffff107224 */ /* 0x000fe200078e0009 */
[----:B------:R-:W-:-:S04]  /*2c90*/  IABS R7, R28 ;  /* 0x0000001c00077213 */ /* 0x000fc80000000000 */
[--C-:B------:R-:W-:Y:S01]  /*2ca0*/  @!P4 IMAD.IADD R12, R12, 0x1, -R5.reuse ;  /* 0x000000010c0cc824 */ /* 0x100fe200078e0a05 */
[----:B------:R-:W-:Y:S01]  /*2cb0*/  ISETP.GE.AND P4, PT, R28, RZ, PT ;  /* 0x000000ff1c00720c */ /* 0x000fe20003f86270 */
[----:B------:R-:W-:Y:S01]  /*2cc0*/  IMAD.MOV.U32 R28, RZ, RZ, R30 ;  /* 0x000000ffff1c7224 */ /* 0x000fe200078e001e */
[----:B------:R-:W-:Y:S01]  /*2cd0*/  MOV R30, R31 ;  /* 0x0000001f001e7202 */ /* 0x000fe20000000f00 */
[----:B------:R-:W-:Y:S02]  /*2ce0*/  @!P6 IMAD.IADD R0, R0, 0x1, -R5 ;  /* 0x000000010000e824 */ /* 0x000fe400078e0a05 */
[----:B------:R-:W-:Y:S02]  /*2cf0*/  IMAD.MOV.U32 R31, RZ, RZ, R34 ;  /* 0x000000ffff1f7224 */ /* 0x000fe400078e0022 */
[----:B------:R-:W-:Y:S02]  /*2d00*/  IMAD.MOV.U32 R34, RZ, RZ, R35 ;  /* 0x000000ffff227224 */ /* 0x000fe400078e0023 */
[----:B------:R-:W-:Y:S01]  /*2d10*/  @!P3 IMAD.IADD R6, R6, 0x1, -R5 ;  /* 0x000000010606b824 */ /* 0x000fe200078e0a05 */
[----:B------:R-:W-:Y:S01]  /*2d20*/  ISETP.GE.AND P3, PT, R29, RZ, PT ;  /* 0x000000ff1d00720c */ /* 0x000fe20003f66270 */
[----:B------:R-:W-:-:S02]  /*2d30*/  IMAD.MOV.U32 R35, RZ, RZ, R36 ;  /* 0x000000ffff237224 */ /* 0x000fc400078e0024 */
[----:B------:R-:W-:Y:S02]  /*2d40*/  @!P2 IMAD.MOV R16, RZ, RZ, -R16 ;  /* 0x000000ffff10a224 */ /* 0x000fe400078e0a10 */
[----:B------:R-:W-:Y:S02]  /*2d50*/  IMAD.MOV.U32 R36, RZ, RZ, R40 ;  /* 0x000000ffff247224 */ /* 0x000fe400078e0028 */
[----:B------:R-:W-:Y:S02]  /*2d60*/  @!P0 IMAD.MOV R0, RZ, RZ, -R0 ;  /* 0x000000ffff008224 */ /* 0x000fe400078e0a00 */
[----:B------:R-:W-:Y:S02]  /*2d70*/  IMAD.MOV.U32 R29, RZ, RZ, R30 ;  /* 0x000000ffff1d7224 */ /* 0x000fe400078e001e */
[----:B------:R-:W-:Y:S02]  /*2d80*/  IMAD.MOV.U32 R30, RZ, RZ, R31 ;  /* 0x000000ffff1e7224 */ /* 0x000fe400078e001f */
[----:B------:R-:W-:Y:S01]  /*2d90*/  IMAD.HI.U32 R13, R4, R7, RZ ;  /* 0x00000007040d7227 */ /* 0x000fe200078e00ff */
[----:B------:R-:W-:-:S03]  /*2da0*/  IABS R11, R23 ;  /* 0x00000017000b7213 */ /* 0x000fc60000000000 */
[----:B------:R-:W-:-:S04]  /*2db0*/  IMAD.MOV R13, RZ, RZ, -R13 ;  /* 0x000000ffff0d7224 */ /* 0x000fc800078e0a0d */
[----:B------:R-:W-:Y:S02]  /*2dc0*/  IMAD R7, R5, R13, R7 ;  /* 0x0000000d05077224 */ /* 0x000fe400078e0207 */
[----:B------:R-:W-:-:S03]  /*2dd0*/  IMAD.HI.U32 R13, R4, R11, RZ ;  /* 0x0000000b040d7227 */ /* 0x000fc600078e00ff */
[----:B------:R-:W-:Y:S02]  /*2de0*/  ISETP.GT.U32.AND P6, PT, R5, R7, PT ;  /* 0x000000070500720c */ /* 0x000fe40003fc4070 */
[----:B------:R-:W-:-:S05]  /*2df0*/  IADD3 R13, -R13, RZ, RZ ;  /* 0x000000ff0d0d7210 */ /* 0x000fca0007ffe1ff */
[----:B------:R-:W-:Y:S01]  /*2e00*/  IMAD R11, R5, R13, R11 ;  /* 0x0000000d050b7224 */ /* 0x000fe200078e020b */
[----:B------:R-:W-:-:S05]  /*2e10*/  IABS R2, R24 ;  /* 0x0000001800027213 */ /* 0x000fca0000000000 */
[----:B------:R-:W-:Y:S01]  /*2e20*/  @!P6 IMAD.IADD R7, R7, 0x1, -R5 ;  /* 0x000000010707e824 */ /* 0x000fe200078e0a05 */
[----:B------:R-:W-:Y:S01]  /*2e30*/  ISETP.GT.U32.AND P6, PT, R5, R11, PT ;  /* 0x0000000b0500720c */ /* 0x000fe20003fc4070 */
[----:B------:R-:W-:Y:S01]  /*2e40*/  IMAD.HI.U32 R15, R4, R2, RZ ;  /* 0x00000002040f7227 */ /* 0x000fe200078e00ff */
[----:B------:R-:W-:-:S03]  /*2e50*/  IABS R14, R26 ;  /* 0x0000001a000e7213 */ /* 0x000fc60000000000 */
[----:B------:R-:W-:Y:S02]  /*2e60*/  IMAD.MOV R15, RZ, RZ, -R15 ;  /* 0x000000ffff0f7224 */ /* 0x000fe400078e0a0f */
[----:B------:R-:W-:-:S06]  /*2e70*/  IMAD.HI.U32 R9, R4, R14, RZ ;  /* 0x0000000e04097227 */ /* 0x000fcc00078e00ff */
[----:B------:R-:W-:Y:S01]  /*2e80*/  @!P6 IADD3 R11, R11, -R5, RZ ;  /* 0x800000050b0be210 */ /* 0x000fe20007ffe0ff */
[C---:B------:R-:W-:Y:S01]  /*2e90*/  IMAD R2, R5.reuse, R15, R2 ;  /* 0x0000000f05027224 */ /* 0x040fe200078e0202 */
[C---:B------:R-:W-:Y:S02]  /*2ea0*/  ISETP.GT.U32.AND P2, PT, R5.reuse, R7, PT ;  /* 0x000000070500720c */ /* 0x040fe40003f44070 */
[----:B------:R-:W-:Y:S01]  /*2eb0*/  ISETP.GT.U32.AND P6, PT, R5, R11, PT ;  /* 0x0000000b0500720c */ /* 0x000fe20003fc4070 */
[----:B------:R-:W-:Y:S01]  /*2ec0*/  @!P5 IMAD.MOV R8, RZ, RZ, -R8 ;  /* 0x000000ffff08d224 */ /* 0x000fe200078e0a08 */
[----:B------:R-:W-:Y:S02]  /*2ed0*/  IADD3 R9, -R9, RZ, RZ ;  /* 0x000000ff09097210 */ /* 0x000fe40007ffe1ff */
[----:B------:R-:W-:Y:S02]  /*2ee0*/  IABS R10, R25 ;  /* 0x00000019000a7213 */ /* 0x000fe40000000000 */
[----:B------:R-:W-:-:S02]  /*2ef0*/  ISETP.GT.U32.AND P5, PT, R5, R2, PT ;  /* 0x000000020500720c */ /* 0x000fc40003fa4070 */
[----:B------:R-:W-:Y:S01]  /*2f00*/  ISETP.GE.AND P1, PT, R22, RZ, PT ;  /* 0x000000ff1600720c */ /* 0x000fe20003f26270 */
[----:B------:R-:W-:Y:S02]  /*2f10*/  IMAD R14, R5, R9, R14 ;  /* 0x00000009050e7224 */ /* 0x000fe400078e020e */
[----:B------:R-:W-:-:S04]  /*2f20*/  IMAD.HI.U32 R13, R4, R10, RZ ;  /* 0x0000000a040d7227 */ /* 0x000fc800078e00ff */
[----:B--2---:R-:W-:Y:S02]  /*2f30*/  IMAD.MOV.U32 R40, RZ, RZ, R47 ;  /* 0x000000ffff287224 */ /* 0x004fe400078e002f */
[----:B------:R-:W-:Y:S02]  /*2f40*/  IMAD.MOV.U32 R47, RZ, RZ, R55 ;  /* 0x000000ffff2f7224 */ /* 0x000fe400078e0037 */
[----:B------:R-:W2:Y:S01]  /*2f50*/  LDL.LU R55, [R1+0x1c8] ;  /* 0x0001c80001377983 */ /* 0x000ea20000300800 */
[----:B---3--:R-:W-:-:S03]  /*2f60*/  IMAD.MOV.U32 R31, RZ, RZ, R38 ;  /* 0x000000ffff1f7224 */ /* 0x008fc600078e0026 */
[----:B------:R-:W-:Y:S01]  /*2f70*/  STL [R1+0x84], R16 ;  /* 0x0000841001007387 */ /* 0x000fe20000100800 */
[----:B------:R-:W-:Y:S02]  /*2f80*/  IMAD.MOV.U32 R38, RZ, RZ, R39 ;  /* 0x000000ffff267224 */ /* 0x000fe400078e0027 */
[----:B------:R-:W-:Y:S01]  /*2f90*/  IMAD.MOV.U32 R39, RZ, RZ, R45 ;  /* 0x000000ffff277224 */ /* 0x000fe200078e002d */
[----:B------:R0:W-:Y:S04]  /*2fa0*/  STL [R1+0x80], R0 ;  /* 0x0000800001007387 */ /* 0x0001e80000100800 */
[----:B------:R-:W3:Y:S01]  /*2fb0*/  LDL.LU R45, [R1+0x190] ;  /* 0x00019000012d7983 */ /* 0x000ee20000300800 */
[----:B------:R-:W-:Y:S01]  /*2fc0*/  ISETP.GT.U32.AND P0, PT, R5, R6, PT ;  /* 0x000000060500720c */ /* 0x000fe20003f04070 */
[----:B------:R-:W-:Y:S01]  /*2fd0*/  @!P6 IMAD.IADD R11, R11, 0x1, -R5 ;  /* 0x000000010b0be824 */ /* 0x000fe200078e0a05 */
[----:B------:R-:W-:Y:S01]  /*2fe0*/  ISETP.GT.U32.AND P6, PT, R5, R14, PT ;  /* 0x0000000e0500720c */ /* 0x000fe20003fc4070 */
[----:B------:R-:W-:-:S02]  /*2ff0*/  IMAD.MOV R13, RZ, RZ, -R13 ;  /* 0x000000ffff0d7224 */ /* 0x000fc400078e0a0d */
[----:B0-----:R-:W-:Y:S02]  /*3000*/  IMAD.MOV.U32 R0, RZ, RZ, R12 ;  /* 0x000000ffff007224 */ /* 0x001fe400078e000c */
[--C-:B------:R-:W-:Y:S02]  /*3010*/  @!P2 IMAD.IADD R7, R7, 0x1, -R5.reuse ;  /* 0x000000010707a824 */ /* 0x100fe400078e0a05 */
[----:B------:R-:W-:Y:S02]  /*3020*/  IMAD R13, R5, R13, R10 ;  /* 0x0000000d050d7224 */ /* 0x000fe400078e020a */
[----:B------:R-:W-:Y:S01]  /*3030*/  @!P5 IMAD.IADD R2, R2, 0x1, -R5 ;  /* 0x000000010202d824 */ /* 0x000fe200078e0a05 */
[----:B------:R-:W-:Y:S01]  /*3040*/  @!P4 IADD3 R7, -R7, RZ, RZ ;  /* 0x000000ff0707c210 */ /* 0x000fe20007ffe1ff */
[----:B------:R-:W-:Y:S01]  /*3050*/  @!P1 IMAD.MOV R0, RZ, RZ, -R0 ;  /* 0x000000ffff009224 */ /* 0x000fe200078e0a00 */
[----:B------:R-:W-:Y:S01]  /*3060*/  IABS R10, R27 ;  /* 0x0000001b000a7213 */ /* 0x000fe20000000000 */
[----:B------:R-:W-:Y:S01]  /*3070*/  STL [R1+0x74], R8 ;  /* 0x0000740801007387 */ /* 0x000fe20000100800 */
[----:B------:R-:W-:-:S02]  /*3080*/  ISETP.GT.U32.AND P2, PT, R5, R13, PT ;  /* 0x0000000d0500720c */ /* 0x000fc40003f44070 */
[----:B------:R-:W-:Y:S01]  /*3090*/  ISETP.GT.U32.AND P4, PT, R5, R2, PT ;  /* 0x000000020500720c */ /* 0x000fe20003f84070 */
[----:B------:R0:W-:Y:S01]  /*30a0*/  STL [R1+0x70], R0 ;  /* 0x0000700001007387 */ /* 0x0001e20000100800 */
[----:B------:R-:W-:-:S03]  /*30b0*/  @!P0 IMAD.IADD R6, R6, 0x1, -R5 ;  /* 0x0000000106068824 */ /* 0x000fc600078e0a05 */
[----:B------:R1:W-:Y:S01]  /*30c0*/  STL [R1+0x6c], R7 ;  /* 0x00006c0701007387 */ /* 0x0003e20000100800 */
[----:B------:R-:W-:Y:S02]  /*30d0*/  @!P6 IMAD.IADD R14, R14, 0x1, -R5 ;  /* 0x000000010e0ee824 */ /* 0x000fe400078e0a05 */
[----:B------:R-:W-:Y:S02]  /*30e0*/  IMAD.MOV.U32 R9, RZ, RZ, R6 ;  /* 0x000000ffff097224 */ /* 0x000fe400078e0006 */
[----:B0-----:R-:W-:Y:S01]  /*30f0*/  IMAD.HI.U32 R0, R4, R10, RZ ;  /* 0x0000000a04007227 */ /* 0x001fe200078e00ff */
[----:B-1----:R-:W-:-:S03]  /*3100*/  IABS R7, R28 ;  /* 0x0000001c00077213 */ /* 0x002fc60000000000 */
[----:B------:R-:W-:Y:S01]  /*3110*/  IMAD.MOV R0, RZ, RZ, -R0 ;  /* 0x000000ffff007224 */ /* 0x000fe200078e0a00 */
[----:B------:R-:W-:Y:S01]  /*3120*/  ISETP.GT.U32.AND P6, PT, R5, R14, PT ;  /* 0x0000000e0500720c */ /* 0x000fe20003fc4070 */
[----:B------:R-:W-:Y:S01]  /*3130*/  IMAD.HI.U32 R6, R4, R7, RZ ;  /* 0x0000000704067227 */ /* 0x000fe200078e00ff */
[----:B------:R-:W-:-:S03]  /*3140*/  ISETP.GE.AND P1, PT, R23, RZ, PT ;  /* 0x000000ff1700720c */ /* 0x000fc60003f26270 */
[--C-:B------:R-:W-:Y:S01]  /*3150*/  @!P2 IMAD.IADD R13, R13, 0x1, -R5.reuse ;  /* 0x000000010d0da824 */ /* 0x100fe200078e0a05 */
[----:B------:R-:W-:Y:S01]  /*3160*/  IADD3 R6, -R6, RZ, RZ ;  /* 0x000000ff06067210 */ /* 0x000fe20007ffe1ff */
[C---:B------:R-:W-:Y:S02]  /*3170*/  IMAD R0, R5.reuse, R0, R10 ;  /* 0x0000000005007224 */ /* 0x040fe400078e020a */
[----:B------:R-:W-:Y:S02]  /*3180*/  @!P4 IMAD.IADD R2, R2, 0x1, -R5 ;  /* 0x000000010202c824 */ /* 0x000fe400078e0a05 */
[----:B------:R-:W-:Y:S01]  /*3190*/  @!P3 IMAD.MOV R9, RZ, RZ, -R9 ;  /* 0x000000ffff09b224 */ /* 0x000fe200078e0a09 */
[C---:B------:R-:W-:Y:S01]  /*31a0*/  ISETP.GT.U32.AND P3, PT, R5.reuse, R13, PT ;  /* 0x0000000d0500720c */ /* 0x040fe20003f64070 */
[----:B------:R-:W-:Y:S01]  /*31b0*/  IMAD.MOV.U32 R10, RZ, RZ, R2 ;  /* 0x000000ffff0a7224 */ /* 0x000fe200078e0002 */
[C---:B------:R-:W-:Y:S01]  /*31c0*/  ISETP.GT.U32.AND P4, PT, R5.reuse, R0, PT ;  /* 0x000000000500720c */ /* 0x040fe20003f84070 */
[----:B------:R-:W-:Y:S01]  /*31d0*/  IMAD R2, R5, R6, R7 ;  /* 0x0000000605027224 */ /* 0x000fe200078e0207 */
[----:B------:R-:W-:Y:S01]  /*31e0*/  ISETP.GE.AND P0, PT, R24, RZ, PT ;  /* 0x000000ff1800720c */ /* 0x000fe20003f06270 */
[----:B------:R0:W-:Y:S01]  /*31f0*/  STL [R1+0x68], R9 ;  /* 0x0000680901007387 */ /* 0x0001e20000100800 */
[----:B------:R-:W-:Y:S01]  /*3200*/  ISETP.GE.AND P5, PT, R25, RZ, PT ;  /* 0x000000ff1900720c */ /* 0x000fe20003fa6270 */
[----:B------:R-:W-:Y:S01]  /*3210*/  @!P6 IMAD.IADD R14, R14, 0x1, -R5 ;  /* 0x000000010e0ee824 */ /* 0x000fe200078e0a05 */
[----:B------:R-:W-:-:S02]  /*3220*/  ISETP.GT.U32.AND P6, PT, R5, R2, PT ;  /* 0x000000020500720c */ /* 0x000fc40003fc4070 */
[----:B------:R-:W-:Y:S01]  /*3230*/  IABS R8, R29 ;  /* 0x0000001d00087213 */ /* 0x000fe20000000000 */
[----:B0-----:R-:W-:-:S04]  /*3240*/  IMAD.MOV.U32 R9, RZ, RZ, R11 ;  /* 0x000000ffff097224 */ /* 0x001fc800078e000b */
[----:B------:R-:W-:Y:S01]  /*3250*/  @!P1 IMAD.MOV R9, RZ, RZ, -R9 ;  /* 0x000000ffff099224 */ /* 0x000fe200078e0a09 */
[----:B------:R-:W-:Y:S01]  /*3260*/  IABS R11, R30 ;  /* 0x0000001e000b7213 */ /* 0x000fe20000000000 */
[--C-:B------:R-:W-:Y:S02]  /*3270*/  @!P3 IMAD.IADD R13, R13, 0x1, -R5.reuse ;  /* 0x000000010d0db824 */ /* 0x100fe400078e0a05 */
[----:B------:R-:W-:Y:S01]  /*3280*/  @!P4 IMAD.IADD R0, R0, 0x1, -R5 ;  /* 0x000000010000c824 */ /* 0x000fe200078e0a05 */
[----:B------:R0:W-:Y:S01]  /*3290*/  STL [R1+0x5c], R9 ;  /* 0x00005c0901007387 */ /* 0x0001e20000100800 */
[----:B------:R-:W-:Y:S01]  /*32a0*/  ISETP.GE.AND P2, PT, R26, RZ, PT ;  /* 0x000000ff1a00720c */ /* 0x000fe20003f46270 */
[----:B------:R-:W-:Y:S01]  /*32b0*/  @!P0 IMAD.MOV R10, RZ, RZ, -R10 ;  /* 0x000000ffff0a8224 */ /* 0x000fe200078e0a0a */
[----:B------:R-:W-:Y:S01]  /*32c0*/  IABS R6, R31 ;  /* 0x0000001f00067213 */ /* 0x000fe20000000000 */
[----:B------:R-:W-:Y:S01]  /*32d0*/  @!P5 IMAD.MOV R13, RZ, RZ, -R13 ;  /* 0x000000ffff0dd224 */ /* 0x000fe200078e0a0d */
[----:B------:R-:W-:Y:S01]  /*32e0*/  @!P6 IADD3 R2, R2, -R5, RZ ;  /* 0x800000050202e210 */ /* 0x000fe20007ffe0ff */
[----:B0-----:R-:W-:Y:S01]  /*32f0*/  IMAD.HI.U32 R9, R4, R8, RZ ;  /* 0x0000000804097227 */ /* 0x001fe200078e00ff */
[----:B------:R-:W-:-:S03]  /*3300*/  ISETP.GT.U32.AND P5, PT, R5, R0, PT ;  /* 0x000000000500720c */ /* 0x000fc60003fa4070 */
[----:B------:R-:W-:Y:S02]  /*3310*/  IMAD.MOV R9, RZ, RZ, -R9 ;  /* 0x000000ffff097224 */ /* 0x000fe400078e0a09 */
[C---:B------:R-:W-:Y:S01]  /*3320*/  IMAD.HI.U32 R12, R4.reuse, R11, RZ ;  /* 0x0000000b040c7227 */ /* 0x040fe200078e00ff */
[----:B------:R0:W-:Y:S01]  /*3330*/  STL [R1+0x50], R10 ;  /* 0x0000500a01007387 */ /* 0x0001e20000100800 */
[C---:B------:R-:W-:Y:S02]  /*3340*/  ISETP.GT.U32.AND P6, PT, R5.reuse, R2, PT ;  /* 0x000000020500720c */ /* 0x040fe40003fc4070 */
[----:B------:R-:W-:Y:S01]  /*3350*/  IMAD.MOV R12, RZ, RZ, -R12 ;  /* 0x000000ffff0c7224 */ /* 0x000fe200078e0a0c */
[----:B------:R1:W-:Y:S01]  /*3360*/  STL [R1+0x4c], R13 ;  /* 0x00004c0d01007387 */ /* 0x0003e20000100800 */
[----:B0-----:R-:W-:Y:S02]  /*3370*/  IMAD R10, R5, R9, R8 ;  /* 0x00000009050a7224 */ /* 0x001fe400078e0208 */
[----:B------:R-:W-:-:S04]  /*3380*/  IMAD.HI.U32 R8, R4, R6, RZ ;  /* 0x0000000604087227 */ /* 0x000fc800078e00ff */
[----:B-1----:R-:W-:Y:S02]  /*3390*/  IMAD.MOV.U32 R13, RZ, RZ, R14 ;  /* 0x000000ffff0d7224 */ /* 0x002fe400078e000e */
[----:B------:R-:W-:Y:S02]  /*33a0*/  IMAD.MOV R8, RZ, RZ, -R8 ;  /* 0x000000ffff087224 */ /* 0x000fe400078e0a08 */
[C---:B------:R-:W-:Y:S02]  /*33b0*/  IMAD R11, R5.reuse, R12, R11 ;  /* 0x0000000c050b7224 */ /* 0x040fe400078e020b */
[----:B------:R-:W-:Y:S01]  /*33c0*/  @!P2 IMAD.MOV R13, RZ, RZ, -R13 ;  /* 0x000000ffff0da224 */ /* 0x000fe200078e0a0d */
[C---:B------:R-:W-:Y:S01]  /*33d0*/  ISETP.GT.U32.AND P2, PT, R5.reuse, R10, PT ;  /* 0x0000000a0500720c */ /* 0x040fe20003f44070 */
[C---:B------:R-:W-:Y:S02]  /*33e0*/  IMAD R6, R5.reuse, R8, R6 ;  /* 0x0000000805067224 */ /* 0x040fe400078e0206 */
[--C-:B------:R-:W-:Y:S01]  /*33f0*/  @!P5 IMAD.IADD R0, R0, 0x1, -R5.reuse ;  /* 0x000000010000d824 */ /* 0x100fe200078e0a05 */
[----:B------:R-:W-:Y:S01]  /*3400*/  ISETP.GT.U32.AND P5, PT, R5, R11, PT ;  /* 0x0000000b0500720c */ /* 0x000fe20003fa4070 */
[----:B------:R-:W-:Y:S01]  /*3410*/  @!P6 IMAD.IADD R2, R2, 0x1, -R5 ;  /* 0x000000010202e824 */ /* 0x000fe200078e0a05 */
[----:B------:R-:W-:-:S02]  /*3420*/  IABS R9, R32 ;  /* 0x0000002000097213 */ /* 0x000fc40000000000 */
[----:B------:R-:W-:Y:S01]  /*3430*/  ISETP.GT.U32.AND P6, PT, R5, R6, PT ;  /* 0x000000060500720c */ /* 0x000fe20003fc4070 */
[----:B------:R0:W-:Y:S01]  /*3440*/  STL [R1+0x44], R13 ;  /* 0x0000440d01007387 */ /* 0x0001e20000100800 */
[----:B------:R-:W-:Y:S02]  /*3450*/  ISETP.GE.AND P1, PT, R27, RZ, PT ;  /* 0x000000ff1b00720c */ /* 0x000fe40003f26270 */
[----:B------:R-:W-:Y:S01]  /*3460*/  IABS R7, R33 ;  /* 0x0000002100077213 */ /* 0x000fe20000000000 */
[----:B------:R-:W-:Y:S02]  /*3470*/  @!P2 IMAD.IADD R10, R10, 0x1, -R5 ;  /* 0x000000010a0aa824 */ /* 0x000fe400078e0a05 */
[----:B0-----:R-:W-:Y:S01]  /*3480*/  IMAD.HI.U32 R13, R4, R9, RZ ;  /* 0x00000009040d7227 */ /* 0x001fe200078e00ff */
[----:B------:R-:W-:-:S03]  /*3490*/  IABS R8, R34 ;  /* 0x0000002200087213 */ /* 0x000fc60000000000 */
[--C-:B------:R-:W-:Y:S01]  /*34a0*/  @!P5 IMAD.IADD R11, R11, 0x1, -R5.reuse ;  /* 0x000000010b0bd824 */ /* 0x100fe200078e0a05 */
[----:B------:R-:W-:Y:S01]  /*34b0*/  IADD3 R13, -R13, RZ, RZ ;  /* 0x000000ff0d0d7210 */ /* 0x000fe20007ffe1ff */
[----:B------:R-:W-:Y:S01]  /*34c0*/  IMAD.HI.U32 R12, R4, R7, RZ ;  /* 0x00000007040c7227 */ /* 0x000fe200078e00ff */
[C---:B------:R-:W-:Y:S02]  /*34d0*/  ISETP.GT.U32.AND P5, PT, R5.reuse, R10, PT ;  /* 0x0000000a0500720c */ /* 0x040fe40003fa4070 */
[----:B------:R-:W-:Y:S01]  /*34e0*/  ISETP.GE.AND P0, PT, R28, RZ, PT ;  /* 0x000000ff1c00720c */ /* 0x000fe20003f06270 */
[----:B------:R-:W-:Y:S01]  /*34f0*/  @!P6 IMAD.IADD R6, R6, 0x1, -R5 ;  /* 0x000000010606e824 */ /* 0x000fe200078e0a05 */
[C---:B------:R-:W-:Y:S01]  /*3500*/  ISETP.GT.U32.AND P6, PT, R5.reuse, R11, PT ;  /* 0x0000000b0500720c */ /* 0x040fe20003fc4070 */
[----:B------:R-:W-:Y:S02]  /*3510*/  IMAD R9, R5, R13, R9 ;  /* 0x0000000d05097224 */ /* 0x000fe400078e0209 */
[----:B------:R-:W-:-:S04]  /*3520*/  IMAD.HI.U32 R13, R4, R8, RZ ;  /* 0x00000008040d7227 */ /* 0x000fc800078e00ff */
[----:B------:R-:W-:Y:S02]  /*3530*/  IMAD.MOV R12, RZ, RZ, -R12 ;  /* 0x000000ffff0c7224 */ /* 0x000fe400078e0a0c */
[----:B------:R-:W-:Y:S02]  /*3540*/  @!P1 IMAD.MOV R0, RZ, RZ, -R0 ;  /* 0x000000ffff009224 */ /* 0x000fe400078e0a00 */
[----:B------:R-:W-:Y:S02]  /*3550*/  IMAD.MOV R13, RZ, RZ, -R13 ;  /* 0x000000ffff0d7224 */ /* 0x000fe400078e0a0d */
[C---:B------:R-:W-:Y:S01]  /*3560*/  IMAD R7, R5.reuse, R12, R7 ;  /* 0x0000000c05077224 */ /* 0x040fe200078e0207 */
[----:B------:R0:W-:Y:S01]  /*3570*/  STL [R1+0x38], R0 ;  /* 0x0000380001007387 */ /* 0x0001e20000100800 */
[C---:B------:R-:W-:Y:S02]  /*3580*/  IMAD R8, R5.reuse, R13, R8 ;  /* 0x0000000d05087224 */ /* 0x040fe400078e0208 */
[--C-:B------:R-:W-:Y:S01]  /*3590*/  @!P5 IMAD.IADD R10, R10, 0x1, -R5.reuse ;  /* 0x000000010a0ad824 */ /* 0x100fe200078e0a05 */
[----:B------:R-:W-:Y:S01]  /*35a0*/  ISETP.GT.U32.AND P5, PT, R5, R7, PT ;  /* 0x000000070500720c */ /* 0x000fe20003fa4070 */
[----:B------:R-:W-:-:S02]  /*35b0*/  @!P6 IMAD.IADD R11, R11, 0x1, -R5 ;  /* 0x000000010b0be824 */ /* 0x000fc400078e0a05 */
[----:B0-----:R-:W-:Y:S01]  /*35c0*/  IMAD.MOV.U32 R0, RZ, RZ, R2 ;  /* 0x000000ffff007224 */ /* 0x001fe200078e0002 */
[----:B------:R-:W-:-:S03]  /*35d0*/  IABS R12, R35 ;  /* 0x00000023000c7213 */ /* 0x000fc60000000000 */
[----:B------:R-:W-:Y:S01]  /*35e0*/  @!P0 IMAD.MOV R0, RZ, RZ, -R0 ;  /* 0x000000ffff008224 */ /* 0x000fe200078e0a00 */
[C---:B------:R-:W-:Y:S02]  /*35f0*/  ISETP.GT.U32.AND P0, PT, R5.reuse, R9, PT ;  /* 0x000000090500720c */ /* 0x040fe40003f04070 */
[C---:B------:R-:W-:Y:S02]  /*3600*/  ISETP.GT.U32.AND P6, PT, R5.reuse, R8, PT ;  /* 0x000000080500720c */ /* 0x040fe40003fc4070 */
[----:B------:R-:W-:Y:S02]  /*3610*/  ISETP.GT.U32.AND P1, PT, R5, R6, PT ;  /* 0x000000060500720c */ /* 0x000fe40003f24070 */
[----:B------:R-:W-:Y:S02]  /*3620*/  MOV R2, R12 ;  /* 0x0000000c00027202 */ /* 0x000fe40000000f00 */
[----:B------:R-:W-:Y:S02]  /*3630*/  ISETP.GE.AND P3, PT, R29, RZ, PT ;  /* 0x000000ff1d00720c */ /* 0x000fe40003f66270 */
[----:B------:R-:W-:Y:S01]  /*3640*/  ISETP.GE.AND P4, PT, R30, RZ, PT ;  /* 0x000000ff1e00720c */ /* 0x000fe20003f86270 */
[----:B------:R-:W-:Y:S01]  /*3650*/  IMAD.HI.U32 R12, R4, R2, RZ ;  /* 0x00000002040c7227 */ /* 0x000fe200078e00ff */
[----:B------:R-:W-:Y:S01]  /*3660*/  ISETP.GE.AND P2, PT, R31, RZ, PT ;  /* 0x000000ff1f00720c */ /* 0x000fe20003f46270 */
[----:B------:R0:W-:Y:S01]  /*3670*/  STL [R1+0x34], R0 ;  /* 0x0000340001007387 */ /* 0x0001e20000100800 */
[----:B------:R-:W-:Y:S01]  /*3680*/  @!P5 IADD3 R7, R7, -R5, RZ ;  /* 0x800000050707d210 */ /* 0x000fe20007ffe0ff */
[----:B------:R-:W-:-:S02]  /*3690*/  IMAD.MOV R12, RZ, RZ, -R12 ;  /* 0x000000ffff0c7224 */ /* 0x000fc400078e0a0c */
[--C-:B------:R-:W-:Y:S02]  /*36a0*/  @!P0 IMAD.IADD R9, R9, 0x1, -R5.reuse ;  /* 0x0000000109098824 */ /* 0x100fe400078e0a05 */
[--C-:B------:R-:W-:Y:S01]  /*36b0*/  @!P6 IMAD.IADD R8, R8, 0x1, -R5.reuse ;  /* 0x000000010808e824 */ /* 0x100fe200078e0a05 */
[----:B0-----:R-:W-:Y:S02]  /*36c0*/  IABS R0, R36 ;  /* 0x0000002400007213 */ /* 0x001fe40000000000 */
[C---:B------:R-:W-:Y:S01]  /*36d0*/  ISETP.GT.U32.AND P6, PT, R5.reuse, R7, PT ;  /* 0x000000070500720c */ /* 0x040fe20003fc4070 */
[----:B------:R-:W-:Y:S02]  /*36e0*/  @!P1 IMAD.IADD R6, R6, 0x1, -R5 ;  /* 0x0000000106069824 */ /* 0x000fe400078e0a05 */
[----:B------:R-:W-:Y:S01]  /*36f0*/  IMAD.HI.U32 R13, R4, R0, RZ ;  /* 0x00000000040d7227 */ /* 0x000fe200078e00ff */
[----:B------:R-:W-:-:S03]  /*3700*/  ISETP.GT.U32.AND P5, PT, R5, R9, PT ;  /* 0x000000090500720c */ /* 0x000fc60003fa4070 */
[C---:B------:R-:W-:Y:S02]  /*3710*/  IMAD R2, R5.reuse, R12, R2 ;  /* 0x0000000c05027224 */ /* 0x040fe400078e0202 */
[----:B------:R-:W-:Y:S02]  /*3720*/  IMAD.MOV R13, RZ, RZ, -R13 ;  /* 0x000000ffff0d7224 */ /* 0x000fe400078e0a0d */
[----:B------:R-:W-:Y:S02]  /*3730*/  @!P3 IMAD.MOV R10, RZ, RZ, -R10 ;  /* 0x000000ffff0ab224 */ /* 0x000fe400078e0a0a */
[----:B------:R-:W-:Y:S02]  /*3740*/  @!P4 IMAD.MOV R11, RZ, RZ, -R11 ;  /* 0x000000ffff0bc224 */ /* 0x000fe400078e0a0b */
[----:B------:R-:W-:Y:S01]  /*3750*/  @!P2 IMAD.MOV R6, RZ, RZ, -R6 ;  /* 0x000000ffff06a224 */ /* 0x000fe200078e0a06 */
[C---:B------:R-:W-:Y:S01]  /*3760*/  ISETP.GT.U32.AND P2, PT, R5.reuse, R2, PT ;  /* 0x000000020500720c */ /* 0x040fe20003f44070 */
[----:B------:R-:W-:Y:S01]  /*3770*/  IMAD R0, R5, R13, R0 ;  /* 0x0000000d05007224 */ /* 0x000fe200078e0200 */
[----:B------:R-:W-:Y:S01]  /*3780*/  IABS R12, R38 ;  /* 0x00000026000c7213 */ /* 0x000fe20000000000 */
[----:B------:R-:W-:Y:S01]  /*3790*/  STL [R1+0x30], R10 ;  /* 0x0000300a01007387 */ /* 0x000fe20000100800 */
[----:B------:R-:W-:Y:S01]  /*37a0*/  ISETP.GE.AND P1, PT, R32, RZ, PT ;  /* 0x000000ff2000720c */ /* 0x000fe20003f26270 */
[----:B------:R-:W-:-:S02]  /*37b0*/  @!P6 IMAD.IADD R7, R7, 0x1, -R5 ;  /* 0x000000010707e824 */ /* 0x000fc400078e0a05 */
[----:B------:R-:W-:Y:S01]  /*37c0*/  STL [R1+0x1c], R11 ;  /* 0x00001c0b01007387 */ /* 0x000fe20000100800 */
[----:B------:R-:W-:-:S03]  /*37d0*/  ISETP.GT.U32.AND P6, PT, R5, R0, PT ;  /* 0x000000000500720c */ /* 0x000fc60003fc4070 */
[----:B------:R0:W-:Y:S01]  /*37e0*/  STL [R1+0x18], R6 ;  /* 0x0000180601007387 */ /* 0x0001e20000100800 */
[--C-:B------:R-:W-:Y:S01]  /*37f0*/  @!P5 IMAD.IADD R9, R9, 0x1, -R5.reuse ;  /* 0x000000010909d824 */ /* 0x100fe200078e0a05 */
[----:B------:R-:W-:Y:S01]  /*3800*/  IABS R61, R42 ;  /* 0x0000002a003d7213 */ /* 0x000fe20000000000 */
[----:B------:R-:W-:Y:S02]  /*3810*/  @!P2 IMAD.IADD R2, R2, 0x1, -R5 ;  /* 0x000000010202a824 */ /* 0x000fe400078e0a05 */
[----:B0-----:R-:W-:Y:S01]  /*3820*/  IMAD.HI.U32 R6, R4, R12, RZ ;  /* 0x0000000c04067227 */ /* 0x001fe200078e00ff */
[----:B------:R-:W-:-:S04]  /*3830*/  IABS R60, R43 ;  /* 0x0000002b003c7213 */ /* 0x000fc80000000000 */
[----:B------:R-:W-:Y:S01]  /*3840*/  IADD3 R6, -R6, RZ, RZ ;  /* 0x000000ff06067210 */ /* 0x000fe20007ffe1ff */
[----:B------:R-:W-:Y:S01]  /*3850*/  IMAD.MOV.U32 R11, RZ, RZ, R9 ;  /* 0x000000ffff0b7224 */ /* 0x000fe200078e0009 */
[----:B------:R-:W-:-:S03]  /*3860*/  ISETP.GE.AND P0, PT, R33, RZ, PT ;  /* 0x000000ff2100720c */ /* 0x000fc60003f06270 */
[C---:B------:R-:W-:Y:S02]  /*3870*/  IMAD R6, R5.reuse, R6, R12 ;  /* 0x0000000605067224 */ /* 0x040fe400078e020c */
[----:B------:R-:W-:Y:S01]  /*3880*/  @!P1 IMAD.MOV R11, RZ, RZ, -R11 ;  /* 0x000000ffff0b9224 */ /* 0x000fe200078e0a0b */
[----:B------:R-:W-:Y:S01]  /*3890*/  ISETP.GT.U32.AND P1, PT, R5, R2, PT ;  /* 0x000000020500720c */ /* 0x000fe20003f24070 */
[----:B------:R-:W-:-:S04]  /*38a0*/  IMAD.HI.U32 R10, R4, R61, RZ ;  /* 0x0000003d040a7227 */ /* 0x000fc800078e00ff */
[----:B------:R-:W-:-:S04]  /*38b0*/  IMAD.HI.U32 R9, R4, R60, RZ ;  /* 0x0000003c04097227 */ /* 0x000fc800078e00ff */
[----:B------:R-:W-:Y:S01]  /*38c0*/  @!P6 IMAD.IADD R0, R0, 0x1, -R5 ;  /* 0x000000010000e824 */ /* 0x000fe200078e0a05 */
[C---:B------:R-:W-:Y:S01]  /*38d0*/  ISETP.GT.U32.AND P6, PT, R5.reuse, R6, PT ;  /* 0x000000060500720c */ /* 0x040fe20003fc4070 */
[----:B------:R-:W-:Y:S01]  /*38e0*/  IMAD.MOV R10, RZ, RZ, -R10 ;  /* 0x000000ffff0a7224 */ /* 0x000fe200078e0a0a */
[----:B------:R-:W-:Y:S02]  /*38f0*/  ISETP.GT.U32.AND P3, PT, R5, R8, PT ;  /* 0x000000080500720c */ /* 0x000fe40003f64070 */
[----:B------:R-:W-:Y:S01]  /*3900*/  IADD3 R9, -R9, RZ, RZ ;  /* 0x000000ff09097210 */ /* 0x000fe20007ffe1ff */
[----:B------:R-:W-:Y:S01]  /*3910*/  IMAD R61, R5, R10, R61 ;  /* 0x0000000a053d7224 */ /* 0x000fe200078e023d */
[----:B------:R-:W-:Y:S01]  /*3920*/  ISETP.GE.AND P4, PT, R34, RZ, PT ;  /* 0x000000ff2200720c */ /* 0x000fe20003f86270 */
[----:B------:R-:W-:Y:S01]  /*3930*/  @!P0 IMAD.MOV R7, RZ, RZ, -R7 ;  /* 0x000000ffff078224 */ /* 0x000fe200078e0a07 */
[----:B------:R-:W-:Y:S01]  /*3940*/  ISETP.GE.AND P5, PT, R35, RZ, PT ;  /* 0x000000ff2300720c */ /* 0x000fe20003fa6270 */
[C---:B------:R-:W-:Y:S01]  /*3950*/  IMAD R60, R5.reuse, R9, R60 ;  /* 0x00000009053c7224 */ /* 0x040fe200078e023c */
[C---:B------:R-:W-:Y:S01]  /*3960*/  ISETP.GT.U32.AND P0, PT, R5.reuse, R0, PT ;  /* 0x000000000500720c */ /* 0x040fe20003f04070 */
[----:B------:R-:W-:Y:S01]  /*3970*/  @!P1 IMAD.IADD R2, R2, 0x1, -R5 ;  /* 0x0000000102029824 */ /* 0x000fe200078e0a05 */
[----:B------:R-:W-:-:S02]  /*3980*/  ISETP.GT.U32.AND P1, PT, R5, R61, PT ;  /* 0x0000003d0500720c */ /* 0x000fc40003f24070 */
[----:B------:R-:W-:Y:S02]  /*3990*/  @!P6 IADD3 R6, R6, -R5, RZ ;  /* 0x800000050606e210 */ /* 0x000fe40007ffe0ff */
[----:B------:R-:W-:Y:S02]  /*39a0*/  ISETP.GE.AND P2, PT, R38, RZ, PT ;  /* 0x000000ff2600720c */ /* 0x000fe40003f46270 */
[----:B------:R-:W-:Y:S01]  /*39b0*/  ISETP.GT.U32.AND P6, PT, R5, R60, PT ;  /* 0x0000003c0500720c */ /* 0x000fe20003fc4070 */
[----:B------:R-:W-:Y:S01]  /*39c0*/  @!P3 IMAD.IADD R8, R8, 0x1, -R5 ;  /* 0x000000010808b824 */ /* 0x000fe200078e0a05 */
[----:B------:R-:W-:Y:S01]  /*39d0*/  STL [R1+0x14], R11 ;  /* 0x0000140b01007387 */ /* 0x000fe20000100800 */
[----:B------:R-:W-:Y:S01]  /*39e0*/  IMAD.MOV.U32 R10, RZ, RZ, R2 ;  /* 0x000000ffff0a7224 */ /* 0x000fe200078e0002 */
[----:B------:R-:W-:Y:S01]  /*39f0*/  ISETP.GE.AND P3, PT, R36, RZ, PT ;  /* 0x000000ff2400720c */ /* 0x000fe20003f66270 */
[----:B------:R-:W-:Y:S01]  /*3a00*/  @!P4 IMAD.MOV R8, RZ, RZ, -R8 ;  /* 0x000000ffff08c224 */ /* 0x000fe200078e0a08 */
[----:B------:R0:W-:Y:S01]  /*3a10*/  STL [R1+0x10], R7 ;  /* 0x0000100701007387 */ /* 0x0001e20000100800 */
[----:B------:R-:W-:Y:S01]  /*3a20*/  ISETP.GE.AND P4, PT, R42, RZ, PT ;  /* 0x000000ff2a00720c */ /* 0x000fe20003f86270 */
[----:B------:R-:W-:-:S02]  /*3a30*/  @!P5 IMAD.MOV R10, RZ, RZ, -R10 ;  /* 0x000000ffff0ad224 */ /* 0x000fc400078e0a0a */
[----:B------:R-:W-:Y:S02]  /*3a40*/  IMAD.MOV.U32 R42, RZ, RZ, R44 ;  /* 0x000000ffff2a7224 */ /* 0x000fe400078e002c */
[----:B------:R-:W-:Y:S02]  /*3a50*/  @!P0 IMAD.IADD R0, R0, 0x1, -R5 ;  /* 0x0000000100008824 */ /* 0x000fe400078e0a05 */
[----:B------:R-:W-:Y:S02]  /*3a60*/  IMAD.MOV.U32 R44, RZ, RZ, R47 ;  /* 0x000000ffff2c7224 */ /* 0x000fe400078e002f */
[----:B---3--:R-:W-:Y:S01]  /*3a70*/  IMAD.MOV.U32 R38, RZ, RZ, R45 ;  /* 0x000000ffff267224 */ /* 0x008fe200078e002d */
[----:B------:R-:W-:Y:S01]  /*3a80*/  IABS R45, R37 ;  /* 0x00000025002d7213 */ /* 0x000fe20000000000 */
[----:B------:R-:W-:-:S04]  /*3a90*/  @!P1 IMAD.IADD R61, R61, 0x1, -R5 ;  /* 0x000000013d3d9824 */ /* 0x000fc800078e0a05 */
[----:B0-----:R-:W-:Y:S01]  /*3aa0*/  IMAD.HI.U32 R7, R4, R45, RZ ;  /* 0x0000002d04077227 */ /* 0x001fe200078e00ff */
[----:B------:R-:W-:Y:S01]  /*3ab0*/  IABS R47, R38 ;  /* 0x00000026002f7213 */ /* 0x000fe20000000000 */
[----:B------:R-:W-:Y:S01]  /*3ac0*/  STL [R1+0xc], R8 ;  /* 0x00000c0801007387 */ /* 0x000fe20000100800 */
[----:B------:R-:W-:Y:S01]  /*3ad0*/  ISETP.GE.AND P0, PT, R43, RZ, PT ;  /* 0x000000ff2b00720c */ /* 0x000fe20003f06270 */
[----:B------:R-:W-:Y:S02]  /*3ae0*/  IMAD.MOV R7, RZ, RZ, -R7 ;  /* 0x000000ffff077224 */ /* 0x000fe400078e0a07 */
[----:B------:R-:W-:Y:S01]  /*3af0*/  IMAD.MOV.U32 R43, RZ, RZ, R49 ;  /* 0x000000ffff2b7224 */ /* 0x000fe200078e0031 */
[----:B------:R0:W-:Y:S01]  /*3b00*/  STL [R1+0x8], R10 ;  /* 0x0000080a01007387 */ /* 0x0001e20000100800 */
[----:B------:R-:W-:Y:S01]  /*3b10*/  @!P6 IMAD.IADD R60, R60, 0x1, -R5 ;  /* 0x000000013c3ce824 */ /* 0x000fe200078e0a05 */
[----:B------:R-:W-:Y:S01]  /*3b20*/  IABS R49, R39 ;  /* 0x0000002700317213 */ /* 0x000fe20000000000 */
[C---:B------:R-:W-:Y:S01]  /*3b30*/  IMAD R45, R5.reuse, R7, R45 ;  /* 0x00000007052d7224 */ /* 0x040fe200078e022d */
[C---:B------:R-:W-:Y:S01]  /*3b40*/  ISETP.GT.U32.AND P1, PT, R5.reuse, R6, PT ;  /* 0x000000060500720c */ /* 0x040fe20003f24070 */
[----:B------:R-:W-:Y:S01]  /*3b50*/  IMAD.HI.U32 R9, R4, R47, RZ ;  /* 0x0000002f04097227 */ /* 0x000fe200078e00ff */
[----:B------:R-:W-:-:S03]  /*3b60*/  ISETP.GT.U32.AND P6, PT, R5, R61, PT ;  /* 0x0000003d0500720c */ /* 0x000fc60003fc4070 */
[----:B0-----:R-:W-:Y:S01]  /*3b70*/  IMAD.MOV.U32 R10, RZ, RZ, R0 ;  /* 0x000000ffff0a7224 */ /* 0x001fe200078e0000 */
[----:B------:R-:W-:Y:S01]  /*3b80*/  ISETP.GT.U32.AND P5, PT, R5, R60, PT ;  /* 0x0000003c0500720c */ /* 0x000fe20003fa4070 */
[----:B------:R-:W-:-:S03]  /*3b90*/  IMAD.HI.U32 R2, R4, R49, RZ ;  /* 0x0000003104027227 */ /* 0x000fc600078e00ff */
[----:B------:R-:W-:Y:S01]  /*3ba0*/  @!P3 IADD3 R10, -R10, RZ, RZ ;  /* 0x000000ff0a0ab210 */ /* 0x000fe20007ffe1ff */
[----:B------:R-:W-:Y:S01]  /*3bb0*/  IMAD.MOV R9, RZ, RZ, -R9 ;  /* 0x000000ffff097224 */ /* 0x000fe200078e0a09 */
[C---:B------:R-:W-:Y:S01]  /*3bc0*/  ISETP.GT.U32.AND P3, PT, R5.reuse, R45, PT ;  /* 0x0000002d0500720c */ /* 0x040fe20003f64070 */
[----:B------:R-:W-:Y:S02]  /*3bd0*/  IMAD.MOV R0, RZ, RZ, -R2 ;  /* 0x000000ffff007224 */ /* 0x000fe400078e0a02 */
[C---:B------:R-:W-:Y:S02]  /*3be0*/  IMAD R47, R5.reuse, R9, R47 ;  /* 0x00000009052f7224 */ /* 0x040fe400078e022f */
[----:B------:R-:W-:Y:S02]  /*3bf0*/  IMAD R49, R5, R0, R49 ;  /* 0x0000000005317224 */ /* 0x000fe400078e0231 */
[--C-:B------:R-:W-:Y:S02]  /*3c00*/  @!P1 IMAD.IADD R6, R6, 0x1, -R5.reuse ;  /* 0x0000000106069824 */ /* 0x100fe400078e0a05 */
[--C-:B------:R-:W-:Y:S01]  /*3c10*/  @!P6 IMAD.IADD R61, R61, 0x1, -R5.reuse ;  /* 0x000000013d3de824 */ /* 0x100fe200078e0a05 */
[C---:B------:R-:W-:Y:S01]  /*3c20*/  ISETP.GT.U32.AND P6, PT, R5.reuse, R47, PT ;  /* 0x0000002f0500720c */ /* 0x040fe20003fc4070 */
[--C-:B------:R-:W-:Y:S01]  /*3c30*/  @!P5 IMAD.IADD R60, R60, 0x1, -R5.reuse ;  /* 0x000000013c3cd824 */ /* 0x100fe200078e0a05 */
[----:B------:R-:W-:Y:S01]  /*3c40*/  ISETP.GT.U32.AND P5, PT, R5, R49, PT ;  /* 0x000000310500720c */ /* 0x000fe20003fa4070 */
[----:B------:R-:W-:Y:S01]  /*3c50*/  @!P2 IMAD.MOV R6, RZ, RZ, -R6 ;  /* 0x000000ffff06a224 */ /* 0x000fe200078e0a06 */
[----:B------:R-:W-:Y:S01]  /*3c60*/  IABS R8, R40 ;  /* 0x0000002800087213 */ /* 0x000fe20000000000 */
[----:B------:R-:W-:Y:S01]  /*3c70*/  @!P3 IMAD.IADD R45, R45, 0x1, -R5 ;  /* 0x000000012d2db824 */ /* 0x000fe200078e0a05 */
[----:B------:R-:W-:Y:S01]  /*3c80*/  IABS R7, R41 ;  /* 0x0000002900077213 */ /* 0x000fe20000000000 */
[----:B------:R-:W-:Y:S02]  /*3c90*/  STL [R1+0x4], R10 ;  /* 0x0000040a01007387 */ /* 0x000fe40000100800 */
[C---:B------:R-:W-:Y:S01]  /*3ca0*/  IMAD.HI.U32 R0, R4.reuse, R8, RZ ;  /* 0x0000000804007227 */ /* 0x040fe200078e00ff */
[----:B------:R-:W-:Y:S01]  /*3cb0*/  ISETP.GT.U32.AND P3, PT, R5, R45, PT ;  /* 0x0000002d0500720c */ /* 0x000fe20003f64070 */
[----:B------:R0:W-:Y:S02]  /*3cc0*/  STL [R1], R6 ;  /* 0x0000000601007387 */ /* 0x0001e40000100800 */
[----:B------:R-:W-:Y:S01]  /*3cd0*/  IMAD.HI.U32 R2, R4, R7, RZ ;  /* 0x0000000704027227 */ /* 0x000fe200078e00ff */
[----:B------:R-:W-:-:S02]  /*3ce0*/  ISETP.GE.AND P1, PT, R37, RZ, PT ;  /* 0x000000ff2500720c */ /* 0x000fc40003f26270 */
[----:B------:R-:W-:Y:S01]  /*3cf0*/  @!P6 IADD3 R47, R47, -R5, RZ ;  /* 0x800000052f2fe210 */ /* 0x000fe20007ffe0ff */
[----:B------:R-:W-:Y:S01]  /*3d00*/  IMAD.MOV R9, RZ, RZ, -R0 ;  /* 0x000000ffff097224 */ /* 0x000fe200078e0a00 */
[----:B0-----:R-:W-:Y:S01]  /*3d10*/  IABS R6, R42 ;  /* 0x0000002a00067213 */ /* 0x001fe20000000000 */
[----:B------:R-:W-:Y:S02]  /*3d20*/  IMAD.MOV R2, RZ, RZ, -R2 ;  /* 0x000000ffff027224 */ /* 0x000fe400078e0a02 */
[----:B------:R-:W-:Y:S02]  /*3d30*/  @!P5 IMAD.IADD R49, R49, 0x1, -R5 ;  /* 0x000000013131d824 */ /* 0x000fe400078e0a05 */
[----:B------:R-:W-:Y:S01]  /*3d40*/  IMAD.MOV.U32 R0, RZ, RZ, R6 ;  /* 0x000000ffff007224 */ /* 0x000fe200078e0006 */
[C---:B------:R-:W-:Y:S01]  /*3d50*/  ISETP.GT.U32.AND P5, PT, R5.reuse, R47, PT ;  /* 0x0000002f0500720c */ /* 0x040fe20003fa4070 */
[----:B------:R-:W-:Y:S02]  /*3d60*/  IMAD R7, R5, R2, R7 ;  /* 0x0000000205077224 */ /* 0x000fe400078e0207 */
[----:B------:R-:W-:-:S04]  /*3d70*/  IMAD.HI.U32 R2, R4, R0, RZ ;  /* 0x0000000004027227 */ /* 0x000fc800078e00ff */
[----:B------:R-:W-:Y:S02]  /*3d80*/  @!P3 IMAD.IADD R45, R45, 0x1, -R5 ;  /* 0x000000012d2db824 */ /* 0x000fe400078e0a05 */
[----:B------:R-:W-:Y:S02]  /*3d90*/  IMAD.MOV R2, RZ, RZ, -R2 ;  /* 0x000000ffff027224 */ /* 0x000fe400078e0a02 */
[----:B------:R-:W-:Y:S01]  /*3da0*/  @!P1 IMAD.MOV R45, RZ, RZ, -R45 ;  /* 0x000000ffff2d9224 */ /* 0x000fe200078e0a2d */
[C---:B------:R-:W-:Y:S01]  /*3db0*/  ISETP.GT.U32.AND P1, PT, R5.reuse, R7, PT ;  /* 0x000000070500720c */ /* 0x040fe20003f24070 */
[----:B------:R-:W-:Y:S01]  /*3dc0*/  IMAD R0, R5, R2, R0 ;  /* 0x0000000205007224 */ /* 0x000fe200078e0200 */
[----:B------:R-:W-:-:S04]  /*3dd0*/  @!P5 IADD3 R47, R47, -R5, RZ ;  /* 0x800000052f2fd210 */ /* 0x000fc80007ffe0ff */
[C---:B------:R-:W-:Y:S01]  /*3de0*/  ISETP.GT.U32.AND P5, PT, R5.reuse, R0, PT ;  /* 0x000000000500720c */ /* 0x040fe20003fa4070 */
[----:B------:R-:W-:Y:S01]  /*3df0*/  IMAD R8, R5, R9, R8 ;  /* 0x0000000905087224 */ /* 0x000fe200078e0208 */
[----:B------:R-:W-:-:S05]  /*3e00*/  IABS R6, R48 ;  /* 0x0000003000067213 */ /* 0x000fca0000000000 */
[----:B------:R-:W-:Y:S01]  /*3e10*/  @!P1 IMAD.IADD R7, R7, 0x1, -R5 ;  /* 0x0000000107079824 */ /* 0x000fe200078e0a05 */
[----:B------:R-:W-:Y:S01]  /*3e20*/  ISETP.GT.U32.AND P3, PT, R5, R8, PT ;  /* 0x000000080500720c */ /* 0x000fe20003f64070 */
[----:B------:R-:W-:-:S04]  /*3e30*/  IMAD.HI.U32 R9, R4, R6, RZ ;  /* 0x0000000604097227 */ /* 0x000fc800078e00ff */
[----:B------:R-:W-:Y:S01]  /*3e40*/  @!P5 IMAD.IADD R0, R0, 0x1, -R5 ;  /* 0x000000010000d824 */ /* 0x000fe200078e0a05 */
[----:B------:R-:W-:Y:S01]  /*3e50*/  ISETP.GT.U32.AND P5, PT, R5, R7, PT ;  /* 0x000000070500720c */ /* 0x000fe20003fa4070 */
[----:B------:R-:W-:Y:S01]  /*3e60*/  IMAD.MOV R9, RZ, RZ, -R9 ;  /* 0x000000ffff097224 */ /* 0x000fe200078e0a09 */
[----:B------:R-:W-:-:S03]  /*3e70*/  ISETP.GE.AND P2, PT, R38, RZ, PT ;  /* 0x000000ff2600720c */ /* 0x000fc60003f46270 */
[----:B------:R-:W-:Y:S02]  /*3e80*/  IMAD R6, R5, R9, R6 ;  /* 0x0000000905067224 */ /* 0x000fe400078e0206 */
[----:B------:R-:W-:Y:S01]  /*3e90*/  @!P3 IMAD.IADD R8, R8, 0x1, -R5 ;  /* 0x000000010808b824 */ /* 0x000fe200078e0a05 */
[----:B------:R-:W-:Y:S01]  /*3ea0*/  IABS R2, R50 ;  /* 0x0000003200027213 */ /* 0x000fe20000000000 */
[----:B------:R-:W-:-:S04]  /*3eb0*/  @!P4 IMAD.MOV R61, RZ, RZ, -R61 ;  /* 0x000000ffff3dc224 */ /* 0x000fc800078e0a3d */
[----:B------:R-:W-:Y:S01]  /*3ec0*/  @!P5 IMAD.IADD R7, R7, 0x1, -R5 ;  /* 0x000000010707d824 */ /* 0x000fe200078e0a05 */
[C---:B------:R-:W-:Y:S02]  /*3ed0*/  ISETP.GT.U32.AND P5, PT, R5.reuse, R6, PT ;  /* 0x000000060500720c */ /* 0x040fe40003fa4070 */
[C---:B------:R-:W-:Y:S01]  /*3ee0*/  ISETP.GT.U32.AND P4, PT, R5.reuse, R49, PT ;  /* 0x000000310500720c */ /* 0x040fe20003f84070 */
[----:B------:R-:W-:Y:S01]  /*3ef0*/  @!P2 IMAD.MOV R47, RZ, RZ, -R47 ;  /* 0x000000ffff2fa224 */ /* 0x000fe200078e0a2f */
[C---:B------:R-:W-:Y:S02]  /*3f00*/  ISETP.GT.U32.AND P1, PT, R5.reuse, R8, PT ;  /* 0x000000080500720c */ /* 0x040fe40003f24070 */
[----:B------:R-:W-:Y:S01]  /*3f10*/  ISETP.GT.U32.AND P2, PT, R5, R0, PT ;  /* 0x000000000500720c */ /* 0x000fe20003f44070 */
[----:B------:R-:W-:Y:S01]  /*3f20*/  IMAD.HI.U32 R10, R4, R2, RZ ;  /* 0x00000002040a7227 */ /* 0x000fe200078e00ff */
[----:B------:R-:W-:-:S03]  /*3f30*/  IABS R20, R52 ;  /* 0x0000003400147213 */ /* 0x000fc60000000000 */
[----:B------:R-:W-:Y:S01]  /*3f40*/  @!P0 IMAD.MOV R60, RZ, RZ, -R60 ;  /* 0x000000ffff3c8224 */ /* 0x000fe200078e0a3c */
[----:B------:R-:W-:Y:S01]  /*3f50*/  ISETP.GE.AND P0, PT, R40, RZ, PT ;  /* 0x000000ff2800720c */ /* 0x000fe20003f06270 */
[----:B------:R-:W-:Y:S01]  /*3f60*/  IMAD.MOV R10, RZ, RZ, -R10 ;  /* 0x000000ffff0a7224 */ /* 0x000fe200078e0a0a */
[----:B------:R-:W-:Y:S01]  /*3f70*/  IABS R15, R51 ;  /* 0x00000033000f7213 */ /* 0x000fe20000000000 */
[--C-:B------:R-:W-:Y:S02]  /*3f80*/  @!P5 IMAD.IADD R6, R6, 0x1, -R5.reuse ;  /* 0x000000010606d824 */ /* 0x100fe400078e0a05 */
[--C-:B------:R-:W-:Y:S01]  /*3f90*/  @!P4 IMAD.IADD R49, R49, 0x1, -R5.reuse ;  /* 0x000000013131c824 */ /* 0x100fe200078e0a05 */
[----:B------:R-:W-:Y:S01]  /*3fa0*/  ISETP.GE.AND P4, PT, R41, RZ, PT ;  /* 0x000000ff2900720c */ /* 0x000fe20003f86270 */
[C---:B------:R-:W-:Y:S01]  /*3fb0*/  IMAD R2, R5.reuse, R10, R2 ;  /* 0x0000000a05027224 */ /* 0x040fe200078e0202 */
[----:B------:R-:W-:Y:S01]  /*3fc0*/  ISETP.GT.U32.AND P5, PT, R5, R6, PT ;  /* 0x000000060500720c */ /* 0x000fe20003fa4070 */
[----:B------:R-:W-:-:S02]  /*3fd0*/  @!P1 IMAD.IADD R8, R8, 0x1, -R5 ;  /* 0x0000000108089824 */ /* 0x000fc400078e0a05 */
[----:B------:R-:W-:-:S04]  /*3fe0*/  IMAD.HI.U32 R10, R4, R20, RZ ;  /* 0x00000014040a7227 */ /* 0x000fc800078e00ff */
[----:B------:R-:W-:Y:S01]  /*3ff0*/  IMAD.HI.U32 R11, R4, R15, RZ ;  /* 0x0000000f040b7227 */ /* 0x000fe200078e00ff */
[----:B------:R-:W-:-:S03]  /*4000*/  ISETP.GE.AND P6, PT, R39, RZ, PT ;  /* 0x000000ff2700720c */ /* 0x000fc60003fc6270 */
[----:B------:R-:W-:Y:S01]  /*4010*/  @!P2 IMAD.IADD R0, R0, 0x1, -R5 ;  /* 0x000000010000a824 */ /* 0x000fe200078e0a05 */
[----:B------:R-:W-:Y:S01]  /*4020*/  ISETP.GE.AND P2, PT, R51, RZ, PT ;  /* 0x000000ff3300720c */ /* 0x000fe20003f46270 */
[----:B------:R-:W-:Y:S01]  /*4030*/  IMAD.MOV.U32 R51, RZ, RZ, R8 ;  /* 0x000000ffff337224 */ /* 0x000fe200078e0008 */
[----:B------:R-:W-:Y:S01]  /*4040*/  IADD3 R10, -R10, RZ, RZ ;  /* 0x000000ff0a0a7210 */ /* 0x000fe20007ffe1ff */
[----:B------:R-:W-:Y:S01]  /*4050*/  IMAD.MOV R11, RZ, RZ, -R11 ;  /* 0x000000ffff0b7224 */ /* 0x000fe200078e0a0b */
[----:B------:R-:W-:Y:S01]  /*4060*/  ISETP.GE.AND P1, PT, R50, RZ, PT ;  /* 0x000000ff3200720c */ /* 0x000fe20003f26270 */
[----:B------:R-:W-:Y:S02]  /*4070*/  IMAD.MOV.U32 R50, RZ, RZ, R54 ;  /* 0x000000ffff327224 */ /* 0x000fe400078e0036 */
[----:B------:R-:W-:Y:S01]  /*4080*/  @!P0 IMAD.MOV R51, RZ, RZ, -R51 ;  /* 0x000000ffff338224 */ /* 0x000fe200078e0a33 */
[C---:B------:R-:W-:Y:S01]  /*4090*/  ISETP.GT.U32.AND P0, PT, R5.reuse, R2, PT ;  /* 0x000000020500720c */ /* 0x040fe20003f04070 */
[----:B------:R-:W-:Y:S01]  /*40a0*/  IMAD R15, R5, R11, R15 ;  /* 0x0000000b050f7224 */ /* 0x000fe200078e020f */
[----:B------:R-:W-:Y:S01]  /*40b0*/  ISETP.GE.AND P3, PT, R42, RZ, PT ;  /* 0x000000ff2a00720c */ /* 0x000fe20003f66270 */
[----:B------:R-:W-:-:S02]  /*40c0*/  IMAD.MOV.U32 R54, RZ, RZ, R7 ;  /* 0x000000ffff367224 */ /* 0x000fc400078e0007 */
[C---:B------:R-:W-:Y:S02]  /*40d0*/  IMAD R20, R5.reuse, R10, R20 ;  /* 0x0000000a05147224 */ /* 0x040fe400078e0214 */
[----:B------:R-:W-:Y:S02]  /*40e0*/  IMAD.MOV.U32 R42, RZ, RZ, R46 ;  /* 0x000000ffff2a7224 */ /* 0x000fe400078e002e */
[----:B------:R-:W-:Y:S01]  /*40f0*/  @!P4 IMAD.MOV R54, RZ, RZ, -R54 ;  /* 0x000000ffff36c224 */ /* 0x000fe200078e0a36 */
[C---:B------:R-:W-:Y:S01]  /*4100*/  ISETP.GT.U32.AND P4, PT, R5.reuse, R15, PT ;  /* 0x0000000f0500720c */ /* 0x040fe20003f84070 */
[----:B------:R-:W-:Y:S01]  /*4110*/  @!P5 IMAD.IADD R6, R6, 0x1, -R5 ;  /* 0x000000010606d824 */ /* 0x000fe200078e0a05 */
[----:B------:R-:W-:Y:S02]  /*4120*/  ISETP.GT.U32.AND P5, PT, R5, R20, PT ;  /* 0x000000140500720c */ /* 0x000fe40003fa4070 */
[----:B------:R-:W-:Y:S02]  /*4130*/  IABS R26, R42 ;  /* 0x0000002a001a7213 */ /* 0x000fe40000000000 */
[----:B------:R-:W-:-:S02]  /*4140*/  @!P6 IADD3 R49, -R49, RZ, RZ ;  /* 0x000000ff3131e210 */ /* 0x000fc40007ffe1ff */
[----:B------:R-:W-:Y:S01]  /*4150*/  ISETP.GE.AND P6, PT, R48, RZ, PT ;  /* 0x000000ff3000720c */ /* 0x000fe20003fc6270 */
[----:B------:R-:W-:Y:S01]  /*4160*/  IMAD.MOV.U32 R48, RZ, RZ, R53 ;  /* 0x000000ffff307224 */ /* 0x000fe200078e0035 */
[----:B--2---:R-:W-:Y:S01]  /*4170*/  MOV R53, R55 ;  /* 0x0000003700357202 */ /* 0x004fe20000000f00 */
[----:B------:R-:W-:Y:S01]  /*4180*/  IMAD.HI.U32 R8, R4, R26, RZ ;  /* 0x0000001a04087227 */ /* 0x000fe200078e00ff */
[----:B------:R-:W-:-:S03]  /*4190*/  IABS R29, R43 ;  /* 0x0000002b001d7213 */ /* 0x000fc60000000000 */
[----:B------:R-:W-:Y:S02]  /*41a0*/  IMAD.MOV.U32 R55, RZ, RZ, R56 ;  /* 0x000000ffff377224 */ /* 0x000fe400078e0038 */
[----:B------:R-:W-:Y:S02]  /*41b0*/  @!P0 IMAD.IADD R2, R2, 0x1, -R5 ;  /* 0x0000000102028824 */ /* 0x000fe400078e0a05 */
[----:B------:R-:W-:Y:S02]  /*41c0*/  IMAD.MOV.U32 R56, RZ, RZ, R57 ;  /* 0x000000ffff387224 */ /* 0x000fe400078e0039 */
[----:B------:R-:W-:Y:S02]  /*41d0*/  IMAD.MOV.U32 R57, RZ, RZ, R0 ;  /* 0x000000ffff397224 */ /* 0x000fe400078e0000 */
[----:B------:R-:W-:Y:S01]  /*41e0*/  IMAD.MOV R0, RZ, RZ, -R8 ;  /* 0x000000ffff007224 */ /* 0x000fe200078e0a08 */
[----:B------:R-:W-:Y:S01]  /*41f0*/  ISETP.GT.U32.AND P0, PT, R5, R2, PT ;  /* 0x000000020500720c */ /* 0x000fe20003f04070 */
[----:B------:R-:W-:Y:S01]  /*4200*/  IMAD.HI.U32 R8, R4, R29, RZ ;  /* 0x0000001d04087227 */ /* 0x000fe200078e00ff */
[----:B------:R-:W-:-:S03]  /*4210*/  IABS R9, R44 ;  /* 0x0000002c00097213 */ /* 0x000fc60000000000 */
[--C-:B------:R-:W-:Y:S02]  /*4220*/  @!P4 IMAD.IADD R15, R15, 0x1, -R5.reuse ;  /* 0x000000010f0fc824 */ /* 0x100fe400078e0a05 */
[----:B------:R-:W-:Y:S01]  /*4230*/  @!P5 IMAD.IADD R20, R20, 0x1, -R5 ;  /* 0x000000011414d824 */ /* 0x000fe200078e0a05 */
[----:B------:R-:W-:Y:S01]  /*4240*/  IADD3 R8, -R8, RZ, RZ ;  /* 0x000000ff08087210 */ /* 0x000fe20007ffe1ff */
[----:B------:R-:W-:Y:S01]  /*4250*/  IMAD.HI.U32 R7, R4, R9, RZ ;  /* 0x0000000904077227 */ /* 0x000fe200078e00ff */
[C---:B------:R-:W-:Y:S02]  /*4260*/  ISETP.GT.U32.AND P4, PT, R5.reuse, R15, PT ;  /* 0x0000000f0500720c */ /* 0x040fe40003f84070 */
[C---:B------:R-:W-:Y:S01]  /*4270*/  ISETP.GT.U32.AND P5, PT, R5.reuse, R20, PT ;  /* 0x000000140500720c */ /* 0x040fe20003fa4070 */
[----:B------:R-:W-:Y:S01]  /*4280*/  @!P3 IMAD.MOV R57, RZ, RZ, -R57 ;  /* 0x000000ffff39b224 */ /* 0x000fe200078e0a39 */
[----:B------:R-:W-:Y:S01]  /*4290*/  ISETP.GE.AND P3, PT, R52, RZ, PT ;  /* 0x000000ff3400720c */ /* 0x000fe20003f66270 */
[----:B------:R-:W-:-:S02]  /*42a0*/  IMAD R26, R5, R0, R26 ;  /* 0x00000000051a7224 */ /* 0x000fc400078e021a */
[C---:B------:R-:W-:Y:S02]  /*42b0*/  IMAD R29, R5.reuse, R8, R29 ;  /* 0x00000008051d7224 */ /* 0x040fe400078e021d */
[----:B------:R-:W-:Y:S02]  /*42c0*/  IMAD.MOV.U32 R0, RZ, RZ, R6 ;  /* 0x000000ffff007224 */ /* 0x000fe400078e0006 */
[----:B------:R-:W-:Y:S02]  /*42d0*/  IMAD.MOV R7, RZ, RZ, -R7 ;  /* 0x000000ffff077224 */ /* 0x000fe400078e0a07 */
[----:B------:R-:W-:Y:S01]  /*42e0*/  @!P0 IMAD.IADD R2, R2, 0x1, -R5 ;  /* 0x0000000102028824 */ /* 0x000fe200078e0a05 */
[C---:B------:R-:W-:Y:S01]  /*42f0*/  ISETP.GT.U32.AND P0, PT, R5.reuse, R29, PT ;  /* 0x0000001d0500720c */ /* 0x040fe20003f04070 */
[----:B------:R-:W-:Y:S01]  /*4300*/  @!P6 IMAD.MOV R0, RZ, RZ, -R0 ;  /* 0x000000ffff00e224 */ /* 0x000fe200078e0a00 */
[C---:B------:R-:W-:Y:S01]  /*4310*/  ISETP.GT.U32.AND P6, PT, R5.reuse, R26, PT ;  /* 0x0000001a0500720c */ /* 0x040fe20003fc4070 */
[----:B------:R-:W-:Y:S01]  /*4320*/  IMAD R39, R5, R7, R9 ;  /* 0x0000000705277224 */ /* 0x000fe200078e0209 */
[----:B------:R-:W-:Y:S01]  /*4330*/  STL [R1+0x14d8], R61 ;  /* 0x0014d83d01007387 */ /* 0x000fe20000100800 */
[----:B------:R-:W-:Y:S01]  /*4340*/  IMAD.MOV.U32 R8, RZ, RZ, R2 ;  /* 0x000000ffff087224 */ /* 0x000fe200078e0002 */
[----:B------:R-:W-:Y:S01]  /*4350*/  @!P4 IADD3 R15, R15, -R5, RZ ;  /* 0x800000050f0fc210 */ /* 0x000fe20007ffe0ff */
[----:B------:R-:W-:Y:S01]  /*4360*/  @!P5 IMAD.IADD R20, R20, 0x1, -R5 ;  /* 0x000000011414d824 */ /* 0x000fe200078e0a05 */
[----:B------:R-:W-:Y:S01]  /*4370*/  STL [R1+0x14dc], R60 ;  /* 0x0014dc3c01007387 */ /* 0x000fe20000100800 */
[----:B------:R-:W-:Y:S01]  /*4380*/  ISETP.GT.U32.AND P4, PT, R5, R39, PT ;  /* 0x000000270500720c */ /* 0x000fe20003f84070 */
[----:B------:R-:W-:-:S02]  /*4390*/  @!P1 IMAD.MOV R8, RZ, RZ, -R8 ;  /* 0x000000ffff089224 */ /* 0x000fc400078e0a08 */
[----:B------:R-:W-:Y:S01]  /*43a0*/  STL [R1+0x14e0], R45 ;  /* 0x0014e02d01007387 */ /* 0x000fe20000100800 */
[----:B------:R-:W-:-:S03]  /*43b0*/  @!P2 IADD3 R15, -R15, RZ, RZ ;  /* 0x000000ff0f0fa210 */ /* 0x000fc60007ffe1ff */
[----:B------:R-:W-:Y:S01]  /*43c0*/  STL [R1+0x14e4], R47 ;  /* 0x0014e42f01007387 */ /* 0x000fe20000100800 */
[----:B------:R-:W-:-:S03]  /*43d0*/  @!P3 IMAD.MOV R20, RZ, RZ, -R20 ;  /* 0x000000ffff14b224 */ /* 0x000fc600078e0a14 */
[----:B------:R-:W-:Y:S04]  /*43e0*/  STL [R1+0x14e8], R49 ;  /* 0x0014e83101007387 */ /* 0x000fe80000100800 */
[----:B------:R-:W-:Y:S04]  /*43f0*/  STL [R1+0x14ec], R51 ;  /* 0x0014ec3301007387 */ /* 0x000fe80000100800 */
[----:B------:R-:W-:Y:S01]  /*4400*/  STL [R1+0x14f0], R54 ;  /* 0x0014f03601007387 */ /* 0x000fe20000100800 */
[----:B------:R-:W-:-:S03]  /*4410*/  @!P0 IMAD.IADD R29, R29, 0x1, -R5 ;  /* 0x000000011d1d8824 */ /* 0x000fc600078e0a05 */
[----:B------:R-:W-:Y:S01]  /*4420*/  STL [R1+0x14f4], R57 ;  /* 0x0014f43901007387 */ /* 0x000fe20000100800 */
[----:B------:R-:W-:-:S03]  /*4430*/  @!P6 IMAD.IADD R26, R26, 0x1, -R5 ;  /* 0x000000011a1ae824 */ /* 0x000fc600078e0a05 */
[----:B------:R0:W-:Y:S01]  /*4440*/  STL [R1+0x14f8], R0 ;  /* 0x0014f80001007387 */ /* 0x0001e20000100800 */
[----:B------:R-:W-:-:S03]  /*4450*/  ISETP.GE.AND P0, PT, R44, RZ, PT ;  /* 0x000000ff2c00720c */ /* 0x000fc60003f06270 */
[----:B------:R-:W-:Y:S04]  /*4460*/  STL [R1+0x14fc], R8 ;  /* 0x0014fc0801007387 */ /* 0x000fe80000100800 */
[----:B------:R-:W-:Y:S01]  /*4470*/  STL [R1+0x1500], R15 ;  /* 0x0015000f01007387 */ /* 0x000fe20000100800 */
[----:B------:R-:W-:-:S03]  /*4480*/  IMAD.MOV.U32 R52, RZ, RZ, R53 ;  /* 0x000000ffff347224 */ /* 0x000fc600078e0035 */
[----:B------:R-:W-:Y:S01]  /*4490*/  STL [R1+0x1504], R20 ;  /* 0x0015041401007387 */ /* 0x000fe20000100800 */
[----:B------:R-:W-:-:S03]  /*44a0*/  IMAD.MOV.U32 R53, RZ, RZ, R56 ;  /* 0x000000ffff357224 */ /* 0x000fc600078e0038 */
[----:B------:R-:W2:Y:S01]  /*44b0*/  LDL.LU R44, [R1+0x1d8] ;  /* 0x0001d800012c7983 */ /* 0x000ea20000300800 */
[----:B------:R-:W-:Y:S01]  /*44c0*/  IABS R46, R50 ;  /* 0x00000032002e7213 */ /* 0x000fe20000000000 */
[----:B------:R-:W-:Y:S01]  /*44d0*/  @!P4 IMAD.IADD R39, R39, 0x1, -R5 ;  /* 0x000000012727c824 */ /* 0x000fe200078e0a05 */
[----:B------:R-:W-:Y:S02]  /*44e0*/  IABS R56, R48 ;  /* 0x0000003000387213 */ /* 0x000fe40000000000 */
[C---:B------:R-:W-:Y:S01]  /*44f0*/  ISETP.GT.U32.AND P1, PT, R5.reuse, R26, PT ;  /* 0x0000001a0500720c */ /* 0x040fe20003f24070 */
[----:B------:R-:W-:Y:S01]  /*4500*/  IMAD.HI.U32 R6, R4, R46, RZ ;  /* 0x0000002e04067227 */ /* 0x000fe200078e00ff */
[C---:B------:R-:W-:Y:S02]  /*4510*/  ISETP.GT.U32.AND P2, PT, R5.reuse, R29, PT ;  /* 0x0000001d0500720c */ /* 0x040fe40003f44070 */
[----:B------:R-:W-:Y:S01]  /*4520*/  ISETP.GE.AND P6, PT, R42, RZ, PT ;  /* 0x000000ff2a00720c */ /* 0x000fe20003fc6270 */
[----:B------:R-:W-:Y:S01]  /*4530*/  IMAD.HI.U32 R2, R4, R56, RZ ;  /* 0x0000003804027227 */ /* 0x000fe200078e00ff */
[----:B------:R-:W-:-:S02]  /*4540*/  ISETP.GT.U32.AND P4, PT, R5, R39, PT ;  /* 0x000000270500720c */ /* 0x000fc40003f84070 */
[----:B------:R-:W-:Y:S01]  /*4550*/  ISETP.GE.AND P3, PT, R50, RZ, PT ;  /* 0x000000ff3200720c */ /* 0x000fe20003f66270 */
[----:B------:R-:W-:Y:S01]  /*4560*/  IMAD.MOV.U32 R50, RZ, RZ, R55 ;  /* 0x000000ffff327224 */ /* 0x000fe200078e0037 */
[----:B------:R-:W-:Y:S01]  /*4570*/  ISETP.GE.AND P5, PT, R43, RZ, PT ;  /* 0x000000ff2b00720c */ /* 0x000fe20003fa6270 */
[----:B------:R-:W-:Y:S01]  /*4580*/  IMAD.MOV R6, RZ, RZ, -R6 ;  /* 0x000000ffff067224 */ /* 0x000fe200078e0a06 */
[----:B------:R-:W3:Y:S01]  /*4590*/  LDL.LU R55, [R1+0x1e0] ;  /* 0x0001e00001377983 */ /* 0x000ee20000300800 */
[----:B------:R-:W-:Y:S02]  /*45a0*/  IMAD.MOV R2, RZ, RZ, -R2 ;  /* 0x000000ffff027224 */ /* 0x000fe400078e0a02 */
[C---:B------:R-:W-:Y:S02]  /*45b0*/  IMAD R46, R5.reuse, R6, R46 ;  /* 0x00000006052e7224 */ /* 0x040fe400078e022e */
[C---:B------:R-:W-:Y:S02]  /*45c0*/  IMAD R56, R5.reuse, R2, R56 ;  /* 0x0000000205387224 */ /* 0x040fe400078e0238 */
[--C-:B------:R-:W-:Y:S01]  /*45d0*/  @!P1 IMAD.IADD R26, R26, 0x1, -R5.reuse ;  /* 0x000000011a1a9824 */ /* 0x100fe200078e0a05 */
[----:B------:R-:W-:Y:S01]  /*45e0*/  ISETP.GT.U32.AND P1, PT, R5, R46, PT ;  /* 0x0000002e0500720c */ /* 0x000fe20003f24070 */
[----:B------:R-:W-:-:S02]  /*45f0*/  @!P2 IMAD.IADD R29, R29, 0x1, -R5 ;  /* 0x000000011d1da824 */ /* 0x000fc400078e0a05 */
[----:B------:R-:W-:Y:S01]  /*4600*/  @!P6 IMAD.MOV R26, RZ, RZ, -R26 ;  /* 0x000000ffff1ae224 */ /* 0x000fe200078e0a1a */
[----:B------:R-:W-:Y:S01]  /*4610*/  ISETP.GT.U32.AND P6, PT, R5, R56, PT ;  /* 0x000000380500720c */ /* 0x000fe20003fc4070 */
[----:B------:R-:W-:Y:S02]  /*4620*/  @!P4 IMAD.IADD R39, R39, 0x1, -R5 ;  /* 0x000000012727c824 */ /* 0x000fe400078e0a05 */
[----:B------:R-:W-:Y:S02]  /*4630*/  @!P5 IMAD.MOV R29, RZ, RZ, -R29 ;  /* 0x000000ffff1dd224 */ /* 0x000fe400078e0a1d */
[----:B------:R-:W-:Y:S01]  /*4640*/  @!P0 IMAD.MOV R39, RZ, RZ, -R39 ;  /* 0x000000ffff278224 */ /* 0x000fe200078e0a27 */
[----:B------:R-:W-:Y:S01]  /*4650*/  STL [R1+0x1508], R26 ;  /* 0x0015081a01007387 */ /* 0x000fe20000100800 */
[----:B------:R-:W-:Y:S02]  /*4660*/  IABS R2, R58 ;  /* 0x0000003a00027213 */ /* 0x000fe40000000000 */
[----:B------:R-:W-:Y:S01]  /*4670*/  ISETP.GE.AND P0, PT, R58, RZ, PT ;  /* 0x000000ff3a00720c */ /* 0x000fe20003f06270 */
[----:B------:R-:W-:Y:S04]  /*4680*/  STL [R1+0x150c], R29 ;  /* 0x00150c1d01007387 */ /* 0x000fe80000100800 */
[----:B------:R-:W-:Y:S01]  /*4690*/  STL [R1+0x1510], R39 ;  /* 0x0015102701007387 */ /* 0x000fe20000100800 */
[----:B------:R-:W-:-:S03]  /*46a0*/  @!P1 IMAD.IADD R46, R46, 0x1, -R5 ;  /* 0x000000012e2e9824 */ /* 0x000fc600078e0a05 */
[----:B------:R-:W4:Y:S01]  /*46b0*/  LDL.LU R58, [R1+0x1e4] ;  /* 0x0001e400013a7983 */ /* 0x000f220000300800 */
[----:B------:R-:W-:Y:S01]  /*46c0*/  @!P6 IMAD.IADD R56, R56, 0x1, -R5 ;  /* 0x000000013838e824 */ /* 0x000fe200078e0a05 */
[----:B------:R-:W-:-:S04]  /*46d0*/  ISETP.GT.U32.AND P5, PT, R5, R46, PT ;  /* 0x0000002e0500720c */ /* 0x000fc80003fa4070 */
[----:B------:R-:W-:Y:S02]  /*46e0*/  ISETP.GT.U32.AND P6, PT, R5, R56, PT ;  /* 0x000000380500720c */ /* 0x000fe40003fc4070 */
[----:B------:R-:W-:Y:S02]  /*46f0*/  ISETP.GE.AND P2, PT, R48, RZ, PT ;  /* 0x000000ff3000720c */ /* 0x000fe40003f46270 */
[----:B------:R-:W-:-:S05]  /*4700*/  IABS R17, R52 ;  /* 0x0000003400117213 */ /* 0x000fca0000000000 */
[----:B------:R-:W-:-:S04]  /*4710*/  IMAD.HI.U32 R7, R4, R17, RZ ;  /* 0x0000001104077227 */ /* 0x000fc800078e00ff */
[--C-:B------:R-:W-:Y:S02]  /*4720*/  @!P5 IMAD.IADD R46, R46, 0x1, -R5.reuse ;  /* 0x000000012e2ed824 */ /* 0x100fe400078e0a05 */
[----:B------:R-:W-:Y:S01]  /*4730*/  @!P6 IMAD.IADD R56, R56, 0x1, -R5 ;  /* 0x000000013838e824 */ /* 0x000fe200078e0a05 */
[----:B------:R-:W-:Y:S01]  /*4740*/  IADD3 R7, -R7, RZ, RZ ;  /* 0x000000ff07077210 */ /* 0x000fe20007ffe1ff */
[----:B------:R-:W-:Y:S02]  /*4750*/  @!P3 IMAD.MOV R46, RZ, RZ, -R46 ;  /* 0x000000ffff2eb224 */ /* 0x000fe400078e0a2e */
[----:B------:R-:W-:Y:S01]  /*4760*/  @!P2 IMAD.MOV R56, RZ, RZ, -R56 ;  /* 0x000000ffff38a224 */ /* 0x000fe200078e0a38 */
[----:B------:R-:W-:Y:S01]  /*4770*/  ISETP.GE.AND P2, PT, R59, RZ, PT ;  /* 0x000000ff3b00720c */ /* 0x000fe20003f46270 */
[----:B------:R-:W-:Y:S01]  /*4780*/  IMAD R17, R5, R7, R17 ;  /* 0x0000000705117224 */ /* 0x000fe200078e0211 */
[----:B------:R-:W-:Y:S01]  /*4790*/  STL [R1+0x1514], R46 ;  /* 0x0015142e01007387 */ /* 0x000fe20000100800 */
[----:B------:R-:W-:-:S03]  /*47a0*/  IABS R7, R59 ;  /* 0x0000003b00077213 */ /* 0x000fc60000000000 */
[----:B------:R-:W-:Y:S04]  /*47b0*/  STL [R1+0x1518], R56 ;  /* 0x0015183801007387 */ /* 0x000fe80000100800 */
[----:B------:R-:W4:Y:S01]  /*47c0*/  LDL.LU R59, [R1+0x1e8] ;  /* 0x0001e800013b7983 */ /* 0x000f220000300800 */
[----:B------:R-:W-:-:S05]  /*47d0*/  IABS R43, R53 ;  /* 0x00000035002b7213 */ /* 0x000fca0000000000 */
[----:B------:R-:W-:-:S04]  /*47e0*/  IMAD.HI.U32 R6, R4, R43, RZ ;  /* 0x0000002b04067227 */ /* 0x000fc800078e00ff */
[----:B------:R-:W-:-:S04]  /*47f0*/  IMAD.MOV R6, RZ, RZ, -R6 ;  /* 0x000000ffff067224 */ /* 0x000fc800078e0a06 */
[C---:B------:R-:W-:Y:S01]  /*4800*/  IMAD R43, R5.reuse, R6, R43 ;  /* 0x00000006052b7224 */ /* 0x040fe200078e022b */
[----:B------:R-:W-:Y:S01]  /*4810*/  ISETP.GT.U32.AND P5, PT, R5, R17, PT ;  /* 0x000000110500720c */ /* 0x000fe20003fa4070 */
[----:B------:R-:W-:-:S03]  /*4820*/  IMAD.HI.U32 R6, R4, R2, RZ ;  /* 0x0000000204067227 */ /* 0x000fc600078e00ff */
[----:B------:R-:W-:Y:S01]  /*4830*/  ISETP.GT.U32.AND P6, PT, R5, R43, PT ;  /* 0x0000002b0500720c */ /* 0x000fe20003fc4070 */
[----:B------:R-:W-:-:S04]  /*4840*/  IMAD.MOV R6, RZ, RZ, -R6 ;  /* 0x000000ffff067224 */ /* 0x000fc800078e0a06 */
[----:B------:R-:W-:-:S04]  /*4850*/  IMAD R2, R5, R6, R2 ;  /* 0x0000000605027224 */ /* 0x000fc800078e0202 */
[----:B------:R-:W-:Y:S02]  /*4860*/  @!P5 IADD3 R17, R17, -R5, RZ ;  /* 0x800000051111d210 */ /* 0x000fe40007ffe0ff */
[----:B------:R-:W-:Y:S02]  /*4870*/  ISETP.GT.U32.AND P5, PT, R5, R2, PT ;  /* 0x000000020500720c */ /* 0x000fe40003fa4070 */
[----:B------:R-:W-:Y:S01]  /*4880*/  @!P6 IMAD.IADD R43, R43, 0x1, -R5 ;  /* 0x000000012b2be824 */ /* 0x000fe200078e0a05 */
[----:B------:R-:W-:Y:S02]  /*4890*/  IABS R9, R50 ;  /* 0x0000003200097213 */ /* 0x000fe40000000000 */
[C---:B------:R-:W-:Y:S02]  /*48a0*/  ISETP.GT.U32.AND P3, PT, R5.reuse, R17, PT ;  /* 0x000000110500720c */ /* 0x040fe40003f64070 */
[----:B------:R-:W-:Y:S01]  /*48b0*/  ISETP.GT.U32.AND P6, PT, R5, R43, PT ;  /* 0x0000002b0500720c */ /* 0x000fe20003fc4070 */
[----:B------:R-:W-:Y:S01]  /*48c0*/  IMAD.HI.U32 R11, R4, R9, RZ ;  /* 0x00000009040b7227 */ /* 0x000fe200078e00ff */
[----:B------:R-:W-:-:S02]  /*48d0*/  ISETP.GE.AND P4, PT, R52, RZ, PT ;  /* 0x000000ff3400720c */ /* 0x000fc40003f86270 */
[----:B------:R-:W4:Y:S01]  /*48e0*/  LDL.LU R52, [R1+0x1ec] ;  /* 0x0001ec0001347983 */ /* 0x000f220000300800 */
[----:B------:R-:W-:Y:S01]  /*48f0*/  IMAD.MOV R11, RZ, RZ, -R11 ;  /* 0x000000ffff0b7224 */ /* 0x000fe200078e0a0b */
[----:B------:R-:W-:Y:S02]  /*4900*/  @!P5 IADD3 R2, R2, -R5, RZ ;  /* 0x800000050202d210 */ /* 0x000fe40007ffe0ff */
[----:B------:R-:W-:Y:S01]  /*4910*/  ISETP.GE.AND P1, PT, R53, RZ, PT ;  /* 0x000000ff3500720c */ /* 0x000fe20003f26270 */
[C---:B------:R-:W-:Y:S01]  /*4920*/  IMAD R9, R5.reuse, R11, R9 ;  /* 0x0000000b05097224 */ /* 0x040fe200078e0209 */
[----:B------:R-:W-:Y:S01]  /*4930*/  ISETP.GT.U32.AND P5, PT, R5, R2, PT ;  /* 0x000000020500720c */ /* 0x000fe20003fa4070 */
[--C-:B------:R-:W-:Y:S01]  /*4940*/  @!P3 IMAD.IADD R17, R17, 0x1, -R5.reuse ;  /* 0x000000011111b824 */ /* 0x100fe200078e0a05 */
[----:B------:R-:W4:Y:S01]  /*4950*/  LDL.LU R48, [R1+0x1f0] ;  /* 0x0001f00001307983 */ /* 0x000f220000300800 */
[----:B------:R-:W-:Y:S02]  /*4960*/  @!P6 IMAD.IADD R43, R43, 0x1, -R5 ;  /* 0x000000012b2be824 */ /* 0x000fe400078e0a05 */
[----:B------:R-:W-:Y:S01]  /*4970*/  @!P4 IMAD.MOV R17, RZ, RZ, -R17 ;  /* 0x000000ffff11c224 */ /* 0x000fe200078e0a11 */
[----:B------:R-:W-:Y:S01]  /*4980*/  ISETP.GT.U32.AND P4, PT, R5, R9, PT ;  /* 0x000000090500720c */ /* 0x000fe20003f84070 */
[----:B------:R-:W4:Y:S06]  /*4990*/  LDL.LU R53, [R1+0x1f4] ;  /* 0x0001f40001357983 */ /* 0x000f2c0000300800 */
[----:B------:R-:W-:-:S06]  /*49a0*/  @!P5 IMAD.IADD R2, R2, 0x1, -R5 ;  /* 0x000000010202d824 */ /* 0x000fcc00078e0a05 */
[----:B------:R-:W-:Y:S02]  /*49b0*/  @!P4 IMAD.IADD R9, R9, 0x1, -R5 ;  /* 0x000000010909c824 */ /* 0x000fe400078e0a05 */
[----:B------:R-:W-:Y:S02]  /*49c0*/  @!P0 IMAD.MOV R2, RZ, RZ, -R2 ;  /* 0x000000ffff028224 */ /* 0x000fe400078e0a02 */
[----:B------:R-:W-:Y:S01]  /*49d0*/  @!P1 IMAD.MOV R43, RZ, RZ, -R43 ;  /* 0x000000ffff2b9224 */ /* 0x000fe200078e0a2b */
[----:B------:R-:W-:Y:S04]  /*49e0*/  STL [R1+0x151c], R17 ;  /* 0x00151c1101007387 */ /* 0x000fe80000100800 */
[----:B------:R-:W-:Y:S04]  /*49f0*/  STL [R1+0x1520], R43 ;  /* 0x0015202b01007387 */ /* 0x000fe80000100800 */
[----:B------:R-:W-:Y:S01]  /*4a00*/  STL [R1+0x1524], R2 ;  /* 0x0015240201007387 */ /* 0x000fe20000100800 */
[----:B--2---:R-:W-:-:S05]  /*4a10*/  IABS R27, R44 ;  /* 0x0000002c001b7213 */ /* 0x004fca0000000000 */
[----:B------:R-:W-:-:S04]  /*4a20*/  IMAD.HI.U32 R12, R4, R27, RZ ;  /* 0x0000001b040c7227 */ /* 0x000fc800078e00ff */
[----:B------:R-:W-:-:S04]  /*4a30*/  IMAD.MOV R12, RZ, RZ, -R12 ;  /* 0x000000ffff0c7224 */ /* 0x000fc800078e0a0c */
[----:B------:R-:W-:Y:S01]  /*4a40*/  IMAD R27, R5, R12, R27 ;  /* 0x0000000c051b7224 */ /* 0x000fe200078e021b */
[----:B---3--:R-:W-:-:S04]  /*4a50*/  IABS R10, R55 ;  /* 0x00000037000a7213 */ /* 0x008fc80000000000 */
[----:B------:R-:W-:Y:S01]  /*4a60*/  ISETP.GT.U32.AND P6, PT, R5, R27, PT ;  /* 0x0000001b0500720c */ /* 0x000fe20003fc4070 */
[----:B------:R-:W-:-:S04]  /*4a70*/  IMAD.HI.U32 R6, R4, R10, RZ ;  /* 0x0000000a04067227 */ /* 0x000fc800078e00ff */
[----:B------:R-:W-:-:S04]  /*4a80*/  IMAD.MOV R6, RZ, RZ, -R6 ;  /* 0x000000ffff067224 */ /* 0x000fc800078e0a06 */
[----:B------:R-:W-:-:S04]  /*4a90*/  IMAD R10, R5, R6, R10 ;  /* 0x00000006050a7224 */ /* 0x000fc800078e020a */
[----:B------:R-:W-:Y:S02]  /*4aa0*/  @!P6 IADD3 R27, R27, -R5, RZ ;  /* 0x800000051b1be210 */ /* 0x000fe40007ffe0ff */
[C---:B------:R-:W-:Y:S02]  /*4ab0*/  ISETP.GT.U32.AND P5, PT, R5.reuse, R10, PT ;  /* 0x0000000a0500720c */ /* 0x040fe40003fa4070 */
[----:B------:R-:W-:Y:S02]  /*4ac0*/  ISETP.GT.U32.AND P4, PT, R5, R27, PT ;  /* 0x0000001b0500720c */ /* 0x000fe40003f84070 */
[----:B----4-:R-:W-:-:S05]  /*4ad0*/  IABS R6, R58 ;  /* 0x0000003a00067213 */ /* 0x010fca0000000000 */
[----:B------:R-:W-:-:S04]  /*4ae0*/  IMAD.HI.U32 R11, R4, R6, RZ ;  /* 0x00000006040b7227 */ /* 0x000fc800078e00ff */
[----:B------:R-:W-:Y:S02]  /*4af0*/  IMAD.MOV R11, RZ, RZ, -R11 ;  /* 0x000000ffff0b7224 */ /* 0x000fe400078e0a0b */
[--C-:B------:R-:W-:Y:S02]  /*4b00*/  @!P5 IMAD.IADD R10, R10, 0x1, -R5.reuse ;  /* 0x000000010a0ad824 */ /* 0x100fe400078e0a05 */
[----:B------:R-:W-:Y:S02]  /*4b10*/  IMAD R11, R5, R11, R6 ;  /* 0x0000000b050b7224 */ /* 0x000fe400078e0206 */
[----:B------:R-:W-:Y:S01]  /*4b20*/  @!P4 IMAD.IADD R27, R27, 0x1, -R5 ;  /* 0x000000011b1bc824 */ /* 0x000fe200078e0a05 */
[C---:B------:R-:W-:Y:S02]  /*4b30*/  ISETP.GT.U32.AND P0, PT, R5.reuse, R10, PT ;  /* 0x0000000a0500720c */ /* 0x040fe40003f04070 */
[----:B------:R-:W-:-:S11]  /*4b40*/  ISETP.GT.U32.AND P4, PT, R5, R11, PT ;  /* 0x0000000b0500720c */ /* 0x000fd60003f84070 */
[----:B------:R-:W-:Y:S02]  /*4b50*/  @!P0 IADD3 R10, R10, -R5, RZ ;  /* 0x800000050a0a8210 */ /* 0x000fe40007ffe0ff */
[----:B------:R-:W-:Y:S01]  /*4b60*/  ISETP.GE.AND P0, PT, R58, RZ, PT ;  /* 0x000000ff3a00720c */ /* 0x000fe20003f06270 */
[----:B------:R-:W-:Y:S01]  /*4b70*/  @!P4 IMAD.IADD R11, R11, 0x1, -R5 ;  /* 0x000000010b0bc824 */ /* 0x000fe200078e0a05 */
[----:B------:R-:W2:Y:S01]  /*4b80*/  LDL.LU R58, [R1+0x1f8] ;  /* 0x0001f800013a7983 */ /* 0x000ea20000300800 */
[----:B------:R-:W-:Y:S02]  /*4b90*/  IABS R12, R59 ;  /* 0x0000003b000c7213 */ /* 0x000fe40000000000 */
[----:B------:R-:W-:Y:S02]  /*4ba0*/  ISETP.GE.AND P4, PT, R59, RZ, PT ;  /* 0x000000ff3b00720c */ /* 0x000fe40003f86270 */
[----:B------:R-:W3:Y:S01]  /*4bb0*/  LDL.LU R59, [R1+0x1fc] ;  /* 0x0001fc00013b7983 */ /* 0x000ee20000300800 */
[----:B------:R-:W-:-:S04]  /*4bc0*/  IMAD.HI.U32 R13, R4, R7, RZ ;  /* 0x00000007040d7227 */ /* 0x000fc800078e00ff */
[----:B------:R-:W-:-:S04]  /*4bd0*/  IMAD.MOV R13, RZ, RZ, -R13 ;  /* 0x000000ffff0d7224 */ /* 0x000fc800078e0a0d */
[----:B------:R-:W-:-:S05]  /*4be0*/  IMAD R7, R5, R13, R7 ;  /* 0x0000000d05077224 */ /* 0x000fca00078e0207 */
[C---:B------:R-:W-:Y:S01]  /*4bf0*/  ISETP.GT.U32.AND P3, PT, R5.reuse, R7, PT ;  /* 0x000000070500720c */ /* 0x040fe20003f64070 */
[----:B------:R-:W-:Y:S01]  /*4c00*/  IMAD.HI.U32 R6, R4, R12, RZ ;  /* 0x0000000c04067227 */ /* 0x000fe200078e00ff */
[----:B------:R-:W-:-:S03]  /*4c10*/  ISETP.GT.U32.AND P5, PT, R5, R9, PT ;  /* 0x000000090500720c */ /* 0x000fc60003fa4070 */
[----:B------:R-:W-:-:S08]  /*4c20*/  IMAD.MOV R6, RZ, RZ, -R6 ;  /* 0x000000ffff067224 */ /* 0x000fd000078e0a06 */
[----:B------:R-:W-:Y:S02]  /*4c30*/  @!P3 IMAD.IADD R7, R7, 0x1, -R5 ;  /* 0x000000010707b824 */ /* 0x000fe400078e0a05 */
[----:B------:R-:W-:-:S03]  /*4c40*/  IMAD R12, R5, R6, R12 ;  /* 0x00000006050c7224 */ /* 0x000fc600078e020c */
[----:B------:R-:W-:Y:S01]  /*4c50*/  ISETP.GT.U32.AND P6, PT, R5, R7, PT ;  /* 0x000000070500720c */ /* 0x000fe20003fc4070 */
[----:B------:R-:W-:Y:S01]  /*4c60*/  @!P5 IMAD.IADD R9, R9, 0x1, -R5 ;  /* 0x000000010909d824 */ /* 0x000fe200078e0a05 */
[----:B------:R-:W-:Y:S02]  /*4c70*/  ISETP.GT.U32.AND P5, PT, R5, R12, PT ;  /* 0x0000000c0500720c */ /* 0x000fe40003fa4070 */
[----:B------:R-:W-:Y:S02]  /*4c80*/  IABS R23, R52 ;  /* 0x0000003400177213 */ /* 0x000fe40000000000 */
[----:B------:R-:W-:-:S03]  /*4c90*/  ISETP.GE.AND P1, PT, R44, RZ, PT ;  /* 0x000000ff2c00720c */ /* 0x000fc60003f26270 */
[----:B------:R-:W-:-:S04]  /*4ca0*/  IMAD.HI.U32 R6, R4, R23, RZ ;  /* 0x0000001704067227 */ /* 0x000fc800078e00ff */
[----:B------:R-:W-:Y:S01]  /*4cb0*/  @!P6 IMAD.IADD R7, R7, 0x1, -R5 ;  /* 0x000000010707e824 */ /* 0x000fe200078e0a05 */
[----:B------:R-:W-:Y:S02]  /*4cc0*/  ISETP.GE.AND P6, PT, R55, RZ, PT ;  /* 0x000000ff3700720c */ /* 0x000fe40003fc6270 */
[----:B------:R-:W4:Y:S01]  /*4cd0*/  LDL.LU R55, [R1+0x200] ;  /* 0x0002000001377983 */ /* 0x000f220000300800 */
[----:B------:R-:W-:-:S03]  /*4ce0*/  IMAD.MOV R6, RZ, RZ, -R6 ;  /* 0x000000ffff067224 */ /* 0x000fc600078e0a06 */
[----:B------:R-:W4:Y:S01]  /*4cf0*/  LDL.LU R41, [R1+0x204] ;  /* 0x0002040001297983 */ /* 0x000f220000300800 */
[----:B------:R-:W-:Y:S01]  /*4d00*/  @!P2 IMAD.MOV R7, RZ, RZ, -R7 ;  /* 0x000000ffff07a224 */ /* 0x000fe200078e0a07 */
[C---:B------:R-:W-:Y:S01]  /*4d10*/  ISETP.GT.U32.AND P2, PT, R5.reuse, R11, PT ;  /* 0x0000000b0500720c */ /* 0x040fe20003f44070 */
[----:B------:R-:W-:Y:S01]  /*4d20*/  @!P5 IMAD.IADD R12, R12, 0x1, -R5 ;  /* 0x000000010c0cd824 */ /* 0x000fe200078e0a05 */
[----:B------:R-:W-:Y:S01]  /*4d30*/  ISETP.GE.AND P3, PT, R50, RZ, PT ;  /* 0x000000ff3200720c */ /* 0x000fe20003f66270 */
[----:B------:R-:W-:-:S03]  /*4d40*/  IMAD R23, R5, R6, R23 ;  /* 0x0000000605177224 */ /* 0x000fc600078e0217 */
[C---:B------:R-:W-:Y:S01]  /*4d50*/  ISETP.GT.U32.AND P5, PT, R5.reuse, R12, PT ;  /* 0x0000000c0500720c */ /* 0x040fe20003fa4070 */
[----:B------:R-:W-:Y:S01]  /*4d60*/  @!P1 IMAD.MOV R27, RZ, RZ, -R27 ;  /* 0x000000ffff1b9224 */ /* 0x000fe200078e0a1b */
[----:B------:R-:W-:Y:S02]  /*4d70*/  IABS R35, R48 ;  /* 0x0000003000237213 */ /* 0x000fe40000000000 */
[----:B------:R-:W-:-:S03]  /*4d80*/  ISETP.GT.U32.AND P1, PT, R5, R23, PT ;  /* 0x000000170500720c */ /* 0x000fc60003f24070 */
[----:B------:R-:W-:Y:S01]  /*4d90*/  IMAD.HI.U32 R13, R4, R35, RZ ;  /* 0x00000023040d7227 */ /* 0x000fe200078e00ff */
[----:B------:R-:W-:-:S03]  /*4da0*/  @!P6 IADD3 R10, -R10, RZ, RZ ;  /* 0x000000ff0a0ae210 */ /* 0x000fc60007ffe1ff */
[----:B------:R-:W-:Y:S02]  /*4db0*/  @!P2 IMAD.IADD R11, R11, 0x1, -R5 ;  /* 0x000000010b0ba824 */ /* 0x000fe400078e0a05 */
[----:B------:R-:W-:Y:S01]  /*4dc0*/  @!P3 IMAD.MOV R9, RZ, RZ, -R9 ;  /* 0x000000ffff09b224 */ /* 0x000fe200078e0a09 */
[----:B------:R-:W-:Y:S01]  /*4dd0*/  STL [R1+0x1528], R7 ;  /* 0x0015280701007387 */ /* 0x000fe20000100800 */
[----:B------:R-:W-:Y:S02]  /*4de0*/  IMAD.MOV R13, RZ, RZ, -R13 ;  /* 0x000000ffff0d7224 */ /* 0x000fe400078e0a0d */
[----:B------:R-:W-:Y:S01]  /*4df0*/  @!P0 IMAD.MOV R11, RZ, RZ, -R11 ;  /* 0x000000ffff0b8224 */ /* 0x000fe200078e0a0b */
[----:B------:R-:W-:Y:S01]  /*4e00*/  STL [R1+0x152c], R27 ;  /* 0x00152c1b01007387 */ /* 0x000fe20000100800 */
[----:B------:R-:W-:Y:S01]  /*4e10*/  @!P5 IMAD.IADD R12, R12, 0x1, -R5 ;  /* 0x000000010c0cd824 */ /* 0x000fe200078e0a05 */
[----:B------:R-:W-:Y:S02]  /*4e20*/  ISETP.GE.AND P3, PT, R52, RZ, PT ;  /* 0x000000ff3400720c */ /* 0x000fe40003f66270 */
[----:B------:R-:W-:Y:S01]  /*4e30*/  STL [R1+0x1530], R9 ;  /* 0x0015300901007387 */ /* 0x000fe20000100800 */
[----:B------:R-:W-:-:S02]  /*4e40*/  IMAD R35, R5, R13, R35 ;  /* 0x0000000d05237224 */ /* 0x000fc400078e0223 */
[----:B------:R-:W-:Y:S01]  /*4e50*/  @!P1 IMAD.IADD R23, R23, 0x1, -R5 ;  /* 0x0000000117179824 */ /* 0x000fe200078e0a05 */
[----:B------:R-:W4:Y:S01]  /*4e60*/  LDL.LU R52, [R1+0x208] ;  /* 0x0002080001347983 */ /* 0x000f220000300800 */
[----:B------:R-:W-:-:S03]  /*4e70*/  @!P4 IMAD.MOV R12, RZ, RZ, -R12 ;  /* 0x000000ffff0cc224 */ /* 0x000fc600078e0a0c */
[----:B------:R-:W-:Y:S04]  /*4e80*/  STL [R1+0x1534], R10 ;  /* 0x0015340a01007387 */ /* 0x000fe80000100800 */
[----:B------:R-:W-:Y:S01]  /*4e90*/  STL [R1+0x1538], R11 ;  /* 0x0015380b01007387 */ /* 0x000fe20000100800 */
[----:B--2---:R-:W-:Y:S02]  /*4ea0*/  ISETP.GE.AND P1, PT, R58, RZ, PT ;  /* 0x000000ff3a00720c */ /* 0x004fe40003f26270 */
[----:B------:R-:W-:Y:S02]  /*4eb0*/  IABS R13, R58 ;  /* 0x0000003a000d7213 */ /* 0x000fe40000000000 */
[----:B------:R-:W2:Y:S01]  /*4ec0*/  LDL.LU R58, [R1+0x20c] ;  /* 0x00020c00013a7983 */ /* 0x000ea20000300800 */
[----:B---3--:R-:W-:-:S02]  /*4ed0*/  ISETP.GE.AND P4, PT, R59, RZ, PT ;  /* 0x000000ff3b00720c */ /* 0x008fc40003f86270 */
[----:B------:R-:W-:Y:S02]  /*4ee0*/  IABS R18, R59 ;  /* 0x0000003b00127213 */ /* 0x000fe40000000000 */
[----:B------:R-:W3:Y:S04]  /*4ef0*/  LDL.LU R59, [R1+0x210] ;  /* 0x00021000013b7983 */ /* 0x000ee80000300800 */
[----:B------:R-:W2:Y:S01]  /*4f00*/  LDL.LU R42, [R1+0x214] ;  /* 0x00021400012a7983 */ /* 0x000ea20000300800 */
[----:B------:R-:W-:Y:S02]  /*4f10*/  ISETP.GT.U32.AND P5, PT, R5, R35, PT ;  /* 0x000000230500720c */ /* 0x000fe40003fa4070 */
[----:B------:R-:W-:Y:S01]  /*4f20*/  IABS R50, R53 ;  /* 0x0000003500327213 */ /* 0x000fe20000000000 */
[----:B------:R-:W2:Y:S04]  /*4f30*/  LDL.LU R44, [R1+0x218] ;  /* 0x00021800012c7983 */ /* 0x000ea80000300800 */
[----:B------:R-:W-:-:S04]  /*4f40*/  IMAD.HI.U32 R6, R4, R50, RZ ;  /* 0x0000003204067227 */ /* 0x000fc800078e00ff */
[----:B------:R-:W-:Y:S02]  /*4f50*/  IMAD.MOV R6, RZ, RZ, -R6 ;  /* 0x000000ffff067224 */ /* 0x000fe400078e0a06 */
[----:B------:R-:W-:Y:S02]  /*4f60*/  @!P5 IMAD.IADD R35, R35, 0x1, -R5 ;  /* 0x000000012323d824 */ /* 0x000fe400078e0a05 */
[C---:B------:R-:W-:Y:S02]  /*4f70*/  IMAD R50, R5.reuse, R6, R50 ;  /* 0x0000000605327224 */ /* 0x040fe400078e0232 */
[----:B------:R-:W-:Y:S01]  /*4f80*/  IMAD.HI.U32 R6, R4, R13, RZ ;  /* 0x0000000d04067227 */ /* 0x000fe200078e00ff */
[----:B------:R-:W-:-:S04]  /*4f90*/  ISETP.GT.U32.AND P5, PT, R5, R35, PT ;  /* 0x000000230500720c */ /* 0x000fc80003fa4070 */
[----:B------:R-:W-:Y:S02]  /*4fa0*/  IADD3 R6, -R6, RZ, RZ ;  /* 0x000000ff06067210 */ /* 0x000fe40007ffe1ff */
[----:B------:R-:W-:Y:S02]  /*4fb0*/  ISETP.GE.AND P6, PT, R48, RZ, PT ;  /* 0x000000ff3000720c */ /* 0x000fe40003fc6270 */
[----:B------:R-:W2:Y:S01]  /*4fc0*/  LDL.LU R48, [R1+0x21c] ;  /* 0x00021c0001307983 */ /* 0x000ea20000300800 */
[C---:B------:R-:W-:Y:S01]  /*4fd0*/  IMAD R13, R5.reuse, R6, R13 ;  /* 0x00000006050d7224 */ /* 0x040fe200078e020d */
[----:B------:R-:W-:-:S03]  /*4fe0*/  ISETP.GT.U32.AND P0, PT, R5, R23, PT ;  /* 0x000000170500720c */ /* 0x000fc60003f04070 */
[----:B------:R-:W-:Y:S01]  /*4ff0*/  @!P5 IMAD.IADD R35, R35, 0x1, -R5 ;  /* 0x000000012323d824 */ /* 0x000fe200078e0a05 */
[----:B------:R-:W-:Y:S01]  /*5000*/  ISETP.GT.U32.AND P5, PT, R5, R13, PT ;  /* 0x0000000d0500720c */ /* 0x000fe20003fa4070 */
[----:B------:R-:W-:-:S08]  /*5010*/  IMAD.HI.U32 R21, R4, R18, RZ ;  /* 0x0000001204157227 */ /* 0x000fd000078e00ff */
[----:B------:R-:W-:Y:S01]  /*5020*/  @!P0 IMAD.IADD R23, R23, 0x1, -R5 ;  /* 0x0000000117178824 */ /* 0x000fe200078e0a05 */
[----:B------:R-:W-:Y:S02]  /*5030*/  ISETP.GT.U32.AND P0, PT, R5, R50, PT ;  /* 0x000000320500720c */ /* 0x000fe40003f04070 */
[----:B----4-:R-:W-:Y:S02]  /*5040*/  IABS R25, R41 ;  /* 0x0000002900197213 */ /* 0x010fe40000000000 */
[----:B------:R-:W-:Y:S01]  /*5050*/  @!P5 IADD3 R13, R13, -R5, RZ ;  /* 0x800000050d0dd210 */ /* 0x000fe20007ffe0ff */
[----:B------:R-:W-:Y:S02]  /*5060*/  @!P3 IMAD.MOV R23, RZ, RZ, -R23 ;  /* 0x000000ffff17b224 */ /* 0x000fe400078e0a17 */
[----:B------:R-:W-:Y:S01]  /*5070*/  IMAD.HI.U32 R14, R4, R25, RZ ;  /* 0x00000019040e7227 */ /* 0x000fe200078e00ff */
[----:B------:R-:W-:-:S03]  /*5080*/  ISETP.GT.U32.AND P3, PT, R5, R13, PT ;  /* 0x0000000d0500720c */ /* 0x000fc60003f64070 */
[----:B------:R-:W-:Y:S02]  /*5090*/  IMAD.MOV R21, RZ, RZ, -R21 ;  /* 0x000000ffff157224 */ /* 0x000fe400078e0a15 */
[----:B------:R-:W-:Y:S02]  /*50a0*/  IMAD.MOV R14, RZ, RZ, -R14 ;  /* 0x000000ffff0e7224 */ /* 0x000fe400078e0a0e */
[----:B------:R-:W-:Y:S01]  /*50b0*/  IMAD R18, R5, R21, R18 ;  /* 0x0000001505127224 */ /* 0x000fe200078e0212 */
[----:B------:R-:W-:Y:S01]  /*50c0*/  ISETP.GE.AND P2, PT, R53, RZ, PT ;  /* 0x000000ff3500720c */ /* 0x000fe20003f46270 */
[----:B------:R-:W-:Y:S01]  /*50d0*/  @!P0 IMAD.IADD R50, R50, 0x1, -R5 ;  /* 0x0000000132328824 */ /* 0x000fe200078e0a05 */
[----:B------:R-:W4:Y:S01]  /*50e0*/  LDL.LU R53, [R1+0x220] ;  /* 0x0002200001357983 */ /* 0x000f220000300800 */
[----:B------:R-:W-:Y:S01]  /*50f0*/  IMAD R25, R5, R14, R25 ;  /* 0x0000000e05197224 */ /* 0x000fe200078e0219 */
[----:B------:R-:W-:Y:S01]  /*5100*/  IABS R19, R55 ;  /* 0x0000003700137213 */ /* 0x000fe20000000000 */
[----:B------:R-:W-:Y:S01]  /*5110*/  @!P6 IMAD.MOV R35, RZ, RZ, -R35 ;  /* 0x000000ffff23e224 */ /* 0x000fe200078e0a23 */
[----:B------:R-:W-:-:S02]  /*5120*/  ISETP.GE.AND P0, PT, R55, RZ, PT ;  /* 0x000000ff3700720c */ /* 0x000fc40003f06270 */
[----:B------:R-:W-:Y:S01]  /*5130*/  ISETP.GT.U32.AND P6, PT, R5, R18, PT ;  /* 0x000000120500720c */ /* 0x000fe20003fc4070 */
[----:B------:R-:W4:Y:S01]  /*5140*/  LDL.LU R55, [R1+0x224] ;  /* 0x0002240001377983 */ /* 0x000f220000300800 */
[----:B------:R-:W-:Y:S01]  /*5150*/  @!P3 IMAD.IADD R13, R13, 0x1, -R5 ;  /* 0x000000010d0db824 */ /* 0x000fe200078e0a05 */
[----:B------:R-:W-:Y:S01]  /*5160*/  ISETP.GT.U32.AND P3, PT, R5, R25, PT ;  /* 0x000000190500720c */ /* 0x000fe20003f64070 */
[----:B------:R-:W-:-:S04]  /*5170*/  IMAD.HI.U32 R16, R4, R19, RZ ;  /* 0x0000001304107227 */ /* 0x000fc800078e00ff */
[----:B------:R-:W-:-:S04]  /*5180*/  IMAD.MOV R16, RZ, RZ, -R16 ;  /* 0x000000ffff107224 */ /* 0x000fc800078e0a10 */
[----:B------:R-:W-:Y:S02]  /*5190*/  IMAD R19, R5, R16, R19 ;  /* 0x0000001005137224 */ /* 0x000fe400078e0213 */
[--C-:B------:R-:W-:Y:S02]  /*51a0*/  @!P6 IMAD.IADD R18, R18, 0x1, -R5.reuse ;  /* 0x000000011212e824 */ /* 0x100fe400078e0a05 */
[----:B------:R-:W-:-:S03]  /*51b0*/  @!P3 IMAD.IADD R25, R25, 0x1, -R5 ;  /* 0x000000011919b824 */ /* 0x000fc600078e0a05 */
[----:B------:R-:W-:Y:S01]  /*51c0*/  ISETP.GT.U32.AND P3, PT, R5, R18, PT ;  /* 0x000000120500720c */ /* 0x000fe20003f64070 */
[----:B0-----:R-:W-:-:S12]  /*51d0*/  IMAD.MOV.U32 R0, RZ, RZ, R13 ;  /* 0x000000ffff007224 */ /* 0x001fd800078e000d */
[----:B------:R-:W-:Y:S01]  /*51e0*/  @!P3 IMAD.IADD R18, R18, 0x1, -R5 ;  /* 0x000000011212b824 */ /* 0x000fe200078e0a05 */
[----:B------:R-:W-:Y:S02]  /*51f0*/  @!P1 IADD3 R0, -R0, RZ, RZ ;  /* 0x000000ff00009210 */ /* 0x000fe40007ffe1ff */
[----:B------:R-:W-:-:S03]  /*5200*/  ISETP.GT.U32.AND P5, PT, R5, R50, PT ;  /* 0x000000320500720c */ /* 0x000fc60003fa4070 */
[----:B------:R0:W-:Y:S01]  /*5210*/  STL [R1+0x1b8], R0 ;  /* 0x0001b80001007387 */ /* 0x0001e20000100800 */
[----:B------:R-:W-:-:S05]  /*5220*/  IABS R24, R52 ;  /* 0x0000003400187213 */ /* 0x000fca0000000000 */
[----:B------:R-:W-:-:S04]  /*5230*/  IMAD.HI.U32 R6, R4, R24, RZ ;  /* 0x0000001804067227 */ /* 0x000fc800078e00ff */
[----:B------:R-:W-:Y:S02]  /*5240*/  IMAD.MOV R6, RZ, RZ, -R6 ;  /* 0x000000ffff067224 */ /* 0x000fe400078e0a06 */
[----:B------:R-:W-:Y:S01]  /*5250*/  @!P5 IMAD.IADD R50, R50, 0x1, -R5 ;  /* 0x000000013232d824 */ /* 0x000fe200078e0a05 */
[C---:B------:R-:W-:Y:S01]  /*5260*/  ISETP.GT.U32.AND P5, PT, R5.reuse, R19, PT ;  /* 0x000000130500720c */ /* 0x040fe20003fa4070 */
[----:B------:R-:W-:-:S05]  /*5270*/  IMAD R24, R5, R6, R24 ;  /* 0x0000000605187224 */ /* 0x000fca00078e0218 */
[----:B------:R-:W-:-:S07]  /*5280*/  ISETP.GT.U32.AND P6, PT, R5, R24, PT ;  /* 0x000000180500720c */ /* 0x000fce0003fc4070 */
[----:B------:R-:W-:-:S06]  /*5290*/  @!P5 IMAD.IADD R19, R19, 0x1, -R5 ;  /* 0x000000011313d824 */ /* 0x000fcc00078e0a05 */
[----:B------:R-:W-:Y:S01]  /*52a0*/  @!P6 IMAD.IADD R24, R24, 0x1, -R5 ;  /* 0x000000011818e824 */ /* 0x000fe200078e0a05 */
[----:B------:R-:W-:-:S13]  /*52b0*/  ISETP.GT.U32.AND P6, PT, R5, R19, PT ;  /* 0x000000130500720c */ /* 0x000fda0003fc4070 */
[----:B------:R-:W-:Y:S01]  /*52c0*/  @!P6 IMAD.IADD R19, R19, 0x1, -R5 ;  /* 0x000000011313e824 */ /* 0x000fe200078e0a05 */
[----:B---3--:R-:W-:-:S05]  /*52d0*/  IABS R16, R59 ;  /* 0x0000003b00107213 */ /* 0x008fca0000000000 */
[----:B------:R-:W-:-:S04]  /*52e0*/  IMAD.HI.U32 R30, R4, R16, RZ ;  /* 0x00000010041e7227 */ /* 0x000fc800078e00ff */
[----:B------:R-:W-:-:S04]  /*52f0*/  IMAD.MOV R30, RZ, RZ, -R30 ;  /* 0x000000ffff1e7224 */ /* 0x000fc800078e0a1e */
[----:B------:R-:W-:-:S05]  /*5300*/  IMAD R16, R5, R30, R16 ;  /* 0x0000001e05107224 */ /* 0x000fca00078e0210 */
[----:B------:R-:W-:Y:S02]  /*5310*/  ISETP.GT.U32.AND P3, PT, R5, R16, PT ;  /* 0x000000100500720c */ /* 0x000fe40003f64070 */
[----:B--2---:R-:W-:-:S11]  /*5320*/  IABS R21, R58 ;  /* 0x0000003a00157213 */ /* 0x004fd60000000000 */
[----:B------:R-:W-:Y:S01]  /*5330*/  @!P3 IMAD.IADD R16, R16, 0x1, -R5 ;  /* 0x000000011010b824 */ /* 0x000fe200078e0a05 */
[----:B------:R-:W-:Y:S02]  /*5340*/  ISETP.GE.AND P3, PT, R58, RZ, PT ;  /* 0x000000ff3a00720c */ /* 0x000fe40003f66270 */
[----:B------:R-:W2:Y:S01]  /*5350*/  LDL.LU R58, [R1+0x228] ;  /* 0x00022800013a7983 */ /* 0x000ea20000300800 */
[----:B------:R-:W-:-:S04]  /*5360*/  IMAD.HI.U32 R22, R4, R21, RZ ;  /* 0x0000001504167227 */ /* 0x000fc800078e00ff */
[----:B------:R-:W-:-:S04]  /*5370*/  IMAD.MOV R22, RZ, RZ, -R22 ;  /* 0x000000ffff167224 */ /* 0x000fc800078e0a16 */
[----:B------:R-:W-:Y:S01]  /*5380*/  IMAD R21, R5, R22, R21 ;  /* 0x0000001605157224 */ /* 0x000fe200078e0215 */
[----:B------:R-:W-:-:S04]  /*5390*/  IABS R6, R42 ;  /* 0x0000002a00067213 */ /* 0x000fc80000000000 */
[----:B------:R-:W-:Y:S01]  /*53a0*/  ISETP.GT.U32.AND P5, PT, R5, R21, PT ;  /* 0x000000150500720c */ /* 0x000fe20003fa4070 */
[----:B------:R-:W-:-:S05]  /*53b0*/  IMAD.HI.U32 R28, R4, R6, RZ ;  /* 0x00000006041c7227 */ /* 0x000fca00078e00ff */
[----:B------:R-:W-:-:S05]  /*53c0*/  IADD3 R28, -R28, RZ, RZ ;  /* 0x000000ff1c1c7210 */ /* 0x000fca0007ffe1ff */
[----:B------:R-:W-:Y:S02]  /*53d0*/  IMAD R6, R5, R28, R6 ;  /* 0x0000001c05067224 */ /* 0x000fe400078e0206 */
[----:B------:R-:W-:-:S03]  /*53e0*/  @!P5 IMAD.IADD R21, R21, 0x1, -R5 ;  /* 0x000000011515d824 */ /* 0x000fc600078e0a05 */
[C---:B------:R-:W-:Y:S02]  /*53f0*/  ISETP.GT.U32.AND P6, PT, R5.reuse, R6, PT ;  /* 0x000000060500720c */ /* 0x040fe40003fc4070 */
[----:B------:R-:W-:-:S11]  /*5400*/  ISETP.GT.U32.AND P1, PT, R5, R21, PT ;  /* 0x000000150500720c */ /* 0x000fd60003f24070 */
[--C-:B------:R-:W-:Y:S02]  /*5410*/  @!P6 IMAD.IADD R6, R6, 0x1, -R5.reuse ;  /* 0x000000010606e824 */ /* 0x100fe400078e0a05 */
[----:B------:R-:W-:Y:S01]  /*5420*/  @!P1 IMAD.IADD R21, R21, 0x1, -R5 ;  /* 0x0000000115159824 */ /* 0x000fe200078e0a05 */
[----:B------:R-:W-:Y:S02]  /*5430*/  ISETP.GE.AND P1, PT, R52, RZ, PT ;  /* 0x000000ff3400720c */ /* 0x000fe40003f26270 */
[----:B------:R-:W-:Y:S01]  /*5440*/  ISETP.GE.AND P6, PT, R59, RZ, PT ;  /* 0x000000ff3b00720c */ /* 0x000fe20003fc6270 */
[----:B------:R-:W3:Y:S04]  /*5450*/  LDL.LU R52, [R1+0x22c] ;  /* 0x00022c0001347983 */ /* 0x000ee80000300800 */
[----:B------:R-:W3:Y:S01]  /*5460*/  LDL.LU R59, [R1+0x230] ;  /* 0x00023000013b7983 */ /* 0x000ee20000300800 */
[----:B------:R-:W-:-:S02]  /*5470*/  IABS R14, R44 ;  /* 0x0000002c000e7213 */ /* 0x000fc40000000000 */
[C---:B------:R-:W-:Y:S01]  /*5480*/  ISETP.GT.U32.AND P5, PT, R5.reuse, R24, PT ;  /* 0x000000180500720c */ /* 0x040fe20003fa4070 */
[----:B------:R-:W-:Y:S02]  /*5490*/  @!P2 IMAD.MOV R50, RZ, RZ, -R50 ;  /* 0x000000ffff32a224 */ /* 0x000fe400078e0a32 */
[----:B------:R-:W-:Y:S01]  /*54a0*/  IMAD.HI.U32 R22, R4, R14, RZ ;  /* 0x0000000e04167227 */ /* 0x000fe200078e00ff */
[----:B------:R-:W-:-:S03]  /*54b0*/  ISETP.GT.U32.AND P2, PT, R5, R25, PT ;  /* 0x000000190500720c */ /* 0x000fc60003f44070 */
[----:B------:R-:W-:-:S04]  /*54c0*/  IMAD.MOV R22, RZ, RZ, -R22 ;  /* 0x000000ffff167224 */ /* 0x000fc800078e0a16 */
[C---:B------:R-:W-:Y:S02]  /*54d0*/  IMAD R14, R5.reuse, R22, R14 ;  /* 0x00000016050e7224 */ /* 0x040fe400078e020e */
[--C-:B------:R-:W-:Y:S01]  /*54e0*/  @!P5 IMAD.IADD R24, R24, 0x1, -R5.reuse ;  /* 0x000000011818d824 */ /* 0x100fe200078e0a05 */
[----:B------:R-:W-:Y:S02]  /*54f0*/  IABS R22, R48 ;  /* 0x0000003000167213 */ /* 0x000fe40000000000 */
[----:B------:R-:W-:Y:S01]  /*5500*/  ISETP.GT.U32.AND P5, PT, R5, R14, PT ;  /* 0x0000000e0500720c */ /* 0x000fe20003fa4070 */
[----:B------:R-:W-:Y:S01]  /*5510*/  @!P2 IMAD.IADD R25, R25, 0x1, -R5 ;  /* 0x000000011919a824 */ /* 0x000fe200078e0a05 */
[----:B------:R-:W-:Y:S01]  /*5520*/  ISETP.GE.AND P2, PT, R41, RZ, PT ;  /* 0x000000ff2900720c */ /* 0x000fe20003f46270 */
[----:B------:R-:W-:Y:S01]  /*5530*/  @!P4 IMAD.MOV R18, RZ, RZ, -R18 ;  /* 0x000000ffff12c224 */ /* 0x000fe200078e0a12 */
[----:B------:R-:W-:Y:S01]  /*5540*/  ISETP.GT.U32.AND P4, PT, R5, R16, PT ;  /* 0x000000100500720c */ /* 0x000fe20003f84070 */
[----:B------:R-:W-:-:S04]  /*5550*/  IMAD.HI.U32 R31, R4, R22, RZ ;  /* 0x00000016041f7227 */ /* 0x000fc800078e00ff */
[----:B------:R-:W-:Y:S02]  /*5560*/  IMAD.MOV R31, RZ, RZ, -R31 ;  /* 0x000000ffff1f7224 */ /* 0x000fe400078e0a1f */
[----:B0-----:R-:W-:Y:S02]  /*5570*/  IMAD.MOV.U32 R0, RZ, RZ, R25 ;  /* 0x000000ffff007224 */ /* 0x001fe400078e0019 */
[--C-:B------:R-:W-:Y:S02]  /*5580*/  @!P5 IMAD.IADD R14, R14, 0x1, -R5.reuse ;  /* 0x000000010e0ed824 */ /* 0x100fe400078e0a05 */
[----:B------:R-:W-:Y:S02]  /*5590*/  IMAD.MOV.U32 R2, RZ, RZ, R24 ;  /* 0x000000ffff027224 */ /* 0x000fe400078e0018 */
[C---:B------:R-:W-:Y:S02]  /*55a0*/  IMAD R22, R5.reuse, R31, R22 ;  /* 0x0000001f05167224 */ /* 0x040fe400078e0216 */
[----:B------:R-:W-:Y:S01]  /*55b0*/  @!P2 IMAD.MOV R0, RZ, RZ, -R0 ;  /* 0x000000ffff00a224 */ /* 0x000fe200078e0a00 */
[C---:B------:R-:W-:Y:S01]  /*55c0*/  ISETP.GT.U32.AND P5, PT, R5.reuse, R14, PT ;  /* 0x0000000e0500720c */ /* 0x040fe20003fa4070 */
[----:B------:R-:W-:Y:S01]  /*55d0*/  @!P1 IMAD.MOV R2, RZ, RZ, -R2 ;  /* 0x000000ffff029224 */ /* 0x000fe200078e0a02 */
[----:B------:R-:W-:Y:S01]  /*55e0*/  ISETP.GT.U32.AND P2, PT, R5, R22, PT ;  /* 0x000000160500720c */ /* 0x000fe20003f44070 */
[----:B------:R-:W-:Y:S01]  /*55f0*/  @!P4 IMAD.IADD R16, R16, 0x1, -R5 ;  /* 0x000000011010c824 */ /* 0x000fe200078e0a05 */
[----:B------:R0:W-:Y:S04]  /*5600*/  STL [R1+0x134], R0 ;  /* 0x0001340001007387 */ /* 0x0001e80000100800 */
[----:B------:R1:W-:Y:S01]  /*5610*/  STL [R1+0x174], R2 ;  /* 0x0001740201007387 */ /* 0x0003e20000100800 */
[----:B0-----:R-:W-:-:S02]  /*5620*/  MOV R0, R21 ;  /* 0x0000001500007202 */ /* 0x001fc40000000f00 */
[----:B-1----:R-:W-:-:S03]  /*5630*/  MOV R2, R16 ;  /* 0x0000001000027202 */ /* 0x002fc60000000f00 */
[----:B------:R-:W-:Y:S01]  /*5640*/  @!P3 IMAD.MOV R0, RZ, RZ, -R0 ;  /* 0x000000ffff00b224 */ /* 0x000fe200078e0a00 */
[----:B----4-:R-:W-:Y:S01]  /*5650*/  IABS R13, R53 ;  /* 0x00000035000d7213 */ /* 0x010fe20000000000 */
[--C-:B------:R-:W-:Y:S02]  /*5660*/  @!P5 IMAD.IADD R14, R14, 0x1, -R5.reuse ;  /* 0x000000010e0ed824 */ /* 0x100fe400078e0a05 */
[----:B------:R-:W-:Y:S01]  /*5670*/  @!P6 IMAD.MOV R2, RZ, RZ, -R2 ;  /* 0x000000ffff02e224 */ /* 0x000fe200078e0a02 */
[----:B------:R0:W-:Y:S01]  /*5680*/  STL [R1+0x178], R0 ;  /* 0x0001780001007387 */ /* 0x0001e20000100800 */
[----:B------:R-:W-:Y:S01]  /*5690*/  ISETP.GE.AND P5, PT, R53, RZ, PT ;  /* 0x000000ff3500720c */ /* 0x000fe20003fa6270 */
[----:B------:R-:W-:Y:S01]  /*56a0*/  @!P2 IMAD.IADD R22, R22, 0x1, -R5 ;  /* 0x000000011616a824 */ /* 0x000fe200078e0a05 */
[----:B------:R-:W-:Y:S01]  /*56b0*/  IABS R30, R55 ;  /* 0x00000037001e7213 */ /* 0x000fe20000000000 */
[----:B------:R-:W4:Y:S01]  /*56c0*/  LDL.LU R53, [R1+0x234] ;  /* 0x0002340001357983 */ /* 0x000f220000300800 */
[----:B------:R-:W-:-:S03]  /*56d0*/  ISETP.GE.AND P2, PT, R55, RZ, PT ;  /* 0x000000ff3700720c */ /* 0x000fc60003f46270 */
[----:B------:R-:W-:Y:S04]  /*56e0*/  STL [R1+0x180], R2 ;  /* 0x0001800201007387 */ /* 0x000fe80000100800 */
[----:B------:R-:W4:Y:S01]  /*56f0*/  LDL.LU R55, [R1+0x238] ;  /* 0x0002380001377983 */ /* 0x000f220000300800 */
[----:B------:R-:W-:Y:S01]  /*5700*/  @!P0 IMAD.MOV R19, RZ, RZ, -R19 ;  /* 0x000000ffff138224 */ /* 0x000fe200078e0a13 */
[----:B------:R-:W-:Y:S02]  /*5710*/  ISETP.GT.U32.AND P0, PT, R5, R6, PT ;  /* 0x000000060500720c */ /* 0x000fe40003f04070 */
[----:B------:R-:W-:Y:S02]  /*5720*/  ISETP.GE.AND P1, PT, R42, RZ, PT ;  /* 0x000000ff2a00720c */ /* 0x000fe40003f26270 */
[----:B------:R-:W-:-:S09]  /*5730*/  ISETP.GE.AND P4, PT, R44, RZ, PT ;  /* 0x000000ff2c00720c */ /* 0x000fd20003f86270 */
[----:B------:R-:W-:-:S04]  /*5740*/  @!P0 IMAD.IADD R6, R6, 0x1, -R5 ;  /* 0x0000000106068824 */ /* 0x000fc800078e0a05 */
[----:B0-----:R-:W-:-:S04]  /*5750*/  IMAD.MOV.U32 R0, RZ, RZ, R6 ;  /* 0x000000ffff007224 */ /* 0x001fc800078e0006 */
[----:B------:R-:W-:-:S05]  /*5760*/  @!P1 IMAD.MOV R0, RZ, RZ, -R0 ;  /* 0x000000ffff009224 */ /* 0x000fca00078e0a00 */
[----:B------:R0:W-:Y:S01]  /*5770*/  STL [R1+0x184], R0 ;  /* 0x0001840001007387 */ /* 0x0001e20000100800 */
[----:B------:R-:W-:-:S04]  /*5780*/  IMAD.HI.U32 R28, R4, R13, RZ ;  /* 0x0000000d041c7227 */ /* 0x000fc800078e00ff */
[----:B0-----:R-:W-:-:S04]  /*5790*/  IMAD.MOV.U32 R0, RZ, RZ, R14 ;  /* 0x000000ffff007224 */ /* 0x001fc800078e000e */
[----:B------:R-:W-:Y:S01]  /*57a0*/  @!P4 IMAD.MOV R0, RZ, RZ, -R0 ;  /* 0x000000ffff00c224 */ /* 0x000fe200078e0a00 */
[----:B------:R-:W-:-:S05]  /*57b0*/  IADD3 R28, -R28, RZ, RZ ;  /* 0x000000ff1c1c7210 */ /* 0x000fca0007ffe1ff */
[----:B------:R-:W-:-:S05]  /*57c0*/  IMAD R13, R5, R28, R13 ;  /* 0x0000001c050d7224 */ /* 0x000fca00078e020d */
[----:B------:R-:W-:Y:S02]  /*57d0*/  ISETP.GT.U32.AND P3, PT, R5, R13, PT ;  /* 0x0000000d0500720c */ /* 0x000fe40003f64070 */
[----:B------:R-:W-:-:S11]  /*57e0*/  ISETP.GE.AND P0, PT, R48, RZ, PT ;  /* 0x000000ff3000720c */ /* 0x000fd60003f06270 */
[----:B------:R-:W-:Y:S01]  /*57f0*/  @!P3 IMAD.IADD R13, R13, 0x1, -R5 ;  /* 0x000000010d0db824 */ /* 0x000fe200078e0a05 */
[----:B------:R-:W-:-:S04]  /*5800*/  ISETP.GT.U32.AND P3, PT, R5, R22, PT ;  /* 0x000000160500720c */ /* 0x000fc80003f64070 */
[----:B------:R-:W-:-:S09]  /*5810*/  ISETP.GT.U32.AND P6, PT, R5, R13, PT ;  /* 0x0000000d0500720c */ /* 0x000fd20003fc4070 */
[----:B------:R-:W-:-:S04]  /*5820*/  @!P3 IMAD.IADD R22, R22, 0x1, -R5 ;  /* 0x000000011616b824 */ /* 0x000fc800078e0a05 */
[----:B------:R-:W-:-:S04]  /*5830*/  IMAD.MOV.U32 R2, RZ, RZ, R22 ;  /* 0x000000ffff027224 */ /* 0x000fc800078e0016 */
[----:B------:R-:W-:Y:S02]  /*5840*/  @!P0 IMAD.MOV R2, RZ, RZ, -R2 ;  /* 0x000000ffff028224 */ /* 0x000fe400078e0a02 */
[----:B------:R-:W-:Y:S01]  /*5850*/  @!P6 IMAD.IADD R13, R13, 0x1, -R5 ;  /* 0x000000010d0de824 */ /* 0x000fe200078e0a05 */
[----:B--2---:R-:W-:Y:S02]  /*5860*/  ISETP.GE.AND P1, PT, R58, RZ, PT ;  /* 0x000000ff3a00720c */ /* 0x004fe40003f26270 */
[----:B------:R-:W-:Y:S02]  /*5870*/  IABS R16, R58 ;  /* 0x0000003a00107213 */ /* 0x000fe40000000000 */
[----:B------:R-:W2:Y:S04]  /*5880*/  LDL.LU R58, [R1+0x23c] ;  /* 0x00023c00013a7983 */ /* 0x000ea80000300800 */
[----:B------:R0:W-:Y:S04]  /*5890*/  STL [R1+0x18c], R0 ;  /* 0x00018c0001007387 */ /* 0x0001e80000100800 */
[----:B------:R-:W2:Y:S04]  /*58a0*/  LDL.LU R44, [R1+0x240] ;  /* 0x00024000012c7983 */ /* 0x000ea80000300800 */
[----:B------:R-:W2:Y:S04]  /*58b0*/  LDL.LU R48, [R1+0x244] ;  /* 0x0002440001307983 */ /* 0x000ea80000300800 */
[----:B------:R-:W-:Y:S01]  /*58c0*/  STL [R1+0x160], R2 ;  /* 0x0001600201007387 */ /* 0x000fe20000100800 */
[----:B---3--:R-:W-:-:S02]  /*58d0*/  IABS R14, R59 ;  /* 0x0000003b000e7213 */ /* 0x008fc40000000000 */
[----:B------:R-:W-:Y:S02]  /*58e0*/  ISETP.GE.AND P6, PT, R59, RZ, PT ;  /* 0x000000ff3b00720c */ /* 0x000fe40003fc6270 */
[----:B------:R-:W3:Y:S01]  /*58f0*/  LDL.LU R59, [R1+0x248] ;  /* 0x00024800013b7983 */ /* 0x000ee20000300800 */
[----:B------:R-:W-:-:S04]  /*5900*/  IMAD.HI.U32 R21, R4, R30, RZ ;  /* 0x0000001e04157227 */ /* 0x000fc800078e00ff */
[----:B------:R-:W-:-:S04]  /*5910*/  IMAD.MOV R21, RZ, RZ, -R21 ;  /* 0x000000ffff157224 */ /* 0x000fc800078e0a15 */
[----:B------:R-:W-:Y:S01]  /*5920*/  IMAD R30, R5, R21, R30 ;  /* 0x00000015051e7224 */ /* 0x000fe200078e021e */
[----:B------:R-:W-:Y:S01]  /*5930*/  IABS R6, R52 ;  /* 0x0000003400067213 */ /* 0x000fe20000000000 */
[----:B------:R-:W-:-:S03]  /*5940*/  IMAD.HI.U32 R28, R4, R16, RZ ;  /* 0x00000010041c7227 */ /* 0x000fc600078e00ff */
[----:B------:R-:W-:Y:S02]  /*5950*/  ISETP.GT.U32.AND P4, PT, R5, R30, PT ;  /* 0x0000001e0500720c */ /* 0x000fe40003f84070 */
[----:B------:R-:W-:Y:S02]  /*5960*/  ISETP.GE.AND P3, PT, R52, RZ, PT ;  /* 0x000000ff3400720c */ /* 0x000fe40003f66270 */
[----:B------:R-:W3:Y:S01]  /*5970*/  LDL.LU R52, [R1+0x24c] ;  /* 0x00024c0001347983 */ /* 0x000ee20000300800 */
[----:B------:R-:W-:Y:S01]  /*5980*/  IADD3 R28, -R28, RZ, RZ ;  /* 0x000000ff1c1c7210 */ /* 0x000fe20007ffe1ff */
[----:B------:R-:W-:-:S04]  /*5990*/  IMAD.HI.U32 R24, R4, R6, RZ ;  /* 0x0000000604187227 */ /* 0x000fc800078e00ff */
[----:B------:R-:W-:Y:S02]  /*59a0*/  IMAD.MOV R24, RZ, RZ, -R24 ;  /* 0x000000ffff187224 */ /* 0x000fe400078e0a18 */
[C---:B------:R-:W-:Y:S02]  /*59b0*/  IMAD R16, R5.reuse, R28, R16 ;  /* 0x0000001c05107224 */ /* 0x040fe400078e0210 */
[----:B------:R-:W-:Y:S02]  /*59c0*/  @!P4 IMAD.IADD R30, R30, 0x1, -R5 ;  /* 0x000000011e1ec824 */ /* 0x000fe400078e0a05 */
[C---:B------:R-:W-:Y:S01]  /*59d0*/  IMAD R6, R5.reuse, R24, R6 ;  /* 0x0000001805067224 */ /* 0x040fe200078e0206 */
[C---:B------:R-:W-:Y:S01]  /*59e0*/  ISETP.GT.U32.AND P0, PT, R5.reuse, R16, PT ;  /* 0x000000100500720c */ /* 0x040fe20003f04070 */
[----:B0-----:R-:W-:Y:S01]  /*59f0*/  IMAD.MOV.U32 R0, RZ, RZ, R13 ;  /* 0x000000ffff007224 */ /* 0x001fe200078e000d */
[----:B------:R-:W-:Y:S01]  /*5a00*/  ISETP.GT.U32.AND P4, PT, R5, R30, PT ;  /* 0x0000001e0500720c */ /* 0x000fe20003f84070 */
[----:B------:R-:W-:-:S04]  /*5a10*/  IMAD.HI.U32 R21, R4, R14, RZ ;  /* 0x0000000e04157227 */ /* 0x000fc800078e00ff */
[----:B------:R-:W-:Y:S01]  /*5a20*/  @!P5 IMAD.MOV R0, RZ, RZ, -R0 ;  /* 0x000000ffff00d224 */ /* 0x000fe200078e0a00 */
[----:B------:R-:W-:Y:S01]  /*5a30*/  ISETP.GT.U32.AND P5, PT, R5, R6, PT ;  /* 0x000000060500720c */ /* 0x000fe20003fa4070 */
[----:B------:R-:W-:-:S04]  /*5a40*/  IMAD.MOV R21, RZ, RZ, -R21 ;  /* 0x000000ffff157224 */ /* 0x000fc800078e0a15 */
[C---:B------:R-:W-:Y:S02]  /*5a50*/  IMAD R14, R5.reuse, R21, R14 ;  /* 0x00000015050e7224 */ /* 0x040fe400078e020e */
[--C-:B------:R-:W-:Y:S02]  /*5a60*/  @!P4 IMAD.IADD R30, R30, 0x1, -R5.reuse ;  /* 0x000000011e1ec824 */ /* 0x100fe400078e0a05 */
[----:B------:R-:W-:Y:S01]  /*5a70*/  @!P0 IMAD.IADD R16, R16, 0x1, -R5 ;  /* 0x0000000110108824 */ /* 0x000fe200078e0a05 */
[----:B------:R-:W-:-:S03]  /*5a80*/  ISETP.GT.U32.AND P4, PT, R5, R14, PT ;  /* 0x0000000e0500720c */ /* 0x000fc60003f84070 */
[----:B------:R-:W-:Y:S01]  /*5a90*/  @!P5 IMAD.IADD R6, R6, 0x1, -R5 ;  /* 0x000000010606d824 */ /* 0x000fe200078e0a05 */
[----:B------:R-:W-:Y:S02]  /*5aa0*/  ISETP.GT.U32.AND P5, PT, R5, R16, PT ;  /* 0x000000100500720c */ /* 0x000fe40003fa4070 */
[----:B----4-:R-:W-:-:S05]  /*5ab0*/  IABS R21, R55 ;  /* 0x0000003700157213 */ /* 0x010fca0000000000 */
[----:B------:R-:W-:-:S04]  /*5ac0*/  IMAD.HI.U32 R24, R4, R21, RZ ;  /* 0x0000001504187227 */ /* 0x000fc800078e00ff */
[----:B------:R-:W-:Y:S01]  /*5ad0*/  IMAD.MOV R24, RZ, RZ, -R24 ;  /* 0x000000ffff187224 */ /* 0x000fe200078e0a18 */
[----:B------:R-:W-:-:S03]  /*5ae0*/  @!P4 IADD3 R14, R14, -R5, RZ ;  /* 0x800000050e0ec210 */ /* 0x000fc60007ffe0ff */
[C---:B------:R-:W-:Y:S01]  /*5af0*/  IMAD R21, R5.reuse, R24, R21 ;  /* 0x0000001805157224 */ /* 0x040fe200078e0215 */
[----:B------:R-:W-:Y:S01]  /*5b00*/  ISETP.GT.U32.AND P4, PT, R5, R14, PT ;  /* 0x0000000e0500720c */ /* 0x000fe20003f84070 */
[----:B------:R-:W-:-:S03]  /*5b10*/  @!P5 IMAD.IADD R16, R16, 0x1, -R5 ;  /* 0x000000011010d824 */ /* 0x000fc600078e0a05 */
[----:B------:R-:W-:Y:S01]  /*5b20*/  ISETP.GT.U32.AND P5, PT, R5, R21, PT ;  /* 0x000000150500720c */ /* 0x000fe20003fa4070 */
[----:B------:R0:W-:Y:S01]  /*5b30*/  STL [R1+0x164], R0 ;  /* 0x0001640001007387 */ /* 0x0001e20000100800 */
[----:B------:R-:W-:Y:S01]  /*5b40*/  IABS R25, R53 ;  /* 0x0000003500197213 */ /* 0x000fe20000000000 */
[----:B0-----:R-:W-:-:S04]  /*5b50*/  IMAD.MOV.U32 R0, RZ, RZ, R30 ;  /* 0x000000ffff007224 */ /* 0x001fc800078e001e */
[----:B------:R-:W-:-:S06]  /*5b60*/  @!P2 IMAD.MOV R0, RZ, RZ, -R0 ;  /* 0x000000ffff00a224 */ /* 0x000fcc00078e0a00 */
[----:B------:R-:W-:Y:S01]  /*5b70*/  @!P5 IADD3 R21, R21, -R5, RZ ;  /* 0x800000051515d210 */ /* 0x000fe20007ffe0ff */
[----:B------:R-:W-:Y:S01]  /*5b80*/  @!P4 IMAD.IADD R14, R14, 0x1, -R5 ;  /* 0x000000010e0ec824 */ /* 0x000fe200078e0a05 */
[----:B------:R-:W-:Y:S01]  /*5b90*/  ISETP.GE.AND P4, PT, R53, RZ, PT ;  /* 0x000000ff3500720c */ /* 0x000fe20003f86270 */
[----:B------:R-:W-:Y:S01]  /*5ba0*/  IMAD.HI.U32 R22, R4, R25, RZ ;  /* 0x0000001904167227 */ /* 0x000fe200078e00ff */
[----:B------:R0:W-:Y:S01]  /*5bb0*/  STL [R1+0x150], R0 ;  /* 0x0001500001007387 */ /* 0x0001e20000100800 */
[----:B------:R-:W-:-:S03]  /*5bc0*/  ISETP.GE.AND P5, PT, R55, RZ, PT ;  /* 0x000000ff3700720c */ /* 0x000fc60003fa6270 */
[----:B------:R-:W4:Y:S01]  /*5bd0*/  LDL.LU R53, [R1+0x250] ;  /* 0x0002500001357983 */ /* 0x000f220000300800 */
[----:B------:R-:W-:-:S03]  /*5be0*/  IADD3 R13, -R22, RZ, RZ ;  /* 0x000000ff160d7210 */ /* 0x000fc60007ffe1ff */
[----:B------:R-:W4:Y:S02]  /*5bf0*/  LDL.LU R55, [R1+0x254] ;  /* 0x0002540001377983 */ /* 0x000f240000300800 */
[C---:B------:R-:W-:Y:S01]  /*5c00*/  IMAD R25, R5.reuse, R13, R25 ;  /* 0x0000000d05197224 */ /* 0x040fe200078e0219 */
[----:B------:R-:W-:-:S04]  /*5c10*/  ISETP.GT.U32.AND P2, PT, R5, R6, PT ;  /* 0x000000060500720c */ /* 0x000fc80003f44070 */
[----:B------:R-:W-:-:S09]  /*5c20*/  ISETP.GT.U32.AND P0, PT, R5, R25, PT ;  /* 0x000000190500720c */ /* 0x000fd20003f04070 */
[----:B------:R-:W-:-:S04]  /*5c30*/  @!P2 IMAD.IADD R6, R6, 0x1, -R5 ;  /* 0x000000010606a824 */ /* 0x000fc800078e0a05 */
[----:B------:R-:W-:-:S05]  /*5c40*/  @!P0 IMAD.IADD R25, R25, 0x1, -R5 ;  /* 0x0000000119198824 */ /* 0x000fca00078e0a05 */
[----:B------:R-:W-:Y:S01]  /*5c50*/  ISETP.GT.U32.AND P0, PT, R5, R25, PT ;  /* 0x000000190500720c */ /* 0x000fe20003f04070 */
[----:B------:R-:W-:-:S12]  /*5c60*/  IMAD.MOV.U32 R2, RZ, RZ, R16 ;  /* 0x000000ffff027224 */ /* 0x000fd800078e0010 */
[----:B------:R-:W-:Y:S02]  /*5c70*/  @!P0 IMAD.IADD R25, R25, 0x1, -R5 ;  /* 0x0000000119198824 */ /* 0x000fe400078e0a05 */
[----:B0-----:R-:W-:Y:S02]  /*5c80*/  IMAD.MOV.U32 R0, RZ, RZ, R6 ;  /* 0x000000ffff007224 */ /* 0x001fe400078e0006 */
[----:B------:R-:W-:Y:S02]  /*5c90*/  @!P1 IMAD.MOV R2, RZ, RZ, -R2 ;  /* 0x000000ffff029224 */ /* 0x000fe400078e0a02 */
[----:B------:R-:W-:Y:S01]  /*5ca0*/  @!P3 IMAD.MOV R0, RZ, RZ, -R0 ;  /* 0x000000ffff00b224 */ /* 0x000fe200078e0a00 */
[----:B--2---:R-:W-:-:S05]  /*5cb0*/  IABS R28, R58 ;  /* 0x0000003a001c7213 */ /* 0x004fca0000000000 */
[----:B------:R-:W-:-:S04]  /*5cc0*/  IMAD.HI.U32 R13, R4, R28, RZ ;  /* 0x0000001c040d7227 */ /* 0x000fc800078e00ff */
[----:B------:R-:W-:Y:S01]  /*5cd0*/  IMAD.MOV R13, RZ, RZ, -R13 ;  /* 0x000000ffff0d7224 */ /* 0x000fe200078e0a0d */
[----:B------:R-:W-:-:S03]  /*5ce0*/  IABS R22, R44 ;  /* 0x0000002c00167213 */ /* 0x000fc60000000000 */
[----:B------:R-:W-:Y:S02]  /*5cf0*/  IMAD R28, R5, R13, R28 ;  /* 0x0000000d051c7224 */ /* 0x000fe400078e021c */
[----:B------:R-:W-:-:S03]  /*5d00*/  IMAD.HI.U32 R24, R4, R22, RZ ;  /* 0x0000001604187227 */ /* 0x000fc600078e00ff */
[----:B------:R-:W-:Y:S01]  /*5d10*/  ISETP.GT.U32.AND P2, PT, R5, R28, PT ;  /* 0x0000001c0500720c */ /* 0x000fe20003f44070 */
[----:B------:R-:W-:-:S04]  /*5d20*/  IMAD.MOV R24, RZ, RZ, -R24 ;  /* 0x000000ffff187224 */ /* 0x000fc800078e0a18 */
[----:B------:R-:W-:-:S05]  /*5d30*/  IMAD R22, R5, R24, R22 ;  /* 0x0000001805167224 */ /* 0x000fca00078e0216 */
[----:B------:R-:W-:-:S03]  /*5d40*/  ISETP.GT.U32.AND P0, PT, R5, R22, PT ;  /* 0x000000160500720c */ /* 0x000fc60003f04070 */
[--C-:B------:R-:W-:Y:S01]  /*5d50*/  @!P2 IMAD.IADD R28, R28, 0x1, -R5.reuse ;  /* 0x000000011c1ca824 */ /* 0x100fe200078e0a05 */
[----:B------:R-:W-:Y:S02]  /*5d60*/  ISETP.GE.AND P2, PT, R58, RZ, PT ;  /* 0x000000ff3a00720c */ /* 0x000fe40003f46270 */
[----:B------:R-:W2:Y:S07]  /*5d70*/  LDL.LU R58, [R1+0x258] ;  /* 0x00025800013a7983 */ /* 0x000eae0000300800 */
[----:B------:R-:W-:Y:S01]  /*5d80*/  @!P0 IMAD.IADD R22, R22, 0x1, -R5 ;  /* 0x0000000116168824 */ /* 0x000fe200078e0a05 */
[----:B------:R0:W-:Y:S04]  /*5d90*/  STL [R1+0x148], R2 ;  /* 0x0001480201007387 */ /* 0x0001e80000100800 */
[----:B------:R-:W-:Y:S01]  /*5da0*/  ISETP.GT.U32.AND P3, PT, R5, R22, PT ;  /* 0x000000160500720c */ /* 0x000fe20003f64070 */
[----:B------:R1:W-:Y:S01]  /*5db0*/  STL [R1+0x144], R0 ;  /* 0x0001440001007387 */ /* 0x0003e20000100800 */
[----:B0-----:R-:W-:Y:S01]  /*5dc0*/  MOV R2, R14 ;  /* 0x0000000e00027202 */ /* 0x001fe20000000f00 */
[----:B-1----:R-:W-:-:S04]  /*5dd0*/  IMAD.MOV.U32 R0, RZ, RZ, R25 ;  /* 0x000000ffff007224 */ /* 0x002fc800078e0019 */
[----:B------:R-:W-:Y:S02]  /*5de0*/  @!P6 IMAD.MOV R2, RZ, RZ, -R2 ;  /* 0x000000ffff02e224 */ /* 0x000fe400078e0a02 */
[----:B------:R-:W-:-:S04]  /*5df0*/  @!P4 IMAD.MOV R0, RZ, RZ, -R0 ;  /* 0x000000ffff00c224 */ /* 0x000fc800078e0a00 */
[----:B------:R-:W-:Y:S01]  /*5e00*/  @!P3 IADD3 R22, R22, -R5, RZ ;  /* 0x800000051616b210 */ /* 0x000fe20007ffe0ff */
[----:B------:R-:W-:Y:S01]  /*5e10*/  STL [R1+0x140], R2 ;  /* 0x0001400201007387 */ /* 0x000fe20000100800 */
[----:B---3--:R-:W-:Y:S02]  /*5e20*/  IABS R30, R59 ;  /* 0x0000003b001e7213 */ /* 0x008fe40000000000 */
[----:B------:R-:W-:Y:S01]  /*5e30*/  ISETP.GE.AND P3, PT, R59, RZ, PT ;  /* 0x000000ff3b00720c */ /* 0x000fe20003f66270 */
[----:B------:R0:W-:Y:S04]  /*5e40*/  STL [R1+0x138], R0 ;  /* 0x0001380001007387 */ /* 0x0001e80000100800 */
[----:B------:R-:W3:Y:S01]  /*5e50*/  LDL.LU R59, [R1+0x25c] ;  /* 0x00025c00013b7983 */ /* 0x000ee20000300800 */
[----:B------:R-:W-:-:S05]  /*5e60*/  IABS R13, R48 ;  /* 0x00000030000d7213 */ /* 0x000fca0000000000 */
[----:B------:R-:W-:-:S04]  /*5e70*/  IMAD.HI.U32 R31, R4, R13, RZ ;  /* 0x0000000d041f7227 */ /* 0x000fc800078e00ff */
[----:B------:R-:W-:Y:S01]  /*5e80*/  IMAD.MOV R31, RZ, RZ, -R31 ;  /* 0x000000ffff1f7224 */ /* 0x000fe200078e0a1f */
[----:B------:R-:W-:-:S03]  /*5e90*/  ISETP.GT.U32.AND P0, PT, R5, R21, PT ;  /* 0x000000150500720c */ /* 0x000fc60003f04070 */
[----:B------:R-:W-:-:S05]  /*5ea0*/  IMAD R13, R5, R31, R13 ;  /* 0x0000001f050d7224 */ /* 0x000fca00078e020d */
[C---:B------:R-:W-:Y:S02]  /*5eb0*/  ISETP.GT.U32.AND P4, PT, R5.reuse, R13, PT ;  /* 0x0000000d0500720c */ /* 0x040fe40003f84070 */
[----:B------:R-:W-:-:S03]  /*5ec0*/  ISETP.GT.U32.AND P1, PT, R5, R28, PT ;  /* 0x0000001c0500720c */ /* 0x000fc60003f24070 */
[----:B------:R-:W-:Y:S01]  /*5ed0*/  @!P0 IMAD.IADD R21, R21, 0x1, -R5 ;  /* 0x0000000115158824 */ /* 0x000fe200078e0a05 */
[----:B------:R-:W-:-:S03]  /*5ee0*/  IABS R24, R52 ;  /* 0x0000003400187213 */ /* 0x000fc60000000000 */
[----:B0-----:R-:W-:-:S04]  /*5ef0*/  IMAD.MOV.U32 R0, RZ, RZ, R21 ;  /* 0x000000ffff007224 */ /* 0x001fc800078e0015 */
[----:B------:R-:W-:Y:S02]  /*5f00*/  @!P4 IMAD.IADD R13, R13, 0x1, -R5 ;  /* 0x000000010d0dc824 */ /* 0x000fe400078e0a05 */
[----:B------:R-:W-:-:S04]  /*5f10*/  IMAD.HI.U32 R31, R4, R30, RZ ;  /* 0x0000001e041f7227 */ /* 0x000fc800078e00ff */
[----:B------:R-:W-:Y:S01]  /*5f20*/  @!P5 IMAD.MOV R0, RZ, RZ, -R0 ;  /* 0x000000ffff00d224 */ /* 0x000fe200078e0a00 */
[----:B------:R-:W-:Y:S01]  /*5f30*/  ISETP.GT.U32.AND P5, PT, R5, R13, PT ;  /* 0x0000000d0500720c */ /* 0x000fe20003fa4070 */
[----:B------:R-:W-:-:S04]  /*5f40*/  IMAD.HI.U32 R16, R4, R24, RZ ;  /* 0x0000001804107227 */ /* 0x000fc800078e00ff */
[----:B------:R-:W-:Y:S02]  /*5f50*/  IMAD.MOV R31, RZ, RZ, -R31 ;  /* 0x000000ffff1f7224 */ /* 0x000fe400078e0a1f */
[--C-:B------:R-:W-:Y:S01]  /*5f60*/  @!P1 IMAD.IADD R28, R28, 0x1, -R5.reuse ;  /* 0x000000011c1c9824 */ /* 0x100fe200078e0a05 */
[----:B------:R0:W-:Y:S01]  /*5f70*/  STL [R1+0x108], R0 ;  /* 0x0001080001007387 */ /* 0x0001e20000100800 */
[----:B------:R-:W-:Y:S02]  /*5f80*/  IMAD.MOV R16, RZ, RZ, -R16 ;  /* 0x000000ffff107224 */ /* 0x000fe400078e0a10 */
[C---:B------:R-:W-:Y:S01]  /*5f90*/  IMAD R6, R5.reuse, R31, R30 ;  /* 0x0000001f05067224 */ /* 0x040fe200078e021e */
[----:B------:R-:W-:Y:S01]  /*5fa0*/  ISETP.GE.AND P6, PT, R44, RZ, PT ;  /* 0x000000ff2c00720c */ /* 0x000fe20003fc6270 */
[C---:B------:R-:W-:Y:S01]  /*5fb0*/  IMAD R24, R5.reuse, R16, R24 ;  /* 0x0000001005187224 */ /* 0x040fe200078e0218 */
[----:B------:R-:W-:Y:S01]  /*5fc0*/  ISETP.GE.AND P0, PT, R48, RZ, PT ;  /* 0x000000ff3000720c */ /* 0x000fe20003f06270 */
[----:B------:R-:W3:Y:S01]  /*5fd0*/  LDL.LU R44, [R1+0x260] ;  /* 0x00026000012c7983 */ /* 0x000ee20000300800 */
[----:B0-----:R-:W-:Y:S01]  /*5fe0*/  IMAD.MOV.U32 R0, RZ, RZ, R28 ;  /* 0x000000ffff007224 */ /* 0x001fe200078e001c */
[----:B------:R-:W-:Y:S01]  /*5ff0*/  ISETP.GT.U32.AND P1, PT, R5, R6, PT ;  /* 0x000000060500720c */ /* 0x000fe20003f24070 */
[----:B------:R-:W-:Y:S01]  /*6000*/  @!P5 IMAD.IADD R13, R13, 0x1, -R5 ;  /* 0x000000010d0dd824 */ /* 0x000fe200078e0a05 */
[----:B------:R-:W3:Y:S01]  /*6010*/  LDL.LU R38, [R1+0x264] ;  /* 0x0002640001267983 */ /* 0x000ee20000300800 */
[----:B------:R-:W-:Y:S01]  /*6020*/  @!P2 IMAD.MOV R0, RZ, RZ, -R0 ;  /* 0x000000ffff00a224 */ /* 0x000fe200078e0a00 */
[----:B------:R-:W-:-:S02]  /*6030*/  ISETP.GT.U32.AND P4, PT, R5, R24, PT ;  /* 0x000000180500720c */ /* 0x000fc40003f84070 */
[----:B------:R-:W3:Y:S01]  /*6040*/  LDL.LU R40, [R1+0x268] ;  /* 0x0002680001287983 */ /* 0x000ee20000300800 */
[----:B------:R-:W-:-:S03]  /*6050*/  IMAD.MOV.U32 R2, RZ, RZ, R22 ;  /* 0x000000ffff027224 */ /* 0x000fc600078e0016 */
[----:B------:R0:W-:Y:S01]  /*6060*/  STL [R1+0x110], R0 ;  /* 0x0001100001007387 */ /* 0x0001e20000100800 */
[----:B------:R-:W-:Y:S02]  /*6070*/  @!P6 IMAD.MOV R2, RZ, RZ, -R2 ;  /* 0x000000ffff02e224 */ /* 0x000fe400078e0a02 */
[----:B------:R-:W-:Y:S02]  /*6080*/  @!P1 IMAD.IADD R6, R6, 0x1, -R5 ;  /* 0x0000000106069824 */ /* 0x000fe400078e0a05 */
[----:B0-----:R-:W-:Y:S01]  /*6090*/  IMAD.MOV.U32 R0, RZ, RZ, R13 ;  /* 0x000000ffff007224 */ /* 0x001fe200078e000d */
[----:B------:R-:W-:Y:S04]  /*60a0*/  STL [R1+0x118], R2 ;  /* 0x0001180201007387 */ /* 0x000fe80000100800 */
[----:B------:R-:W-:-:S02]  /*60b0*/  @!P0 IADD3 R0, -R0, RZ, RZ ;  /* 0x000000ff00008210 */ /* 0x000fc40007ffe1ff */
[----:B------:R-:W-:-:S03]  /*60c0*/  @!P4 IADD3 R24, R24, -R5, RZ ;  /* 0x800000051818c210 */ /* 0x000fc60007ffe0ff */
[----:B------:R0:W-:Y:S01]  /*60d0*/  STL [R1+0x11c], R0 ;  /* 0x00011c0001007387 */ /* 0x0001e20000100800 */
[----:B------:R-:W-:-:S03]  /*60e0*/  ISETP.GT.U32.AND P4, PT, R5, R6, PT ;  /* 0x000000060500720c */ /* 0x000fc60003f84070 */
[----:B------:R-:W3:Y:S04]  /*60f0*/  LDL.LU R41, [R1+0x26c] ;  /* 0x00026c0001297983 */ /* 0x000ee80000300800 */
[----:B------:R-:W3:Y:S06]  /*6100*/  LDL.LU R48, [R1+0x270] ;  /* 0x0002700001307983 */ /* 0x000eec0000300800 */
[----:B------:R-:W-:-:S04]  /*6110*/  @!P4 IMAD.IADD R6, R6, 0x1, -R5 ;  /* 0x000000010606c824 */ /* 0x000fc800078e0a05 */
[----:B0-----:R-:W-:-:S04]  /*6120*/  IMAD.MOV.U32 R0, RZ, RZ, R6 ;  /* 0x000000ffff007224 */ /* 0x001fc800078e0006 */
[----:B------:R-:W-:Y:S01]  /*6130*/  @!P3 IMAD.MOV R0, RZ, RZ, -R0 ;  /* 0x000000ffff00b224 */ /* 0x000fe200078e0a00 */
[----:B----4-:R-:W-:-:S04]  /*6140*/  IABS R14, R55 ;  /* 0x00000037000e7213 */ /* 0x010fc80000000000 */
[----:B------:R0:W-:Y:S01]  /*6150*/  STL [R1+0x120], R0 ;  /* 0x0001200001007387 */ /* 0x0001e20000100800 */
[----:B------:R-:W-:-:S03]  /*6160*/  ISETP.GE.AND P0, PT, R55, RZ, PT ;  /* 0x000000ff3700720c */ /* 0x000fc60003f06270 */
[----:B------:R-:W4:Y:S04]  /*6170*/  LDL.LU R42, [R1+0x274] ;  /* 0x00027400012a7983 */ /* 0x000f280000300800 */
[----:B------:R-:W4:Y:S01]  /*6180*/  LDL.LU R55, [R1+0x278] ;  /* 0x0002780001377983 */ /* 0x000f220000300800 */
[----:B------:R-:W-:-:S05]  /*6190*/  IABS R30, R53 ;  /* 0x00000035001e7213 */ /* 0x000fca0000000000 */
[----:B------:R-:W-:-:S04]  /*61a0*/  IMAD.HI.U32 R21, R4, R30, RZ ;  /* 0x0000001e04157227 */ /* 0x000fc800078e00ff */
[----:B------:R-:W-:Y:S01]  /*61b0*/  IMAD.MOV R21, RZ, RZ, -R21 ;  /* 0x000000ffff157224 */ /* 0x000fe200078e0a15 */
[----:B------:R-:W-:Y:S02]  /*61c0*/  ISETP.GE.AND P1, PT, R52, RZ, PT ;  /* 0x000000ff3400720c */ /* 0x000fe40003f26270 */
[----:B------:R-:W4:Y:S01]  /*61d0*/  LDL.LU R52, [R1+0x27c] ;  /* 0x00027c0001347983 */ /* 0x000f220000300800 */
[----:B------:R-:W-:-:S05]  /*61e0*/  IMAD R30, R5, R21, R30 ;  /* 0x00000015051e7224 */ /* 0x000fca00078e021e */
[----:B------:R-:W-:-:S13]  /*61f0*/  ISETP.GT.U32.AND P5, PT, R5, R30, PT ;  /* 0x0000001e0500720c */ /* 0x000fda0003fa4070 */
[----:B------:R-:W-:-:S05]  /*6200*/  @!P5 IMAD.IADD R30, R30, 0x1, -R5 ;  /* 0x000000011e1ed824 */ /* 0x000fca00078e0a05 */
[----:B------:R-:W-:-:S13]  /*6210*/  ISETP.GT.U32.AND P3, PT, R5, R30, PT ;  /* 0x0000001e0500720c */ /* 0x000fda0003f64070 */
[----:B------:R-:W-:Y:S02]  /*6220*/  @!P3 IADD3 R30, R30, -R5, RZ ;  /* 0x800000051e1eb210 */ /* 0x000fe40007ffe0ff */
[----:B--2---:R-:W-:Y:S02]  /*6230*/  IABS R16, R58 ;  /* 0x0000003a00107213 */ /* 0x004fe40000000000 */
[----:B------:R-:W-:Y:S02]  /*6240*/  ISETP.GE.AND P5, PT, R58, RZ, PT ;  /* 0x000000ff3a00720c */ /* 0x000fe40003fa6270 */
[----:B------:R-:W2:Y:S01]  /*6250*/  LDL.LU R58, [R1+0x280] ;  /* 0x00028000013a7983 */ /* 0x000ea20000300800 */
[----:B---3--:R-:W-:Y:S02]  /*6260*/  IABS R13, R59 ;  /* 0x0000003b000d7213 */ /* 0x008fe40000000000 */
[----:B------:R-:W-:Y:S02]  /*6270*/  ISETP.GE.AND P3, PT, R59, RZ, PT ;  /* 0x000000ff3b00720c */ /* 0x000fe40003f66270 */
[----:B------:R-:W3:Y:S01]  /*6280*/  LDL.LU R59, [R1+0x284] ;  /* 0x00028400013b7983 */ /* 0x000ee20000300800 */
        /* <DEDUP_REMOVED lines=8> */
[----:B------:R-:W-:Y:S01]  /*6310*/  @!P2 IMAD.IADD R24, R24, 0x1, -R5 ;  /* 0x000000011818a824 */ /* 0x000fe200078e0a05 */
[----:B------:R-:W-:-:S03]  /*6320*/  ISETP.GT.U32.AND P2, PT, R5, R16, PT ;  /* 0x000000100500720c */ /* 0x000fc60003f44070 */
[----:B------:R-:W-:Y:S02]  /*6330*/  @!P4 IMAD.IADD R14, R14, 0x1, -R5 ;  /* 0x000000010e0ec824 */ /* 0x000fe400078e0a05 */
[----:B------:R-:W-:-:S03]  /*6340*/  IMAD.HI.U32 R21, R4, R13, RZ ;  /* 0x0000000d04157227 */ /* 0x000fc600078e00ff */
[----:B------:R-:W-:Y:S01]  /*6350*/  ISETP.GT.U32.AND P4, PT, R5, R14, PT ;  /* 0x0000000e0500720c */ /* 0x000fe20003f84070 */
[----:B------:R-:W-:-:S04]  /*6360*/  IMAD.MOV R21, RZ, RZ, -R21 ;  /* 0x000000ffff157224 */ /* 0x000fc800078e0a15 */
[----:B------:R-:W-:Y:S02]  /*6370*/  @!P2 IMAD.IADD R16, R16, 0x1, -R5 ;  /* 0x000000011010a824 */ /* 0x000fe400078e0a05 */
[----:B------:R-:W-:-:S03]  /*6380*/  IMAD R13, R5, R21, R13 ;  /* 0x00000015050d7224 */ /* 0x000fc600078e020d */
[----:B------:R-:W-:-:S03]  /*6390*/  ISETP.GT.U32.AND P2, PT, R5, R16, PT ;  /* 0x000000100500720c */ /* 0x000fc60003f44070 */
[----:B------:R-:W-:Y:S01]  /*63a0*/  @!P4 IMAD.IADD R14, R14, 0x1, -R5 ;  /* 0x000000010e0ec824 */ /* 0x000fe200078e0a05 */
[----:B------:R-:W-:Y:S02]  /*63b0*/  IABS R22, R44 ;  /* 0x0000002c00167213 */ /* 0x000fe40000000000 */
[----:B------:R-:W-:Y:S02]  /*63c0*/  ISETP.GT.U32.AND P4, PT, R5, R13, PT ;  /* 0x0000000d0500720c */ /* 0x000fe40003f84070 */
[----:B------:R-:W-:Y:S01]  /*63d0*/  IABS R25, R38 ;  /* 0x0000002600197213 */ /* 0x000fe20000000000 */
[----:B------:R-:W-:Y:S01]  /*63e0*/  IMAD.HI.U32 R28, R4, R22, RZ ;  /* 0x00000016041c7227 */ /* 0x000fe200078e00ff */
[----:B------:R-:W-:-:S03]  /*63f0*/  IABS R6, R40 ;  /* 0x0000002800067213 */ /* 0x000fc60000000000 */
[----:B------:R-:W-:-:S04]  /*6400*/  IMAD.HI.U32 R31, R4, R25, RZ ;  /* 0x00000019041f7227 */ /* 0x000fc800078e00ff */
[----:B------:R-:W-:Y:S02]  /*6410*/  IMAD.MOV R28, RZ, RZ, -R28 ;  /* 0x000000ffff1c7224 */ /* 0x000fe400078e0a1c */
[----:B------:R-:W-:Y:S02]  /*6420*/  IMAD.MOV R31, RZ, RZ, -R31 ;  /* 0x000000ffff1f7224 */ /* 0x000fe400078e0a1f */
[----:B------:R-:W-:-:S04]  /*6430*/  IMAD.HI.U32 R21, R4, R6, RZ ;  /* 0x0000000604157227 */ /* 0x000fc800078e00ff */
[C---:B------:R-:W-:Y:S02]  /*6440*/  IMAD R22, R5.reuse, R28, R22 ;  /* 0x0000001c05167224 */ /* 0x040fe400078e0216 */
[C---:B------:R-:W-:Y:S02]  /*6450*/  IMAD R25, R5.reuse, R31, R25 ;  /* 0x0000001f05197224 */ /* 0x040fe400078e0219 */
[----:B------:R-:W-:Y:S02]  /*6460*/  IMAD.MOV R21, RZ, RZ, -R21 ;  /* 0x000000ffff157224 */ /* 0x000fe400078e0a15 */
[--C-:B------:R-:W-:Y:S01]  /*6470*/  @!P2 IMAD.IADD R16, R16, 0x1, -R5.reuse ;  /* 0x000000011010a824 */ /* 0x100fe200078e0a05 */
[----:B------:R-:W-:Y:S01]  /*6480*/  ISETP.GT.U32.AND P2, PT, R5, R22, PT ;  /* 0x000000160500720c */ /* 0x000fe20003f44070 */
[----:B------:R-:W-:Y:S01]  /*6490*/  @!P4 IMAD.IADD R13, R13, 0x1, -R5 ;  /* 0x000000010d0dc824 */ /* 0x000fe200078e0a05 */
[C---:B------:R-:W-:Y:S01]  /*64a0*/  ISETP.GT.U32.AND P4, PT, R5.reuse, R25, PT ;  /* 0x000000190500720c */ /* 0x040fe20003f84070 */
[----:B------:R-:W-:Y:S01]  /*64b0*/  IMAD R6, R5, R21, R6 ;  /* 0x0000001505067224 */ /* 0x000fe200078e0206 */
[----:B------:R-:W-:-:S05]  /*64c0*/  IABS R28, R41 ;  /* 0x00000029001c7213 */ /* 0x000fca0000000000 */
[----:B------:R-:W-:-:S04]  /*64d0*/  IMAD.HI.U32 R21, R4, R28, RZ ;  /* 0x0000001c04157227 */ /* 0x000fc800078e00ff */
[----:B------:R-:W-:Y:S01]  /*64e0*/  IMAD.MOV R21, RZ, RZ, -R21 ;  /* 0x000000ffff157224 */ /* 0x000fe200078e0a15 */
[----:B------:R-:W-:-:S03]  /*64f0*/  @!P2 IADD3 R22, R22, -R5, RZ ;  /* 0x800000051616a210 */ /* 0x000fc60007ffe0ff */
[C---:B------:R-:W-:Y:S01]  /*6500*/  IMAD R28, R5.reuse, R21, R28 ;  /* 0x00000015051c7224 */ /* 0x040fe200078e021c */
[----:B------:R-:W-:Y:S01]  /*6510*/  ISETP.GT.U32.AND P2, PT, R5, R6, PT ;  /* 0x000000060500720c */ /* 0x000fe20003f44070 */
[----:B------:R-:W-:-:S03]  /*6520*/  @!P4 IMAD.IADD R25, R25, 0x1, -R5 ;  /* 0x000000011919c824 */ /* 0x000fc600078e0a05 */
[----:B------:R-:W-:Y:S01]  /*6530*/  ISETP.GT.U32.AND P4, PT, R5, R28, PT ;  /* 0x0000001c0500720c */ /* 0x000fe20003f84070 */
[----:B0-----:R-:W-:Y:S01]  /*6540*/  IMAD.MOV.U32 R0, RZ, RZ, R24 ;  /* 0x000000ffff007224 */ /* 0x001fe200078e0018 */
[----:B------:R-:W-:-:S03]  /*6550*/  ISETP.GE.AND P6, PT, R53, RZ, PT ;  /* 0x000000ff3500720c */ /* 0x000fc60003fc6270 */
[----:B------:R-:W-:Y:S01]  /*6560*/  @!P1 IMAD.MOV R0, RZ, RZ, -R0 ;  /* 0x000000ffff009224 */ /* 0x000fe200078e0a00 */
[----:B------:R-:W-:Y:S01]  /*6570*/  IABS R37, R48 ;  /* 0x0000003000257213 */ /* 0x000fe20000000000 */
[----:B------:R-:W-:Y:S01]  /*6580*/  IMAD.MOV.U32 R2, RZ, RZ, R14 ;  /* 0x000000ffff027224 */ /* 0x000fe200078e000e */
[----:B----4-:R-:W-:Y:S02]  /*6590*/  IABS R53, R42 ;  /* 0x0000002a00357213 */ /* 0x010fe40000000000 */
[----:B------:R0:W-:Y:S01]  /*65a0*/  STL [R1+0xe4], R0 ;  /* 0x0000e40001007387 */ /* 0x0001e20000100800 */
[----:B------:R-:W-:Y:S01]  /*65b0*/  @!P2 IMAD.IADD R6, R6, 0x1, -R5 ;  /* 0x000000010606a824 */ /* 0x000fe200078e0a05 */
[C---:B------:R-:W-:Y:S01]  /*65c0*/  ISETP.GT.U32.AND P1, PT, R5.reuse, R13, PT ;  /* 0x0000000d0500720c */ /* 0x040fe20003f24070 */
[----:B------:R-:W-:Y:S01]  /*65d0*/  IMAD.HI.U32 R36, R4, R37, RZ ;  /* 0x0000002504247227 */ /* 0x000fe200078e00ff */
[----:B------:R-:W-:Y:S02]  /*65e0*/  IABS R34, R55 ;  /* 0x0000003700227213 */ /* 0x000fe40000000000 */
[----:B------:R-:W-:Y:S01]  /*65f0*/  @!P4 IADD3 R28, R28, -R5, RZ ;  /* 0x800000051c1cc210 */ /* 0x000fe20007ffe0ff */
[----:B------:R-:W-:Y:S01]  /*6600*/  IMAD.HI.U32 R33, R4, R53, RZ ;  /* 0x0000003504217227 */ /* 0x000fe200078e00ff */
[----:B------:R-:W-:-:S03]  /*6610*/  ISETP.GT.U32.AND P4, PT, R5, R22, PT ;  /* 0x000000160500720c */ /* 0x000fc60003f84070 */
[----:B0-----:R-:W-:Y:S02]  /*6620*/  IMAD.MOV.U32 R0, RZ, RZ, R16 ;  /* 0x000000ffff007224 */ /* 0x001fe400078e0010 */
[----:B------:R-:W-:Y:S01]  /*6630*/  @!P0 IMAD.MOV R2, RZ, RZ, -R2 ;  /* 0x000000ffff028224 */ /* 0x000fe200078e0a02 */
[C---:B------:R-:W-:Y:S01]  /*6640*/  ISETP.GT.U32.AND P0, PT, R5.reuse, R25, PT ;  /* 0x000000190500720c */ /* 0x040fe20003f04070 */
[----:B------:R-:W-:Y:S01]  /*6650*/  @!P5 IMAD.MOV R0, RZ, RZ, -R0 ;  /* 0x000000ffff00d224 */ /* 0x000fe200078e0a00 */
[----:B------:R-:W-:Y:S01]  /*6660*/  ISETP.GT.U32.AND P5, PT, R5, R6, PT ;  /* 0x000000060500720c */ /* 0x000fe20003fa4070 */
[----:B------:R-:W-:-:S04]  /*6670*/  IMAD.HI.U32 R32, R4, R34, RZ ;  /* 0x0000002204207227 */ /* 0x000fc800078e00ff */
[----:B------:R-:W-:Y:S02]  /*6680*/  IMAD.MOV R36, RZ, RZ, -R36 ;  /* 0x000000ffff247224 */ /* 0x000fe400078e0a24 */
[----:B------:R-:W-:Y:S02]  /*6690*/  IMAD.MOV R33, RZ, RZ, -R33 ;  /* 0x000000ffff217224 */ /* 0x000fe400078e0a21 */
[----:B------:R-:W-:Y:S02]  /*66a0*/  IMAD.MOV R32, RZ, RZ, -R32 ;  /* 0x000000ffff207224 */ /* 0x000fe400078e0a20 */
[C---:B------:R-:W-:Y:S02]  /*66b0*/  IMAD R37, R5.reuse, R36, R37 ;  /* 0x0000002405257224 */ /* 0x040fe400078e0225 */
[----:B------:R-:W-:Y:S01]  /*66c0*/  IMAD R53, R5, R33, R53 ;  /* 0x0000002105357224 */ /* 0x000fe200078e0235 */
[----:B------:R-:W-:Y:S01]  /*66d0*/  @!P1 IADD3 R13, R13, -R5, RZ ;  /* 0x800000050d0d9210 */ /* 0x000fe20007ffe0ff */
[C---:B------:R-:W-:Y:S01]  /*66e0*/  IMAD R34, R5.reuse, R32, R34 ;  /* 0x0000002005227224 */ /* 0x040fe200078e0222 */
[----:B------:R-:W-:Y:S01]  /*66f0*/  ISETP.GT.U32.AND P1, PT, R5, R37, PT ;  /* 0x000000250500720c */ /* 0x000fe20003f24070 */
[----:B------:R-:W-:-:S02]  /*6700*/  IMAD.MOV.U32 R7, RZ, RZ, R30 ;  /* 0x000000ffff077224 */ /* 0x000fc400078e001e */
[----:B------:R-:W-:Y:S01]  /*6710*/  @!P4 IMAD.IADD R22, R22, 0x1, -R5 ;  /* 0x000000011616c824 */ /* 0x000fe200078e0a05 */
[----:B------:R-:W-:Y:S01]  /*6720*/  ISETP.GT.U32.AND P4, PT, R5, R53, PT ;  /* 0x000000350500720c */ /* 0x000fe20003f84070 */
[----:B------:R-:W-:Y:S01]  /*6730*/  @!P6 IMAD.MOV R7, RZ, RZ, -R7 ;  /* 0x000000ffff07e224 */ /* 0x000fe200078e0a07 */
[----:B------:R-:W-:Y:S01]  /*6740*/  ISETP.GE.AND P2, PT, R44, RZ, PT ;  /* 0x000000ff2c00720c */ /* 0x000fe20003f46270 */
[--C-:B------:R-:W-:Y:S01]  /*6750*/  @!P0 IMAD.IADD R25, R25, 0x1, -R5.reuse ;  /* 0x0000000119198824 */ /* 0x100fe200078e0a05 */
[----:B------:R-:W-:Y:S01]  /*6760*/  ISETP.GT.U32.AND P0, PT, R5, R34, PT ;  /* 0x000000220500720c */ /* 0x000fe20003f04070 */
[----:B------:R-:W-:Y:S01]  /*6770*/  @!P5 IMAD.IADD R6, R6, 0x1, -R5 ;  /* 0x000000010606d824 */ /* 0x000fe200078e0a05 */
[----:B------:R-:W-:Y:S01]  /*6780*/  ISETP.GE.AND P5, PT, R38, RZ, PT ;  /* 0x000000ff2600720c */ /* 0x000fe20003fa6270 */
[----:B------:R0:W-:Y:S04]  /*6790*/  STL [R1+0xe0], R7 ;  /* 0x0000e00701007387 */ /* 0x0001e80000100800 */
[----:B------:R-:W4:Y:S01]  /*67a0*/  LDL.LU R44, [R1+0x288] ;  /* 0x00028800012c7983 */ /* 0x000f220000300800 */
[----:B------:R-:W-:-:S03]  /*67b0*/  IABS R21, R52 ;  /* 0x0000003400157213 */ /* 0x000fc60000000000 */
[----:B------:R1:W-:Y:S01]  /*67c0*/  STL [R1+0xdc], R2 ;  /* 0x0000dc0201007387 */ /* 0x0003e20000100800 */
[----:B0-----:R-:W-:-:S03]  /*67d0*/  IMAD.MOV.U32 R7, RZ, RZ, R13 ;  /* 0x000000ffff077224 */ /* 0x001fc600078e000d */
[----:B------:R0:W-:Y:S01]  /*67e0*/  STL [R1+0xd8], R0 ;  /* 0x0000d80001007387 */ /* 0x0001e20000100800 */
[----:B------:R-:W-:Y:S01]  /*67f0*/  @!P1 IMAD.IADD R37, R37, 0x1, -R5 ;  /* 0x0000000125259824 */ /* 0x000fe200078e0a05 */
[----:B------:R-:W-:Y:S01]  /*6800*/  ISETP.GE.AND P1, PT, R40, RZ, PT ;  /* 0x000000ff2800720c */ /* 0x000fe20003f26270 */
[----:B------:R-:W-:Y:S01]  /*6810*/  @!P3 IMAD.MOV R7, RZ, RZ, -R7 ;  /* 0x000000ffff07b224 */ /* 0x000fe200078e0a07 */
[----:B------:R-:W-:Y:S01]  /*6820*/  @!P4 IADD3 R53, R53, -R5, RZ ;  /* 0x800000053535c210 */ /* 0x000fe20007ffe0ff */
[----:B-1----:R-:W-:Y:S02]  /*6830*/  IMAD.MOV.U32 R2, RZ, RZ, R22 ;  /* 0x000000ffff027224 */ /* 0x002fe400078e0016 */
[----:B0-----:R-:W-:Y:S01]  /*6840*/  IMAD.MOV.U32 R0, RZ, RZ, R25 ;  /* 0x000000ffff007224 */ /* 0x001fe200078e0019 */
[C---:B------:R-:W-:Y:S01]  /*6850*/  ISETP.GT.U32.AND P6, PT, R5.reuse, R28, PT ;  /* 0x0000001c0500720c */ /* 0x040fe20003fc4070 */
[----:B------:R-:W-:Y:S01]  /*6860*/  @!P2 IMAD.MOV R2, RZ, RZ, -R2 ;  /* 0x000000ffff02a224 */ /* 0x000fe200078e0a02 */
[----:B------:R-:W-:Y:S01]  /*6870*/  ISETP.GT.U32.AND P2, PT, R5, R53, PT ;  /* 0x000000350500720c */ /* 0x000fe20003f44070 */
[----:B------:R-:W-:Y:S01]  /*6880*/  @!P0 IMAD.IADD R34, R34, 0x1, -R5 ;  /* 0x0000000122228824 */ /* 0x000fe200078e0a05 */
[----:B------:R-:W-:Y:S01]  /*6890*/  @!P5 IADD3 R0, -R0, RZ, RZ ;  /* 0x000000ff0000d210 */ /* 0x000fe20007ffe1ff */
[----:B------:R-:W-:Y:S01]  /*68a0*/  IMAD.HI.U32 R31, R4, R21, RZ ;  /* 0x00000015041f7227 */ /* 0x000fe200078e00ff */
[----:B------:R-:W-:-:S02]  /*68b0*/  ISETP.GE.AND P0, PT, R48, RZ, PT ;  /* 0x000000ff3000720c */ /* 0x000fc40003f06270 */
[----:B------:R-:W4:Y:S01]  /*68c0*/  LDL.LU R48, [R1+0x28c] ;  /* 0x00028c0001307983 */ /* 0x000f220000300800 */
[----:B------:R-:W-:-:S03]  /*68d0*/  IMAD.MOV R31, RZ, RZ, -R31 ;  /* 0x000000ffff1f7224 */ /* 0x000fc600078e0a1f */
[----:B------:R-:W-:Y:S04]  /*68e0*/  STL [R1+0xcc], R7 ;  /* 0x0000cc0701007387 */ /* 0x000fe80000100800 */
[----:B------:R-:W-:Y:S04]  /*68f0*/  STL [R1+0xbc], R2 ;  /* 0x0000bc0201007387 */ /* 0x000fe80000100800 */
[----:B------:R0:W-:Y:S01]  /*6900*/  STL [R1+0xb4], R0 ;  /* 0x0000b40001007387 */ /* 0x0001e20000100800 */
[----:B------:R-:W-:Y:S02]  /*6910*/  IMAD R16, R5, R31, R21 ;  /* 0x0000001f05107224 */ /* 0x000fe400078e0215 */
[----:B------:R-:W-:-:S02]  /*6920*/  @!P6 IMAD.IADD R28, R28, 0x1, -R5 ;  /* 0x000000011c1ce824 */ /* 0x000fc400078e0a05 */
[----:B------:R-:W-:Y:S01]  /*6930*/  @!P2 IMAD.IADD R53, R53, 0x1, -R5 ;  /* 0x000000013535a824 */ /* 0x000fe200078e0a05 */
[----:B---3--:R-:W-:Y:S01]  /*6940*/  IABS R14, R59 ;  /* 0x0000003b000e7213 */ /* 0x008fe20000000000 */
[----:B0-----:R-:W-:Y:S01]  /*6950*/  IMAD.MOV.U32 R0, RZ, RZ, R6 ;  /* 0x000000ffff007224 */ /* 0x001fe200078e0006 */
[C---:B------:R-:W-:Y:S01]  /*6960*/  ISETP.GT.U32.AND P5, PT, R5.reuse, R34, PT ;  /* 0x000000220500720c */ /* 0x040fe20003fa4070 */
[----:B------:R-:W0:Y:S02]  /*6970*/  LDC R7, c[0x0][0x23c] ;  /* 0x00008f00ff077b82 */ /* 0x000e240000000800 */
[----:B------:R-:W-:Y:S01]  /*6980*/  @!P1 IMAD.MOV R0, RZ, RZ, -R0 ;  /* 0x000000ffff009224 */ /* 0x000fe200078e0a00 */
[----:B------:R-:W-:Y:S02]  /*6990*/  ISETP.GT.U32.AND P6, PT, R5, R16, PT ;  /* 0x000000100500720c */ /* 0x000fe40003fc4070 */
[----:B--2---:R-:W-:Y:S02]  /*69a0*/  IABS R21, R58 ;  /* 0x0000003a00157213 */ /* 0x004fe40000000000 */
[----:B------:R1:W-:Y:S01]  /*69b0*/  STL [R1+0xac], R0 ;  /* 0x0000ac0001007387 */ /* 0x0003e20000100800 */
[----:B------:R-:W-:-:S03]  /*69c0*/  ISETP.GE.AND P2, PT, R55, RZ, PT ;  /* 0x000000ff3700720c */ /* 0x000fc60003f46270 */
[----:B------:R-:W2:Y:S01]  /*69d0*/  LDL.LU R55, [R1+0x290] ;  /* 0x0002900001377983 */ /* 0x000ea20000300800 */
[----:B------:R-:W-:-:S04]  /*69e0*/  IMAD.HI.U32 R30, R4, R21, RZ ;  /* 0x00000015041e7227 */ /* 0x000fc800078e00ff */
[----:B------:R-:W-:Y:S02]  /*69f0*/  IMAD.MOV R30, RZ, RZ, -R30 ;  /* 0x000000ffff1e7224 */ /* 0x000fe400078e0a1e */
[----:B------:R-:W-:Y:S02]  /*6a00*/  @!P6 IMAD.IADD R16, R16, 0x1, -R5 ;  /* 0x000000011010e824 */ /* 0x000fe400078e0a05 */
[----:B------:R-:W-:-:S03]  /*6a10*/  IMAD R21, R5, R30, R21 ;  /* 0x0000001e05157224 */ /* 0x000fc600078e0215 */
[C---:B------:R-:W-:Y:S02]  /*6a20*/  ISETP.GT.U32.AND P6, PT, R5.reuse, R16, PT ;  /* 0x000000100500720c */ /* 0x040fe40003fc4070 */
[----:B------:R-:W-:-:S11]  /*6a30*/  ISETP.GT.U32.AND P1, PT, R5, R21, PT ;  /* 0x000000150500720c */ /* 0x000fd60003f24070 */
[--C-:B------:R-:W-:Y:S01]  /*6a40*/  @!P6 IMAD.IADD R16, R16, 0x1, -R5.reuse ;  /* 0x000000011010e824 */ /* 0x100fe200078e0a05 */
[----:B------:R-:W-:Y:S01]  /*6a50*/  ISETP.GE.AND P6, PT, R58, RZ, PT ;  /* 0x000000ff3a00720c */ /* 0x000fe20003fc6270 */
[----:B------:R-:W-:Y:S01]  /*6a60*/  @!P1 IMAD.IADD R21, R21, 0x1, -R5 ;  /* 0x0000000115159824 */ /* 0x000fe200078e0a05 */
[----:B------:R-:W3:Y:S01]  /*6a70*/  LDL.LU R58, [R1+0x294] ;  /* 0x00029400013a7983 */ /* 0x000ee20000300800 */
[----:B------:R-:W-:-:S03]  /*6a80*/  ISETP.GE.AND P1, PT, R59, RZ, PT ;  /* 0x000000ff3b00720c */ /* 0x000fc60003f26270 */
[----:B------:R-:W3:Y:S01]  /*6a90*/  LDL.LU R59, [R1+0x298] ;  /* 0x00029800013b7983 */ /* 0x000ee20000300800 */
[----:B------:R-:W-:Y:S02]  /*6aa0*/  @!P5 IADD3 R34, R34, -R5, RZ ;  /* 0x800000052222d210 */ /* 0x000fe40007ffe0ff */
[----:B------:R-:W-:Y:S02]  /*6ab0*/  ISETP.GE.AND P5, PT, R52, RZ, PT ;  /* 0x000000ff3400720c */ /* 0x000fe40003fa6270 */
[----:B------:R-:W-:Y:S01]  /*6ac0*/  ISETP.GE.AND P4, PT, R41, RZ, PT ;  /* 0x000000ff2900720c */ /* 0x000fe20003f86270 */
[----:B------:R-:W3:Y:S04]  /*6ad0*/  LDL.LU R52, [R1+0x29c] ;  /* 0x00029c0001347983 */ /* 0x000ee80000300800 */
[----:B------:R-:W3:Y:S01]  /*6ae0*/  LDL.LU R41, [R1+0x2a0] ;  /* 0x0002a00001297983 */ /* 0x000ee20000300800 */
[----:B------:R-:W-:Y:S01]  /*6af0*/  IMAD.HI.U32 R24, R4, R14, RZ ;  /* 0x0000000e04187227 */ /* 0x000fe200078e00ff */
[----:B------:R-:W-:-:S03]  /*6b00*/  ISETP.GT.U32.AND P3, PT, R5, R37, PT ;  /* 0x000000250500720c */ /* 0x000fc60003f64070 */
[----:B------:R-:W-:-:S04]  /*6b10*/  IMAD.MOV R24, RZ, RZ, -R24 ;  /* 0x000000ffff187224 */ /* 0x000fc800078e0a18 */
[----:B------:R-:W-:-:S06]  /*6b20*/  IMAD R14, R5, R24, R14 ;  /* 0x00000018050e7224 */ /* 0x000fcc00078e020e */
[----:B------:R-:W-:-:S04]  /*6b30*/  @!P3 IMAD.IADD R37, R37, 0x1, -R5 ;  /* 0x000000012525b824 */ /* 0x000fc800078e0a05 */
[----:B------:R-:W-:Y:S01]  /*6b40*/  @!P0 IMAD.MOV R37, RZ, RZ, -R37 ;  /* 0x000000ffff258224 */ /* 0x000fe200078e0a25 */
[C---:B------:R-:W-:Y:S01]  /*6b50*/  ISETP.GT.U32.AND P0, PT, R5.reuse, R21, PT ;  /* 0x000000150500720c */ /* 0x040fe20003f04070 */
[----:B-1----:R-:W-:Y:S01]  /*6b60*/  IMAD.MOV.U32 R0, RZ, RZ, R16 ;  /* 0x000000ffff007224 */ /* 0x002fe200078e0010 */
[----:B------:R-:W-:-:S03]  /*6b70*/  ISETP.GT.U32.AND P3, PT, R5, R14, PT ;  /* 0x0000000e0500720c */ /* 0x000fc60003f64070 */
[----:B------:R-:W-:-:S05]  /*6b80*/  @!P5 IMAD.MOV R0, RZ, RZ, -R0 ;  /* 0x000000ffff00d224 */ /* 0x000fca00078e0a00 */
[----:B------:R1:W-:Y:S03]  /*6b90*/  STL [R1+0xa8], R0 ;  /* 0x0000a80001007387 */ /* 0x0003e60000100800 */
[--C-:B------:R-:W-:Y:S02]  /*6ba0*/  @!P0 IMAD.IADD R21, R21, 0x1, -R5.reuse ;  /* 0x0000000115158824 */ /* 0x100fe400078e0a05 */
[----:B------:R-:W-:Y:S02]  /*6bb0*/  @!P3 IMAD.IADD R14, R14, 0x1, -R5 ;  /* 0x000000010e0eb824 */ /* 0x000fe400078e0a05 */
[----:B-1----:R-:W-:-:S05]  /*6bc0*/  IMAD.MOV.U32 R0, RZ, RZ, R21 ;  /* 0x000000ffff007224 */ /* 0x002fca00078e0015 */
[----:B------:R-:W-:Y:S02]  /*6bd0*/  @!P6 IADD3 R0, -R0, RZ, RZ ;  /* 0x000000ff0000e210 */ /* 0x000fe40007ffe1ff */
[----:B----4-:R-:W-:-:S05]  /*6be0*/  IABS R24, R44 ;  /* 0x0000002c00187213 */ /* 0x010fca0000000000 */
[----:B------:R-:W-:-:S04]  /*6bf0*/  IMAD.MOV.U32 R6, RZ, RZ, R24 ;  /* 0x000000ffff067224 */ /* 0x000fc800078e0018 */
[----:B------:R-:W-:-:S04]  /*6c00*/  IMAD.HI.U32 R22, R4, R6, RZ ;  /* 0x0000000604167227 */ /* 0x000fc800078e00ff */
[----:B------:R-:W-:Y:S02]  /*6c10*/  IMAD.MOV R22, RZ, RZ, -R22 ;  /* 0x000000ffff167224 */ /* 0x000fe400078e0a16 */
[----:B------:R-:W-:Y:S02]  /*6c20*/  IMAD.MOV.U32 R24, RZ, RZ, R28 ;  /* 0x000000ffff187224 */ /* 0x000fe400078e001c */
[----:B------:R-:W-:Y:S02]  /*6c30*/  IMAD R6, R5, R22, R6 ;  /* 0x0000001605067224 */ /* 0x000fe400078e0206 */
[----:B------:R-:W-:Y:S01]  /*6c40*/  @!P4 IMAD.MOV R24, RZ, RZ, -R24 ;  /* 0x000000ffff18c224 */ /* 0x000fe200078e0a18 */
[----:B------:R-:W-:Y:S02]  /*6c50*/  ISETP.GE.AND P4, PT, R42, RZ, PT ;  /* 0x000000ff2a00720c */ /* 0x000fe40003f86270 */
[----:B------:R-:W-:-:S05]  /*6c60*/  IABS R13, R48 ;  /* 0x00000030000d7213 */ /* 0x000fca0000000000 */
[----:B------:R-:W-:-:S04]  /*6c70*/  IMAD.HI.U32 R22, R4, R13, RZ ;  /* 0x0000000d04167227 */ /* 0x000fc800078e00ff */
[----:B------:R-:W-:Y:S02]  /*6c80*/  IMAD.MOV R16, RZ, RZ, -R22 ;  /* 0x000000ffff107224 */ /* 0x000fe400078e0a16 */
[----:B------:R-:W-:Y:S01]  /*6c90*/  @!P4 IMAD.MOV R53, RZ, RZ, -R53 ;  /* 0x000000ffff35c224 */ /* 0x000fe200078e0a35 */
[----:B------:R-:W-:-:S13]  /*6ca0*/  ISETP.GT.U32.AND P4, PT, R5, R14, PT ;  /* 0x0000000e0500720c */ /* 0x000fda0003f84070 */
[----:B------:R-:W-:Y:S01]  /*6cb0*/  @!P4 IMAD.IADD R14, R14, 0x1, -R5 ;  /* 0x000000010e0ec824 */ /* 0x000fe200078e0a05 */
[----:B--2---:R-:W-:Y:S02]  /*6cc0*/  IABS R22, R55 ;  /* 0x0000003700167213 */ /* 0x004fe40000000000 */
[----:B------:R-:W-:Y:S02]  /*6cd0*/  ISETP.GE.AND P0, PT, R55, RZ, PT ;  /* 0x000000ff3700720c */ /* 0x000fe40003f06270 */
[----:B------:R-:W2:Y:S04]  /*6ce0*/  LDL.LU R55, [R1+0x2a4] ;  /* 0x0002a40001377983 */ /* 0x000ea80000300800 */
[----:B------:R1:W-:Y:S02]  /*6cf0*/  STL [R1+0x78], R0 ;  /* 0x0000780001007387 */ /* 0x0003e40000100800 */
[----:B-1----:R-:W-:-:S04]  /*6d00*/  IMAD.MOV.U32 R0, RZ, RZ, R14 ;  /* 0x000000ffff007224 */ /* 0x002fc800078e000e */
[----:B------:R-:W-:Y:S01]  /*6d10*/  @!P1 IMAD.MOV R0, RZ, RZ, -R0 ;  /* 0x000000ffff009224 */ /* 0x000fe200078e0a00 */
[----:B---3--:R-:W-:Y:S02]  /*6d20*/  IABS R36, R59 ;  /* 0x0000003b00247213 */ /* 0x008fe40000000000 */
[----:B------:R-:W-:Y:S02]  /*6d30*/  ISETP.GE.AND P1, PT, R59, RZ, PT ;  /* 0x000000ff3b00720c */ /* 0x000fe40003f26270 */
[----:B------:R-:W3:Y:S01]  /*6d40*/  LDL.LU R59, [R1+0x2a8] ;  /* 0x0002a800013b7983 */ /* 0x000ee20000300800 */
[C---:B------:R-:W-:Y:S01]  /*6d50*/  ISETP.GT.U32.AND P3, PT, R5.reuse, R6, PT ;  /* 0x000000060500720c */ /* 0x040fe20003f64070 */
[C---:B------:R-:W-:Y:S02]  /*6d60*/  IMAD R16, R5.reuse, R16, R13 ;  /* 0x0000001005107224 */ /* 0x040fe400078e020d */
[----:B------:R-:W-:Y:S01]  /*6d70*/  IMAD.MOV.U32 R13, RZ, RZ, R22 ;  /* 0x000000ffff0d7224 */ /* 0x000fe200078e0016 */
[----:B------:R-:W-:Y:S01]  /*6d80*/  IABS R33, R58 ;  /* 0x0000003a00217213 */ /* 0x000fe20000000000 */
[----:B------:R-:W4:Y:S08]  /*6d90*/  LDL.LU R42, [R1+0x2ac] ;  /* 0x0002ac00012a7983 */ /* 0x000f300000300800 */
[----:B------:R-:W-:Y:S01]  /*6da0*/  @!P3 IMAD.IADD R6, R6, 0x1, -R5 ;  /* 0x000000010606b824 */ /* 0x000fe200078e0a05 */
[----:B------:R-:W-:Y:S01]  /*6db0*/  ISETP.GT.U32.AND P3, PT, R5, R16, PT ;  /* 0x000000100500720c */ /* 0x000fe20003f64070 */
[----:B------:R-:W-:-:S03]  /*6dc0*/  IMAD.HI.U32 R21, R4, R13, RZ ;  /* 0x0000000d04157227 */ /* 0x000fc600078e00ff */
[C---:B------:R-:W-:Y:S01]  /*6dd0*/  ISETP.GT.U32.AND P6, PT, R5.reuse, R6, PT ;  /* 0x000000060500720c */ /* 0x040fe20003fc4070 */
[----:B------:R-:W-:Y:S01]  /*6de0*/  IMAD.MOV R14, RZ, RZ, -R21 ;  /* 0x000000ffff0e7224 */ /* 0x000fe200078e0a15 */
[----:B------:R-:W-:Y:S01]  /*6df0*/  @!P2 IADD3 R34, -R34, RZ, RZ ;  /* 0x000000ff2222a210 */ /* 0x000fe20007ffe1ff */
[----:B------:R1:W-:Y:S01]  /*6e00*/  STL [R1+0xa0], R0 ;  /* 0x0000a00001007387 */ /* 0x0003e20000100800 */
[----:B------:R-:W-:Y:S01]  /*6e10*/  ISETP.GE.AND P2, PT, R44, RZ, PT ;  /* 0x000000ff2c00720c */ /* 0x000fe20003f46270 */
[C---:B------:R-:W-:Y:S01]  /*6e20*/  IMAD R13, R5.reuse, R14, R13 ;  /* 0x0000000e050d7224 */ /* 0x040fe200078e020d */
[----:B------:R-:W-:Y:S01]  /*6e30*/  ISETP.GE.AND P4, PT, R58, RZ, PT ;  /* 0x000000ff3a00720c */ /* 0x000fe20003f86270 */
[----:B------:R-:W4:Y:S02]  /*6e40*/  LDL.LU R44, [R1+0x2b0] ;  /* 0x0002b000012c7983 */ /* 0x000f240000300800 */
[--C-:B------:R-:W-:Y:S02]  /*6e50*/  @!P3 IMAD.IADD R16, R16, 0x1, -R5.reuse ;  /* 0x000000011010b824 */ /* 0x100fe400078e0a05 */
[----:B------:R-:W-:Y:S01]  /*6e60*/  IMAD.HI.U32 R22, R4, R33, RZ ;  /* 0x0000002104167227 */ /* 0x000fe200078e00ff */
[----:B------:R-:W4:Y:S02]  /*6e70*/  LDL.LU R58, [R1+0x2b4] ;  /* 0x0002b400013a7983 */ /* 0x000f240000300800 */
[C---:B------:R-:W-:Y:S01]  /*6e80*/  ISETP.GT.U32.AND P3, PT, R5.reuse, R16, PT ;  /* 0x000000100500720c */ /* 0x040fe20003f64070 */
[----:B------:R-:W-:Y:S01]  /*6e90*/  @!P6 IMAD.IADD R6, R6, 0x1, -R5 ;  /* 0x000000010606e824 */ /* 0x000fe200078e0a05 */
[----:B------:R-:W-:Y:S01]  /*6ea0*/  ISETP.GT.U32.AND P6, PT, R5, R13, PT ;  /* 0x0000000d0500720c */ /* 0x000fe20003fc4070 */
[----:B------:R-:W-:Y:S01]  /*6eb0*/  IMAD.MOV R22, RZ, RZ, -R22 ;  /* 0x000000ffff167224 */ /* 0x000fe200078e0a16 */
[----:B------:R-:W-:-:S02]  /*6ec0*/  ISETP.GE.AND P5, PT, R48, RZ, PT ;  /* 0x000000ff3000720c */ /* 0x000fc40003fa6270 */
[----:B------:R-:W-:Y:S01]  /*6ed0*/  IABS R14, R41 ;  /* 0x00000029000e7213 */ /* 0x000fe20000000000 */
[----:B------:R-:W-:-:S04]  /*6ee0*/  IMAD R33, R5, R22, R33 ;  /* 0x0000001605217224 */ /* 0x000fc800078e0221 */
[----:B------:R-:W-:-:S04]  /*6ef0*/  IMAD.HI.U32 R22, R4, R14, RZ ;  /* 0x0000000e04167227 */ /* 0x000fc800078e00ff */
[--C-:B------:R-:W-:Y:S01]  /*6f00*/  @!P3 IMAD.IADD R16, R16, 0x1, -R5.reuse ;  /* 0x000000011010b824 */ /* 0x100fe200078e0a05 */
[----:B------:R-:W-:Y:S01]  /*6f10*/  ISETP.GT.U32.AND P3, PT, R5, R33, PT ;  /* 0x000000210500720c */ /* 0x000fe20003f64070 */
[----:B------:R-:W-:Y:S02]  /*6f20*/  @!P6 IMAD.IADD R13, R13, 0x1, -R5 ;  /* 0x000000010d0de824 */ /* 0x000fe400078e0a05 */
[----:B------:R-:W-:Y:S02]  /*6f30*/  IMAD.MOV.U32 R2, RZ, RZ, R6 ;  /* 0x000000ffff027224 */ /* 0x000fe400078e0006 */
[----:B-1----:R-:W-:Y:S02]  /*6f40*/  IMAD.MOV.U32 R0, RZ, RZ, R16 ;  /* 0x000000ffff007224 */ /* 0x002fe400078e0010 */
[----:B------:R-:W-:Y:S01]  /*6f50*/  IMAD.MOV R22, RZ, RZ, -R22 ;  /* 0x000000ffff167224 */ /* 0x000fe200078e0a16 */
[C---:B------:R-:W-:Y:S01]  /*6f60*/  ISETP.GT.U32.AND P6, PT, R5.reuse, R13, PT ;  /* 0x0000000d0500720c */ /* 0x040fe20003fc4070 */
[----:B------:R-:W-:Y:S01]  /*6f70*/  @!P2 IMAD.MOV R2, RZ, RZ, -R2 ;  /* 0x000000ffff02a224 */ /* 0x000fe200078e0a02 */
[----:B------:R-:W-:Y:S01]  /*6f80*/  @!P5 IADD3 R0, -R0, RZ, RZ ;  /* 0x000000ff0000d210 */ /* 0x000fe20007ffe1ff */
[----:B------:R-:W-:-:S02]  /*6f90*/  IMAD R14, R5, R22, R14 ;  /* 0x00000016050e7224 */ /* 0x000fc400078e020e */
[----:B------:R-:W-:Y:S01]  /*6fa0*/  IMAD.HI.U32 R28, R4, R36, RZ ;  /* 0x00000024041c7227 */ /* 0x000fe200078e00ff */
[----:B------:R-:W-:Y:S03]  /*6fb0*/  STL [R1+0x7c], R2 ;  /* 0x00007c0201007387 */ /* 0x000fe60000100800 */
[--C-:B------:R-:W-:Y:S01]  /*6fc0*/  @!P3 IMAD.IADD R33, R33, 0x1, -R5.reuse ;  /* 0x000000012121b824 */ /* 0x100fe200078e0a05 */
[----:B------:R1:W-:Y:S01]  /*6fd0*/  STL [R1+0x8c], R0 ;  /* 0x00008c0001007387 */ /* 0x0003e20000100800 */
[----:B------:R-:W-:Y:S01]  /*6fe0*/  ISETP.GT.U32.AND P3, PT, R5, R14, PT ;  /* 0x0000000e0500720c */ /* 0x000fe20003f64070 */
[----:B------:R-:W-:Y:S02]  /*6ff0*/  IMAD.MOV R28, RZ, RZ, -R28 ;  /* 0x000000ffff1c7224 */ /* 0x000fe400078e0a1c */
[----:B------:R-:W4:Y:S01]  /*7000*/  LDL.LU R48, [R1+0x2b8] ;  /* 0x0002b80001307983 */ /* 0x000f220000300800 */
[----:B------:R-:W-:Y:S01]  /*7010*/  @!P6 IMAD.IADD R13, R13, 0x1, -R5 ;  /* 0x000000010d0de824 */ /* 0x000fe200078e0a05 */
[----:B------:R-:W-:Y:S01]  /*7020*/  IABS R21, R52 ;  /* 0x0000003400157213 */ /* 0x000fe20000000000 */
[----:B------:R-:W-:Y:S01]  /*7030*/  IMAD R36, R5, R28, R36 ;  /* 0x0000001c05247224 */ /* 0x000fe200078e0224 */
[----:B------:R-:W-:-:S02]  /*7040*/  ISETP.GE.AND P6, PT, R52, RZ, PT ;  /* 0x000000ff3400720c */ /* 0x000fc40003fc6270 */
[----:B------:R-:W4:Y:S02]  /*7050*/  LDL.LU R52, [R1+0x2bc] ;  /* 0x0002bc0001347983 */ /* 0x000f240000300800 */
[----:B------:R-:W-:Y:S02]  /*7060*/  ISETP.GT.U32.AND P2, PT, R5, R36, PT ;  /* 0x000000240500720c */ /* 0x000fe40003f44070 */
[----:B------:R-:W-:-:S05]  /*7070*/  @!P3 IMAD.IADD R14, R14, 0x1, -R5 ;  /* 0x000000010e0eb824 */ /* 0x000fca00078e0a05 */
[----:B------:R-:W-:Y:S01]  /*7080*/  ISETP.GT.U32.AND P3, PT, R5, R14, PT ;  /* 0x0000000e0500720c */ /* 0x000fe20003f64070 */
[----:B-1----:R-:W-:-:S05]  /*7090*/  IMAD.MOV.U32 R0, RZ, RZ, R13 ;  /* 0x000000ffff007224 */ /* 0x002fca00078e000d */
[----:B------:R-:W-:Y:S01]  /*70a0*/  @!P2 IMAD.IADD R36, R36, 0x1, -R5 ;  /* 0x000000012424a824 */ /* 0x000fe200078e0a05 */
[----:B------:R-:W-:Y:S01]  /*70b0*/  ISETP.GT.U32.AND P2, PT, R5, R33, PT ;  /* 0x000000210500720c */ /* 0x000fe20003f44070 */
[----:B------:R-:W-:-:S05]  /*70c0*/  @!P0 IMAD.MOV R0, RZ, RZ, -R0 ;  /* 0x000000ffff008224 */ /* 0x000fca00078e0a00 */
[--C-:B------:R-:W-:Y:S01]  /*70d0*/  @!P3 IMAD.IADD R14, R14, 0x1, -R5.reuse ;  /* 0x000000010e0eb824 */ /* 0x100fe200078e0a05 */
[----:B------:R1:W-:Y:S06]  /*70e0*/  STL [R1+0x88], R0 ;  /* 0x0000880001007387 */ /* 0x0003ec0000100800 */
[----:B------:R-:W-:Y:S01]  /*70f0*/  @!P2 IMAD.IADD R33, R33, 0x1, -R5 ;  /* 0x000000012121a824 */ /* 0x000fe200078e0a05 */
[----:B--2---:R-:W-:-:S05]  /*7100*/  IABS R30, R55 ;  /* 0x00000037001e7213 */ /* 0x004fca0000000000 */
[----:B------:R-:W-:Y:S01]  /*7110*/  IMAD.HI.U32 R6, R4, R30, RZ ;  /* 0x0000001e04067227 */ /* 0x000fe200078e00ff */
[----:B------:R-:W-:Y:S02]  /*7120*/  ISETP.GE.AND P3, PT, R55, RZ, PT ;  /* 0x000000ff3700720c */ /* 0x000fe40003f66270 */
[----:B------:R-:W2:Y:S01]  /*7130*/  LDL.LU R55, [R1+0x2c0] ;  /* 0x0002c00001377983 */ /* 0x000ea20000300800 */
[----:B------:R-:W-:-:S04]  /*7140*/  IMAD.MOV R6, RZ, RZ, -R6 ;  /* 0x000000ffff067224 */ /* 0x000fc800078e0a06 */
[----:B------:R-:W-:-:S05]  /*7150*/  IMAD R30, R5, R6, R30 ;  /* 0x00000006051e7224 */ /* 0x000fca00078e021e */
[----:B------:R-:W-:-:S13]  /*7160*/  ISETP.GT.U32.AND P2, PT, R5, R30, PT ;  /* 0x0000001e0500720c */ /* 0x000fda0003f44070 */
[----:B------:R-:W-:Y:S02]  /*7170*/  @!P2 IADD3 R30, R30, -R5, RZ ;  /* 0x800000051e1ea210 */ /* 0x000fe40007ffe0ff */
[----:B---3--:R-:W-:Y:S02]  /*7180*/  IABS R28, R59 ;  /* 0x0000003b001c7213 */ /* 0x008fe40000000000 */
[----:B------:R-:W-:Y:S02]  /*7190*/  ISETP.GE.AND P2, PT, R59, RZ, PT ;  /* 0x000000ff3b00720c */ /* 0x000fe40003f46270 */
[----:B------:R-:W3:Y:S01]  /*71a0*/  LDL.LU R59, [R1+0x2c4] ;  /* 0x0002c400013b7983 */ /* 0x000ee20000300800 */
[----:B------:R-:W-:-:S05]  /*71b0*/  IMAD.HI.U32 R25, R4, R21, RZ ;  /* 0x0000001504197227 */ /* 0x000fca00078e00ff */
[----:B------:R-:W-:-:S05]  /*71c0*/  IADD3 R25, -R25, RZ, RZ ;  /* 0x000000ff19197210 */ /* 0x000fca0007ffe1ff */
[----:B------:R-:W-:-:S05]  /*71d0*/  IMAD R21, R5, R25, R21 ;  /* 0x0000001905157224 */ /* 0x000fca00078e0215 */
[----:B------:R-:W-:Y:S01]  /*71e0*/  ISETP.GT.U32.AND P5, PT, R5, R21, PT ;  /* 0x000000150500720c */ /* 0x000fe20003fa4070 */
[----:B------:R-:W-:-:S12]  /*71f0*/  IMAD.HI.U32 R13, R4, R28, RZ ;  /* 0x0000001c040d7227 */ /* 0x000fd800078e00ff */
[----:B------:R-:W-:Y:S01]  /*7200*/  @!P5 IMAD.IADD R21, R21, 0x1, -R5 ;  /* 0x000000011515d824 */ /* 0x000fe200078e0a05 */
[----:B------:R-:W-:-:S04]  /*7210*/  ISETP.GT.U32.AND P5, PT, R5, R36, PT ;  /* 0x000000240500720c */ /* 0x000fc80003fa4070 */
[----:B------:R-:W-:Y:S02]  /*7220*/  ISETP.GT.U32.AND P0, PT, R5, R21, PT ;  /* 0x000000150500720c */ /* 0x000fe40003f04070 */
[----:B------:R-:W-:-:S05]  /*7230*/  IADD3 R13, -R13, RZ, RZ ;  /* 0x000000ff0d0d7210 */ /* 0x000fca0007ffe1ff */
[----:B------:R-:W-:Y:S02]  /*7240*/  IMAD R28, R5, R13, R28 ;  /* 0x0000000d051c7224 */ /* 0x000fe400078e021c */
[----:B------:R-:W-:-:S04]  /*7250*/  @!P5 IMAD.IADD R36, R36, 0x1, -R5 ;  /* 0x000000012424d824 */ /* 0x000fc800078e0a05 */
[----:B------:R-:W-:Y:S01]  /*7260*/  @!P0 IMAD.IADD R21, R21, 0x1, -R5 ;  /* 0x0000000115158824 */ /* 0x000fe200078e0a05 */
[----:B------:R-:W-:Y:S02]  /*7270*/  ISETP.GT.U32.AND P0, PT, R5, R28, PT ;  /* 0x0000001c0500720c */ /* 0x000fe40003f04070 */
[----:B------:R-:W-:Y:S01]  /*7280*/  ISETP.GE.AND P5, PT, R41, RZ, PT ;  /* 0x000000ff2900720c */ /* 0x000fe20003fa6270 */
[----:B------:R-:W-:Y:S01]  /*7290*/  IMAD.MOV.U32 R2, RZ, RZ, R21 ;  /* 0x000000ffff027224 */ /* 0x000fe200078e0015 */
[----:B----4-:R-:W-:Y:S01]  /*72a0*/  IABS R16, R42 ;  /* 0x0000002a00107213 */ /* 0x010fe20000000000 */
[----:B-1----:R-:W-:Y:S01]  /*72b0*/  IMAD.MOV.U32 R0, RZ, RZ, R14 ;  /* 0x000000ffff007224 */ /* 0x002fe200078e000e */
[----:B------:R-:W-:Y:S01]  /*72c0*/  IABS R22, R58 ;  /* 0x0000003a00167213 */ /* 0x000fe20000000000 */
[----:B------:R-:W-:Y:S01]  /*72d0*/  @!P6 IMAD.MOV R2, RZ, RZ, -R2 ;  /* 0x000000ffff02e224 */ /* 0x000fe200078e0a02 */
[----:B------:R-:W-:Y:S01]  /*72e0*/  IABS R6, R44 ;  /* 0x0000002c00067213 */ /* 0x000fe20000000000 */
[----:B------:R-:W-:-:S04]  /*72f0*/  IMAD.HI.U32 R31, R4, R16, RZ ;  /* 0x00000010041f7227 */ /* 0x000fc800078e00ff */
[----:B------:R-:W-:Y:S01]  /*7300*/  @!P0 IMAD.IADD R28, R28, 0x1, -R5 ;  /* 0x000000011c1c8824 */ /* 0x000fe200078e0a05 */
[C---:B------:R-:W-:Y:S01]  /*7310*/  ISETP.GT.U32.AND P0, PT, R5.reuse, R30, PT ;  /* 0x0000001e0500720c */ /* 0x040fe20003f04070 */
[----:B------:R-:W-:Y:S01]  /*7320*/  @!P1 IMAD.MOV R36, RZ, RZ, -R36 ;  /* 0x000000ffff249224 */ /* 0x000fe200078e0a24 */
[----:B------:R-:W-:Y:S01]  /*7330*/  STL [R1+0x54], R2 ;  /* 0x0000540201007387 */ /* 0x000fe20000100800 */
[----:B------:R-:W-:Y:S01]  /*7340*/  @!P5 IMAD.MOV R0, RZ, RZ, -R0 ;  /* 0x000000ffff00d224 */ /* 0x000fe200078e0a00 */
[----:B------:R-:W-:Y:S01]  /*7350*/  ISETP.GT.U32.AND P1, PT, R5, R28, PT ;  /* 0x0000001c0500720c */ /* 0x000fe20003f24070 */
[----:B------:R-:W-:Y:S01]  /*7360*/  IMAD.HI.U32 R13, R4, R22, RZ ;  /* 0x00000016040d7227 */ /* 0x000fe200078e00ff */
[----:B------:R-:W-:Y:S02]  /*7370*/  ISETP.GE.AND P5, PT, R42, RZ, PT ;  /* 0x000000ff2a00720c */ /* 0x000fe40003fa6270 */
[----:B------:R-:W4:Y:S01]  /*7380*/  LDL.LU R42, [R1+0x2c8] ;  /* 0x0002c800012a7983 */ /* 0x000f220000300800 */
[----:B------:R-:W-:-:S04]  /*7390*/  IMAD.HI.U32 R25, R4, R6, RZ ;  /* 0x0000000604197227 */ /* 0x000fc800078e00ff */
[----:B------:R-:W-:Y:S02]  /*73a0*/  IMAD.MOV R31, RZ, RZ, -R31 ;  /* 0x000000ffff1f7224 */ /* 0x000fe400078e0a1f */
[----:B------:R-:W-:Y:S02]  /*73b0*/  IMAD.MOV R13, RZ, RZ, -R13 ;  /* 0x000000ffff0d7224 */ /* 0x000fe400078e0a0d */
[----:B------:R-:W-:Y:S02]  /*73c0*/  IMAD.MOV R25, RZ, RZ, -R25 ;  /* 0x000000ffff197224 */ /* 0x000fe400078e0a19 */
[C---:B------:R-:W-:Y:S02]  /*73d0*/  IMAD R16, R5.reuse, R31, R16 ;  /* 0x0000001f05107224 */ /* 0x040fe400078e0210 */
[C---:B------:R-:W-:Y:S02]  /*73e0*/  IMAD R22, R5.reuse, R13, R22 ;  /* 0x0000000d05167224 */ /* 0x040fe400078e0216 */
[----:B------:R-:W-:-:S02]  /*73f0*/  IMAD R6, R5, R25, R6 ;  /* 0x0000001905067224 */ /* 0x000fc400078e0206 */
[----:B------:R-:W-:Y:S01]  /*7400*/  @!P4 IMAD.MOV R33, RZ, RZ, -R33 ;  /* 0x000000ffff21c224 */ /* 0x000fe200078e0a21 */
[C---:B------:R-:W-:Y:S01]  /*7410*/  ISETP.GT.U32.AND P4, PT, R5.reuse, R16, PT ;  /* 0x000000100500720c */ /* 0x040fe20003f84070 */
[----:B------:R1:W-:Y:S01]  /*7420*/  STL [R1+0x64], R0 ;  /* 0x0000640001007387 */ /* 0x0003e20000100800 */
[----:B------:R-:W-:Y:S01]  /*7430*/  @!P0 IADD3 R30, R30, -R5, RZ ;  /* 0x800000051e1e8210 */ /* 0x000fe20007ffe0ff */
[----:B------:R-:W-:Y:S01]  /*7440*/  @!P1 IMAD.IADD R28, R28, 0x1, -R5 ;  /* 0x000000011c1c9824 */ /* 0x000fe200078e0a05 */
[C---:B------:R-:W-:Y:S01]  /*7450*/  ISETP.GT.U32.AND P0, PT, R5.reuse, R22, PT ;  /* 0x000000160500720c */ /* 0x040fe20003f04070 */
[----:B------:R-:W4:Y:S01]  /*7460*/  LDL.LU R41, [R1+0x2cc] ;  /* 0x0002cc0001297983 */ /* 0x000f220000300800 */
[----:B------:R-:W-:Y:S02]  /*7470*/  ISETP.GE.AND P1, PT, R44, RZ, PT ;  /* 0x000000ff2c00720c */ /* 0x000fe40003f26270 */
[----:B------:R-:W-:Y:S01]  /*7480*/  ISETP.GT.U32.AND P6, PT, R5, R6, PT ;  /* 0x000000060500720c */ /* 0x000fe20003fc4070 */
[----:B------:R-:W4:Y:S01]  /*7490*/  LDL.LU R44, [R1+0x2d0] ;  /* 0x0002d000012c7983 */ /* 0x000f220000300800 */
[----:B------:R-:W-:Y:S01]  /*74a0*/  IABS R25, R48 ;  /* 0x0000003000197213 */ /* 0x000fe20000000000 */
[----:B-1----:R-:W-:-:S02]  /*74b0*/  IMAD.MOV.U32 R0, RZ, RZ, R30 ;  /* 0x000000ffff007224 */ /* 0x002fc400078e001e */
[----:B------:R-:W-:Y:S02]  /*74c0*/  @!P4 IMAD.IADD R16, R16, 0x1, -R5 ;  /* 0x000000011010c824 */ /* 0x000fe400078e0a05 */
[----:B------:R-:W-:Y:S01]  /*74d0*/  IMAD.HI.U32 R14, R4, R25, RZ ;  /* 0x00000019040e7227 */ /* 0x000fe200078e00ff */
[----:B------:R-:W-:-:S03]  /*74e0*/  @!P3 IADD3 R0, -R0, RZ, RZ ;  /* 0x000000ff0000b210 */ /* 0x000fc60007ffe1ff */
[--C-:B------:R-:W-:Y:S02]  /*74f0*/  @!P0 IMAD.IADD R22, R22, 0x1, -R5.reuse ;  /* 0x0000000116168824 */ /* 0x100fe400078e0a05 */
[----:B------:R-:W-:Y:S01]  /*7500*/  @!P6 IMAD.IADD R6, R6, 0x1, -R5 ;  /* 0x000000010606e824 */ /* 0x000fe200078e0a05 */
[C---:B------:R-:W-:Y:S01]  /*7510*/  ISETP.GT.U32.AND P6, PT, R5.reuse, R16, PT ;  /* 0x000000100500720c */ /* 0x040fe20003fc4070 */
[----:B------:R-:W-:Y:S01]  /*7520*/  IMAD.MOV R14, RZ, RZ, -R14 ;  /* 0x000000ffff0e7224 */ /* 0x000fe200078e0a0e */
[----:B------:R-:W-:Y:S02]  /*7530*/  IABS R13, R52 ;  /* 0x00000034000d7213 */ /* 0x000fe40000000000 */
[C---:B------:R-:W-:Y:S01]  /*7540*/  ISETP.GT.U32.AND P3, PT, R5.reuse, R22, PT ;  /* 0x000000160500720c */ /* 0x040fe20003f64070 */
[----:B------:R1:W-:Y:S01]  /*7550*/  STL [R1+0x60], R0 ;  /* 0x0000600001007387 */ /* 0x0003e20000100800 */
[C---:B------:R-:W-:Y:S01]  /*7560*/  ISETP.GT.U32.AND P0, PT, R5.reuse, R6, PT ;  /* 0x000000060500720c */ /* 0x040fe20003f04070 */
[----:B------:R-:W-:-:S02]  /*7570*/  IMAD R25, R5, R14, R25 ;  /* 0x0000000e05197224 */ /* 0x000fc400078e0219 */
[----:B------:R-:W-:-:S04]  /*7580*/  IMAD.HI.U32 R21, R4, R13, RZ ;  /* 0x0000000d04157227 */ /* 0x000fc800078e00ff */
[----:B-1----:R-:W-:Y:S02]  /*7590*/  IMAD.MOV.U32 R0, RZ, RZ, R28 ;  /* 0x000000ffff007224 */ /* 0x002fe400078e001c */
[----:B------:R-:W-:Y:S02]  /*75a0*/  IMAD.MOV R21, RZ, RZ, -R21 ;  /* 0x000000ffff157224 */ /* 0x000fe400078e0a15 */
[----:B------:R-:W-:Y:S01]  /*75b0*/  @!P2 IMAD.MOV R0, RZ, RZ, -R0 ;  /* 0x000000ffff00a224 */ /* 0x000fe200078e0a00 */
[C---:B------:R-:W-:Y:S01]  /*75c0*/  ISETP.GT.U32.AND P2, PT, R5.reuse, R25, PT ;  /* 0x000000190500720c */ /* 0x040fe20003f44070 */
[----:B------:R-:W-:Y:S02]  /*75d0*/  @!P6 IMAD.IADD R16, R16, 0x1, -R5 ;  /* 0x000000011010e824 */ /* 0x000fe400078e0a05 */
[C---:B------:R-:W-:Y:S01]  /*75e0*/  IMAD R13, R5.reuse, R21, R13 ;  /* 0x00000015050d7224 */ /* 0x040fe200078e020d */
[----:B------:R1:W-:Y:S01]  /*75f0*/  STL [R1+0x58], R0 ;  /* 0x0000580001007387 */ /* 0x0003e20000100800 */
[--C-:B------:R-:W-:Y:S01]  /*7600*/  @!P3 IMAD.IADD R22, R22, 0x1, -R5.reuse ;  /* 0x000000011616b824 */ /* 0x100fe200078e0a05 */
[----:B------:R-:W-:Y:S01]  /*7610*/  ISETP.GE.AND P3, PT, R52, RZ, PT ;  /* 0x000000ff3400720c */ /* 0x000fe20003f66270 */
[----:B------:R-:W-:Y:S01]  /*7620*/  IMAD.MOV.U32 R2, RZ, RZ, R16 ;  /* 0x000000ffff027224 */ /* 0x000fe200078e0010 */
[----:B------:R-:W4:Y:S01]  /*7630*/  LDL.LU R52, [R1+0x2d4] ;  /* 0x0002d40001347983 */ /* 0x000f220000300800 */
[----:B------:R-:W-:Y:S01]  /*7640*/  @!P0 IMAD.IADD R6, R6, 0x1, -R5 ;  /* 0x0000000106068824 */ /* 0x000fe200078e0a05 */
[----:B------:R-:W-:Y:S01]  /*7650*/  ISETP.GT.U32.AND P0, PT, R5, R13, PT ;  /* 0x0000000d0500720c */ /* 0x000fe20003f04070 */
[----:B------:R-:W-:-:S02]  /*7660*/  @!P5 IMAD.MOV R2, RZ, RZ, -R2 ;  /* 0x000000ffff02d224 */ /* 0x000fc400078e0a02 */
[----:B------:R-:W-:Y:S01]  /*7670*/  @!P2 IADD3 R25, R25, -R5, RZ ;  /* 0x800000051919a210 */ /* 0x000fe20007ffe0ff */
[----:B-1----:R-:W-:Y:S02]  /*7680*/  IMAD.MOV.U32 R0, RZ, RZ, R6 ;  /* 0x000000ffff007224 */ /* 0x002fe400078e0006 */
[----:B------:R-:W-:Y:S01]  /*7690*/  STL [R1+0x2c], R2 ;  /* 0x00002c0201007387 */ /* 0x000fe20000100800 */
[----:B------:R-:W-:Y:S01]  /*76a0*/  ISETP.GE.AND P4, PT, R58, RZ, PT ;  /* 0x000000ff3a00720c */ /* 0x000fe20003f86270 */
[----:B------:R-:W-:-:S05]  /*76b0*/  @!P1 IMAD.MOV R0, RZ, RZ, -R0 ;  /* 0x000000ffff009224 */ /* 0x000fca00078e0a00 */
[----:B------:R-:W-:Y:S01]  /*76c0*/  @!P0 IMAD.IADD R13, R13, 0x1, -R5 ;  /* 0x000000010d0d8824 */ /* 0x000fe200078e0a05 */
[----:B------:R-:W-:-:S13]  /*76d0*/  ISETP.GT.U32.AND P0, PT, R5, R25, PT ;  /* 0x000000190500720c */ /* 0x000fda0003f04070 */
[----:B------:R-:W-:Y:S01]  /*76e0*/  @!P0 IMAD.IADD R25, R25, 0x1, -R5 ;  /* 0x0000000119198824 */ /* 0x000fe200078e0a05 */
[----:B--2---:R-:W-:Y:S02]  /*76f0*/  IABS R14, R55 ;  /* 0x00000037000e7213 */ /* 0x004fe40000000000 */
[----:B------:R-:W-:Y:S02]  /*7700*/  ISETP.GE.AND P2, PT, R55, RZ, PT ;  /* 0x000000ff3700720c */ /* 0x000fe40003f46270 */
[----:B------:R-:W2:Y:S04]  /*7710*/  LDL.LU R55, [R1+0x2d8] ;  /* 0x0002d80001377983 */ /* 0x000ea80000300800 */
[----:B------:R1:W-:Y:S02]  /*7720*/  STL [R1+0x48], R0 ;  /* 0x0000480001007387 */ /* 0x0003e40000100800 */
[----:B-1----:R-:W-:-:S05]  /*7730*/  IMAD.MOV.U32 R0, RZ, RZ, R22 ;  /* 0x000000ffff007224 */ /* 0x002fca00078e0016 */
[----:B------:R-:W-:-:S05]  /*7740*/  @!P4 IADD3 R0, -R0, RZ, RZ ;  /* 0x000000ff0000c210 */ /* 0x000fca0007ffe1ff */
[----:B------:R1:W-:Y:S01]  /*7750*/  STL [R1+0x40], R0 ;  /* 0x0000400001007387 */ /* 0x0003e20000100800 */
[----:B---3--:R-:W-:Y:S02]  /*7760*/  IABS R58, R59 ;  /* 0x0000003b003a7213 */ /* 0x008fe40000000000 */
[----:B------:R-:W-:Y:S02]  /*7770*/  ISETP.GE.AND P0, PT, R59, RZ, PT ;  /* 0x000000ff3b00720c */ /* 0x000fe40003f06270 */
[----:B------:R-:W3:Y:S01]  /*7780*/  LDL.LU R59, [R1+0x2dc] ;  /* 0x0002dc00013b7983 */ /* 0x000ee20000300800 */
[----:B------:R-:W-:-:S04]  /*7790*/  IMAD.HI.U32 R30, R4, R14, RZ ;  /* 0x0000000e041e7227 */ /* 0x000fc800078e00ff */
[----:B------:R-:W-:-:S04]  /*77a0*/  IMAD.HI.U32 R28, R4, R58, RZ ;  /* 0x0000003a041c7227 */ /* 0x000fc800078e00ff */
[----:B------:R-:W-:Y:S02]  /*77b0*/  IMAD.MOV R30, RZ, RZ, -R30 ;  /* 0x000000ffff1e7224 */ /* 0x000fe400078e0a1e */
[----:B------:R-:W-:Y:S02]  /*77c0*/  IMAD.MOV R28, RZ, RZ, -R28 ;  /* 0x000000ffff1c7224 */ /* 0x000fe400078e0a1c */
[C---:B------:R-:W-:Y:S02]  /*77d0*/  IMAD R14, R5.reuse, R30, R14 ;  /* 0x0000001e050e7224 */ /* 0x040fe400078e020e */
[----:B------:R-:W-:-:S03]  /*77e0*/  IMAD R58, R5, R28, R58 ;  /* 0x0000001c053a7224 */ /* 0x000fc600078e023a */
[C---:B------:R-:W-:Y:S02]  /*77f0*/  ISETP.GT.U32.AND P1, PT, R5.reuse, R14, PT ;  /* 0x0000000e0500720c */ /* 0x040fe40003f24070 */
[C---:B------:R-:W-:Y:S02]  /*7800*/  ISETP.GT.U32.AND P4, PT, R5.reuse, R58, PT ;  /* 0x0000003a0500720c */ /* 0x040fe40003f84070 */
[----:B------:R-:W-:Y:S02]  /*7810*/  ISETP.GE.AND P6, PT, R48, RZ, PT ;  /* 0x000000ff3000720c */ /* 0x000fe40003fc6270 */
[----:B------:R-:W-:Y:S01]  /*7820*/  ISETP.GT.U32.AND P5, PT, R5, R13, PT ;  /* 0x0000000d0500720c */ /* 0x000fe20003fa4070 */
[----:B-1----:R-:W-:-:S06]  /*7830*/  IMAD.MOV.U32 R0, RZ, RZ, R25 ;  /* 0x000000ffff007224 */ /* 0x002fcc00078e0019 */
[--C-:B------:R-:W-:Y:S02]  /*7840*/  @!P1 IMAD.IADD R14, R14, 0x1, -R5.reuse ;  /* 0x000000010e0e9824 */ /* 0x100fe400078e0a05 */
[--C-:B------:R-:W-:Y:S02]  /*7850*/  @!P4 IMAD.IADD R58, R58, 0x1, -R5.reuse ;  /* 0x000000013a3ac824 */ /* 0x100fe400078e0a05 */
[----:B------:R-:W-:Y:S02]  /*7860*/  @!P6 IADD3 R0, -R0, RZ, RZ ;  /* 0x000000ff0000e210 */ /* 0x000fe40007ffe1ff */
[----:B------:R-:W-:Y:S01]  /*7870*/  @!P5 IMAD.IADD R13, R13, 0x1, -R5 ;  /* 0x000000010d0dd824 */ /* 0x000fe200078e0a05 */
[C---:B------:R-:W-:Y:S02]  /*7880*/  ISETP.GT.U32.AND P6, PT, R5.reuse, R14, PT ;  /* 0x0000000e0500720c */ /* 0x040fe40003fc4070 */
[----:B------:R-:W-:Y:S02]  /*7890*/  ISETP.GT.U32.AND P4, PT, R5, R58, PT ;  /* 0x0000003a0500720c */ /* 0x000fe40003f84070 */
[----:B----4-:R-:W-:-:S05]  /*78a0*/  IABS R21, R42 ;  /* 0x0000002a00157213 */ /* 0x010fca0000000000 */
[----:B------:R-:W-:-:S04]  /*78b0*/  IMAD.HI.U32 R16, R4, R21, RZ ;  /* 0x0000001504107227 */ /* 0x000fc800078e00ff */
[----:B------:R-:W-:-:S04]  /*78c0*/  IMAD.MOV R16, RZ, RZ, -R16 ;  /* 0x000000ffff107224 */ /* 0x000fc800078e0a10 */
[C---:B------:R-:W-:Y:S01]  /*78d0*/  IMAD R21, R5.reuse, R16, R21 ;  /* 0x0000001005157224 */ /* 0x040fe200078e0215 */
[----:B------:R-:W-:Y:S02]  /*78e0*/  ISETP.GE.AND P1, PT, R42, RZ, PT ;  /* 0x000000ff2a00720c */ /* 0x000fe40003f26270 */
[----:B------:R-:W4:Y:S02]  /*78f0*/  LDL.LU R42, [R1+0x2e0] ;  /* 0x0002e000012a7983 */ /* 0x000f240000300800 */
[----:B------:R-:W-:Y:S02]  /*7900*/  ISETP.GT.U32.AND P5, PT, R5, R21, PT ;  /* 0x000000150500720c */ /* 0x000fe40003fa4070 */
[----:B------:R-:W-:Y:S01]  /*7910*/  IABS R6, R44 ;  /* 0x0000002c00067213 */ /* 0x000fe20000000000 */
[----:B------:R1:W-:Y:S01]  /*7920*/  STL [R1+0x3c], R0 ;  /* 0x00003c0001007387 */ /* 0x0003e20000100800 */
[----:B------:R-:W-:-:S03]  /*7930*/  IABS R48, R41 ;  /* 0x0000002900307213 */ /* 0x000fc60000000000 */
[----:B------:R-:W-:-:S04]  /*7940*/  IMAD.HI.U32 R22, R4, R6, RZ ;  /* 0x0000000604167227 */ /* 0x000fc800078e00ff */
[----:B------:R-:W-:Y:S02]  /*7950*/  IMAD.MOV R22, RZ, RZ, -R22 ;  /* 0x000000ffff167224 */ /* 0x000fe400078e0a16 */
[----:B-1----:R-:W-:Y:S02]  /*7960*/  IMAD.MOV.U32 R0, RZ, RZ, R13 ;  /* 0x000000ffff007224 */ /* 0x002fe400078e000d */
[----:B------:R-:W-:-:S04]  /*7970*/  IMAD.HI.U32 R28, R4, R48, RZ ;  /* 0x00000030041c7227 */ /* 0x000fc800078e00ff */
[----:B------:R-:W-:Y:S02]  /*7980*/  IMAD R6, R5, R22, R6 ;  /* 0x0000001605067224 */ /* 0x000fe400078e0206 */
[----:B------:R-:W-:Y:S02]  /*7990*/  @!P3 IMAD.MOV R0, RZ, RZ, -R0 ;  /* 0x000000ffff00b224 */ /* 0x000fe400078e0a00 */
[--C-:B------:R-:W-:Y:S02]  /*79a0*/  @!P6 IMAD.IADD R14, R14, 0x1, -R5.reuse ;  /* 0x000000010e0ee824 */ /* 0x100fe400078e0a05 */
[----:B------:R-:W-:Y:S02]  /*79b0*/  IMAD.MOV R28, RZ, RZ, -R28 ;  /* 0x000000ffff1c7224 */ /* 0x000fe400078e0a1c */
[--C-:B------:R-:W-:Y:S02]  /*79c0*/  @!P5 IMAD.IADD R21, R21, 0x1, -R5.reuse ;  /* 0x000000011515d824 */ /* 0x100fe400078e0a05 */
[----:B------:R-:W-:Y:S01]  /*79d0*/  @!P4 IMAD.IADD R58, R58, 0x1, -R5 ;  /* 0x000000013a3ac824 */ /* 0x000fe200078e0a05 */
[C---:B------:R-:W-:Y:S01]  /*79e0*/  ISETP.GT.U32.AND P4, PT, R5.reuse, R6, PT ;  /* 0x000000060500720c */ /* 0x040fe20003f84070 */
[----:B------:R1:W-:Y:S01]  /*79f0*/  STL [R1+0x20], R0 ;  /* 0x0000200001007387 */ /* 0x0003e20000100800 */
[C---:B------:R-:W-:Y:S01]  /*7a00*/  IMAD R48, R5.reuse, R28, R48 ;  /* 0x0000001c05307224 */ /* 0x040fe200078e0230 */
[----:B------:R-:W-:Y:S01]  /*7a10*/  ISETP.GT.U32.AND P5, PT, R5, R21, PT ;  /* 0x000000150500720c */ /* 0x000fe20003fa4070 */
[----:B-1----:R-:W-:-:S03]  /*7a20*/  IMAD.MOV.U32 R0, RZ, RZ, R14 ;  /* 0x000000ffff007224 */ /* 0x002fc600078e000e */
[----:B------:R-:W-:Y:S01]  /*7a30*/  ISETP.GT.U32.AND P3, PT, R5, R48, PT ;  /* 0x000000300500720c */ /* 0x000fe20003f64070 */
[----:B------:R-:W-:Y:S01]  /*7a40*/  @!P2 IMAD.MOV R0, RZ, RZ, -R0 ;  /* 0x000000ffff00a224 */ /* 0x000fe200078e0a00 */
[----:B------:R-:W-:-:S04]  /*7a50*/  ISETP.GE.AND P6, PT, R41, RZ, PT ;  /* 0x000000ff2900720c */ /* 0x000fc80003fc6270 */
[----:B------:R-:W-:Y:S01]  /*7a60*/  @!P4 IMAD.IADD R6, R6, 0x1, -R5 ;  /* 0x000000010606c824 */ /* 0x000fe200078e0a05 */
[----:B------:R0:W-:Y:S01]  /*7a70*/  STL [R1+0x24], R0 ;  /* 0x0000240001007387 */ /* 0x0001e20000100800 */
[----:B------:R-:W-:-:S03]  /*7a80*/  IABS R16, R52 ;  /* 0x0000003400107213 */ /* 0x000fc60000000000 */
[----:B------:R-:W4:Y:S01]  /*7a90*/  LDL.LU R41, [R1+0x2e4] ;  /* 0x0002e40001297983 */ /* 0x000f220000300800 */
[----:B------:R-:W-:-:S03]  /*7aa0*/  ISETP.GE.AND P4, PT, R52, RZ, PT ;  /* 0x000000ff3400720c */ /* 0x000fc60003f86270 */
[----:B------:R-:W4:Y:S01]  /*7ab0*/  LDL.LU R52, [R1+0x2e8] ;  /* 0x0002e80001347983 */ /* 0x000f220000300800 */
[----:B------:R-:W-:Y:S01]  /*7ac0*/  @!P5 IADD3 R21, R21, -R5, RZ ;  /* 0x800000051515d210 */ /* 0x000fe20007ffe0ff */
[----:B------:R-:W-:-:S04]  /*7ad0*/  @!P3 IMAD.IADD R48, R48, 0x1, -R5 ;  /* 0x000000013030b824 */ /* 0x000fc800078e0a05 */
[----:B------:R-:W-:Y:S01]  /*7ae0*/  @!P1 IMAD.MOV R21, RZ, RZ, -R21 ;  /* 0x000000ffff159224 */ /* 0x000fe200078e0a15 */
[----:B------:R-:W-:-:S13]  /*7af0*/  ISETP.GT.U32.AND P3, PT, R5, R48, PT ;  /* 0x000000300500720c */ /* 0x000fda0003f64070 */
[----:B------:R-:W-:-:S05]  /*7b00*/  @!P3 IADD3 R48, R48, -R5, RZ ;  /* 0x800000053030b210 */ /* 0x000fca0007ffe0ff */
[----:B------:R-:W-:Y:S01]  /*7b10*/  @!P6 IMAD.MOV R48, RZ, RZ, -R48 ;  /* 0x000000ffff30e224 */ /* 0x000fe200078e0a30 */
[----:B--2---:R-:W-:Y:S02]  /*7b20*/  IABS R40, R55 ;  /* 0x0000003700287213 */ /* 0x004fe40000000000 */
[----:B------:R-:W-:Y:S02]  /*7b30*/  ISETP.GE.AND P1, PT, R55, RZ, PT ;  /* 0x000000ff3700720c */ /* 0x000fe40003f26270 */
[----:B------:R-:W2:Y:S01]  /*7b40*/  LDL.LU R55, [R1+0x2ec] ;  /* 0x0002ec0001377983 */ /* 0x000ea20000300800 */
[----:B---3--:R-:W-:Y:S02]  /*7b50*/  IABS R32, R59 ;  /* 0x0000003b00207213 */ /* 0x008fe40000000000 */
[----:B------:R-:W-:Y:S02]  /*7b60*/  ISETP.GE.AND P6, PT, R59, RZ, PT ;  /* 0x000000ff3b00720c */ /* 0x000fe40003fc6270 */
[----:B------:R-:W3:Y:S04]  /*7b70*/  LDL.LU R59, [R1+0x2f0] ;  /* 0x0002f000013b7983 */ /* 0x000ee80000300800 */
[----:B------:R-:W3:Y:S04]  /*7b80*/  LDL.LU R54, [R1+0x2f4] ;  /* 0x0002f40001367983 */ /* 0x000ee80000300800 */
[----:B------:R-:W3:Y:S04]  /*7b90*/  LDL.LU R51, [R1+0x2f8] ;  /* 0x0002f80001337983 */ /* 0x000ee80000300800 */
[----:B------:R-:W3:Y:S04]  /*7ba0*/  LDL.LU R49, [R1+0x2fc] ;  /* 0x0002fc0001317983 */ /* 0x000ee80000300800 */
[----:B------:R-:W3:Y:S04]  /*7bb0*/  LDL.LU R45, [R1+0x300] ;  /* 0x00030000012d7983 */ /* 0x000ee80000300800 */
[----:B------:R-:W3:Y:S04]  /*7bc0*/  LDL.LU R61, [R1+0x304] ;  /* 0x00030400013d7983 */ /* 0x000ee80000300800 */
[----:B------:R-:W3:Y:S04]  /*7bd0*/  LDL.LU R60, [R1+0x308] ;  /* 0x00030800013c7983 */ /* 0x000ee80000300800 */
[----:B------:R-:W3:Y:S01]  /*7be0*/  LDL.LU R47, [R1+0x30c] ;  /* 0x00030c00012f7983 */ /* 0x000ee20000300800 */
[----:B------:R-:W-:-:S04]  /*7bf0*/  IMAD.HI.U32 R13, R4, R16, RZ ;  /* 0x00000010040d7227 */ /* 0x000fc800078e00ff */
[----:B------:R-:W-:-:S04]  /*7c00*/  IMAD.MOV R13, RZ, RZ, -R13 ;  /* 0x000000ffff0d7224 */ /* 0x000fc800078e0a0d */
[----:B------:R-:W-:-:S05]  /*7c10*/  IMAD R16, R5, R13, R16 ;  /* 0x0000000d05107224 */ /* 0x000fca00078e0210 */
[C---:B------:R-:W-:Y:S01]  /*7c20*/  ISETP.GT.U32.AND P5, PT, R5.reuse, R16, PT ;  /* 0x000000100500720c */ /* 0x040fe20003fa4070 */
[----:B------:R-:W-:Y:S01]  /*7c30*/  @!P0 IMAD.MOV R58, RZ, RZ, -R58 ;  /* 0x000000ffff3a8224 */ /* 0x000fe200078e0a3a */
[----:B------:R-:W-:Y:S01]  /*7c40*/  ISETP.GT.U32.AND P0, PT, R5, R6, PT ;  /* 0x000000060500720c */ /* 0x000fe20003f04070 */
[----:B------:R-:W-:-:S04]  /*7c50*/  IMAD.HI.U32 R14, R4, R32, RZ ;  /* 0x00000020040e7227 */ /* 0x000fc800078e00ff */
[----:B------:R-:W-:-:S04]  /*7c60*/  IMAD.MOV R14, RZ, RZ, -R14 ;  /* 0x000000ffff0e7224 */ /* 0x000fc800078e0a0e */
[C---:B------:R-:W-:Y:S02]  /*7c70*/  IMAD R32, R5.reuse, R14, R32 ;  /* 0x0000000e05207224 */ /* 0x040fe400078e0220 */
[--C-:B------:R-:W-:Y:S02]  /*7c80*/  @!P5 IMAD.IADD R16, R16, 0x1, -R5.reuse ;  /* 0x000000011010d824 */ /* 0x100fe400078e0a05 */
[----:B------:R-:W-:Y:S01]  /*7c90*/  @!P0 IMAD.IADD R6, R6, 0x1, -R5 ;  /* 0x0000000106068824 */ /* 0x000fe200078e0a05 */
[C---:B------:R-:W-:Y:S02]  /*7ca0*/  ISETP.GT.U32.AND P0, PT, R5.reuse, R32, PT ;  /* 0x000000200500720c */ /* 0x040fe40003f04070 */
[----:B------:R-:W-:Y:S01]  /*7cb0*/  ISETP.GT.U32.AND P5, PT, R5, R16, PT ;  /* 0x000000100500720c */ /* 0x000fe20003fa4070 */
[----:B------:R-:W-:Y:S01]  /*7cc0*/  IMAD.HI.U32 R13, R4, R40, RZ ;  /* 0x00000028040d7227 */ /* 0x000fe200078e00ff */
[----:B------:R-:W-:-:S03]  /*7cd0*/  ISETP.GE.AND P2, PT, R44, RZ, PT ;  /* 0x000000ff2c00720c */ /* 0x000fc60003f46270 */
[----:B------:R-:W-:-:S04]  /*7ce0*/  IMAD.MOV R13, RZ, RZ, -R13 ;  /* 0x000000ffff0d7224 */ /* 0x000fc800078e0a0d */
[----:B------:R-:W-:Y:S02]  /*7cf0*/  IMAD R40, R5, R13, R40 ;  /* 0x0000000d05287224 */ /* 0x000fe400078e0228 */
[----:B------:R-:W-:Y:S02]  /*7d00*/  @!P0 IADD3 R32, R32, -R5, RZ ;  /* 0x8000000520208210 */ /* 0x000fe40007ffe0ff */
[----:B------:R-:W-:Y:S01]  /*7d10*/  @!P5 IMAD.IADD R16, R16, 0x1, -R5 ;  /* 0x000000011010d824 */ /* 0x000fe200078e0a05 */
[----:B----4-:R-:W-:Y:S02]  /*7d20*/  IABS R44, R42 ;  /* 0x0000002a002c7213 */ /* 0x010fe40000000000 */
[----:B------:R-:W-:-:S03]  /*7d30*/  ISETP.GE.AND P5, PT, R42, RZ, PT ;  /* 0x000000ff2a00720c */ /* 0x000fc60003fa6270 */
[----:B------:R-:W-:Y:S01]  /*7d40*/  IMAD.HI.U32 R13, R4, R44, RZ ;  /* 0x0000002c040d7227 */ /* 0x000fe200078e00ff */
[----:B------:R-:W-:-:S03]  /*7d50*/  ISETP.GT.U32.AND P0, PT, R5, R32, PT ;  /* 0x000000200500720c */ /* 0x000fc60003f04070 */
[----:B------:R-:W-:Y:S01]  /*7d60*/  IMAD.MOV R13, RZ, RZ, -R13 ;  /* 0x000000ffff0d7224 */ /* 0x000fe200078e0a0d */
[----:B------:R-:W-:-:S03]  /*7d70*/  ISETP.GT.U32.AND P3, PT, R5, R40, PT ;  /* 0x000000280500720c */ /* 0x000fc60003f64070 */
[----:B------:R-:W-:Y:S02]  /*7d80*/  IMAD R44, R5, R13, R44 ;  /* 0x0000000d052c7224 */ /* 0x000fe400078e022c */
[----:B------:R-:W-:-:S03]  /*7d90*/  @!P2 IMAD.MOV R6, RZ, RZ, -R6 ;  /* 0x000000ffff06a224 */ /* 0x000fc600078e0a06 */
[----:B------:R-:W-:Y:S01]  /*7da0*/  ISETP.GT.U32.AND P2, PT, R5, R44, PT ;  /* 0x0000002c0500720c */ /* 0x000fe20003f44070 */
[----:B------:R-:W-:-:S04]  /*7db0*/  @!P0 IMAD.IADD R32, R32, 0x1, -R5 ;  /* 0x0000000120208824 */ /* 0x000fc800078e0a05 */
[----:B------:R-:W-:Y:S02]  /*7dc0*/  @!P3 IMAD.IADD R40, R40, 0x1, -R5 ;  /* 0x000000012828b824 */ /* 0x000fe400078e0a05 */
[----:B------:R-:W-:-:S03]  /*7dd0*/  @!P6 IMAD.MOV R32, RZ, RZ, -R32 ;  /* 0x000000ffff20e224 */ /* 0x000fc600078e0a20 */
[----:B------:R-:W-:-:S03]  /*7de0*/  ISETP.GT.U32.AND P3, PT, R5, R40, PT ;  /* 0x000000280500720c */ /* 0x000fc60003f64070 */
[----:B------:R-:W-:Y:S01]  /*7df0*/  @!P2 IMAD.IADD R44, R44, 0x1, -R5 ;  /* 0x000000012c2ca824 */ /* 0x000fe200078e0a05 */
[----:B------:R-:W-:Y:S02]  /*7e00*/  IABS R42, R41 ;  /* 0x00000029002a7213 */ /* 0x000fe40000000000 */
[----:B------:R-:W-:-:S03]  /*7e10*/  IABS R14, R52 ;  /* 0x00000034000e7213 */ /* 0x000fc60000000000 */
        /* <DEDUP_REMOVED lines=8> */
[----:B------:R-:W-:Y:S01]  /*7ea0*/  ISETP.GT.U32.AND P2, PT, R5, R44, PT ;  /* 0x0000002c0500720c */ /* 0x000fe20003f44070 */
[----:B------:R-:W-:-:S08]  /*7eb0*/  @!P3 IMAD.IADD R40, R40, 0x1, -R5 ;  /* 0x000000012828b824 */ /* 0x000fd000078e0a05 */
[--C-:B------:R-:W-:Y:S02]  /*7ec0*/  @!P0 IMAD.IADD R42, R42, 0x1, -R5.reuse ;  /* 0x000000012a2a8824 */ /* 0x100fe400078e0a05 */
[----:B------:R-:W-:Y:S02]  /*7ed0*/  @!P1 IMAD.MOV R40, RZ, RZ, -R40 ;  /* 0x000000ffff289224 */ /* 0x000fe400078e0a28 */
[--C-:B------:R-:W-:Y:S01]  /*7ee0*/  @!P6 IMAD.IADD R14, R14, 0x1, -R5.reuse ;  /* 0x000000010e0ee824 */ /* 0x100fe200078e0a05 */
[----:B------:R-:W-:Y:S01]  /*7ef0*/  ISETP.GT.U32.AND P6, PT, R5, R42, PT ;  /* 0x0000002a0500720c */ /* 0x000fe20003fc4070 */
[----:B------:R-:W-:Y:S01]  /*7f00*/  @!P4 IMAD.MOV R16, RZ, RZ, -R16 ;  /* 0x000000ffff10c224 */ /* 0x000fe200078e0a10 */
[----:B------:R-:W-:Y:S01]  /*7f10*/  ISETP.GE.AND P4, PT, R41, RZ, PT ;  /* 0x000000ff2900720c */ /* 0x000fe20003f86270 */
[----:B------:R-:W-:-:S04]  /*7f20*/  @!P2 IMAD.IADD R44, R44, 0x1, -R5 ;  /* 0x000000012c2ca824 */ /* 0x000fc800078e0a05 */
[----:B------:R-:W-:Y:S01]  /*7f30*/  @!P5 IMAD.MOV R44, RZ, RZ, -R44 ;  /* 0x000000ffff2cd224 */ /* 0x000fe200078e0a2c */
[----:B------:R-:W-:-:S05]  /*7f40*/  ISETP.GT.U32.AND P5, PT, R5, R14, PT ;  /* 0x0000000e0500720c */ /* 0x000fca0003fa4070 */
[----:B------:R-:W-:-:S04]  /*7f50*/  @!P6 IMAD.IADD R42, R42, 0x1, -R5 ;  /* 0x000000012a2ae824 */ /* 0x000fc800078e0a05 */
[----:B------:R-:W-:-:S04]  /*7f60*/  @!P4 IMAD.MOV R42, RZ, RZ, -R42 ;  /* 0x000000ffff2ac224 */ /* 0x000fc800078e0a2a */
[----:B------:R-:W-:Y:S01]  /*7f70*/  @!P5 IMAD.IADD R14, R14, 0x1, -R5 ;  /* 0x000000010e0ed824 */ /* 0x000fe200078e0a05 */
[----:B------:R-:W-:Y:S02]  /*7f80*/  ISETP.GE.AND P3, PT, R52, RZ, PT ;  /* 0x000000ff3400720c */ /* 0x000fe40003f66270 */
[----:B--2---:R-:W-:-:S05]  /*7f90*/  IABS R25, R55 ;  /* 0x0000003700197213 */ /* 0x004fca0000000000 */
[----:B------:R-:W-:-:S05]  /*7fa0*/  IMAD.HI.U32 R13, R4, R25, RZ ;  /* 0x00000019040d7227 */ /* 0x000fca00078e00ff */
[----:B------:R-:W-:-:S05]  /*7fb0*/  IADD3 R13, -R13, RZ, RZ ;  /* 0x000000ff0d0d7210 */ /* 0x000fca0007ffe1ff */
[----:B------:R-:W-:-:S05]  /*7fc0*/  IMAD R25, R5, R13, R25 ;  /* 0x0000000d05197224 */ /* 0x000fca00078e0219 */
[----:B------:R-:W-:Y:S02]  /*7fd0*/  ISETP.GT.U32.AND P0, PT, R5, R25, PT ;  /* 0x000000190500720c */ /* 0x000fe40003f04070 */
[----:B---3--:R-:W-:Y:S02]  /*7fe0*/  IABS R38, R59 ;  /* 0x0000003b00267213 */ /* 0x008fe40000000000 */
[----:B------:R-:W-:-:S03]  /*7ff0*/  ISETP.GE.AND P1, PT, R55, RZ, PT ;  /* 0x000000ff3700720c */ /* 0x000fc60003f26270 */
[----:B------:R-:W-:Y:S01]  /*8000*/  IMAD.HI.U32 R22, R4, R38, RZ ;  /* 0x0000002604167227 */ /* 0x000fe200078e00ff */
[----:B------:R-:W-:-:S03]  /*8010*/  IABS R55, R54 ;  /* 0x0000003600377213 */ /* 0x000fc60000000000 */
[----:B------:R-:W-:Y:S01]  /*8020*/  IMAD.MOV R22, RZ, RZ, -R22 ;  /* 0x000000ffff167224 */ /* 0x000fe200078e0a16 */
[----:B------:R-:W-:Y:S01]  /*8030*/  IABS R41, R51 ;  /* 0x0000003300297213 */ /* 0x000fe20000000000 */
[----:B------:R-:W-:Y:S01]  /*8040*/  @!P0 IMAD.IADD R25, R25, 0x1, -R5 ;  /* 0x0000000119198824 */ /* 0x000fe200078e0a05 */
[----:B------:R-:W-:Y:S01]  /*8050*/  IABS R13, R45 ;  /* 0x0000002d000d7213 */ /* 0x000fe20000000000 */
[C---:B------:R-:W-:Y:S02]  /*8060*/  IMAD R38, R5.reuse, R22, R38 ;  /* 0x0000001605267224 */ /* 0x040fe400078e0226 */
[----:B------:R-:W-:Y:S01]  /*8070*/  IMAD.HI.U32 R22, R4, R55, RZ ;  /* 0x0000003704167227 */ /* 0x000fe200078e00ff */
[----:B------:R-:W-:-:S03]  /*8080*/  ISETP.GT.U32.AND P0, PT, R5, R25, PT ;  /* 0x000000190500720c */ /* 0x000fc60003f04070 */
[----:B------:R-:W-:Y:S01]  /*8090*/  IMAD.HI.U32 R31, R4, R13, RZ ;  /* 0x0000000d041f7227 */ /* 0x000fe200078e00ff */
[----:B------:R-:W-:-:S03]  /*80a0*/  IADD3 R22, -R22, RZ, RZ ;  /* 0x000000ff16167210 */ /* 0x000fc60007ffe1ff */
[----:B------:R-:W-:-:S04]  /*80b0*/  IMAD.HI.U32 R30, R4, R41, RZ ;  /* 0x00000029041e7227 */ /* 0x000fc800078e00ff */
[----:B------:R-:W-:Y:S02]  /*80c0*/  IMAD.MOV R31, RZ, RZ, -R31 ;  /* 0x000000ffff1f7224 */ /* 0x000fe400078e0a1f */
[----:B------:R-:W-:Y:S02]  /*80d0*/  IMAD.MOV R30, RZ, RZ, -R30 ;  /* 0x000000ffff1e7224 */ /* 0x000fe400078e0a1e */
[C---:B------:R-:W-:Y:S02]  /*80e0*/  IMAD R13, R5.reuse, R31, R13 ;  /* 0x0000001f050d7224 */ /* 0x040fe400078e020d */
[C---:B------:R-:W-:Y:S02]  /*80f0*/  IMAD R55, R5.reuse, R22, R55 ;  /* 0x0000001605377224 */ /* 0x040fe400078e0237 */
[C---:B------:R-:W-:Y:S01]  /*8100*/  IMAD R41, R5.reuse, R30, R41 ;  /* 0x0000001e05297224 */ /* 0x040fe200078e0229 */
[----:B------:R-:W-:Y:S01]  /*8110*/  ISETP.GT.U32.AND P4, PT, R5, R13, PT ;  /* 0x0000000d0500720c */ /* 0x000fe20003f84070 */
[----:B------:R-:W-:Y:S01]  /*8120*/  @!P0 IMAD.IADD R25, R25, 0x1, -R5 ;  /* 0x0000000119198824 */ /* 0x000fe200078e0a05 */
[----:B------:R-:W-:-:S02]  /*8130*/  ISETP.GT.U32.AND P5, PT, R5, R55, PT ;  /* 0x000000370500720c */ /* 0x000fc40003fa4070 */
[----:B------:R-:W-:Y:S02]  /*8140*/  ISETP.GT.U32.AND P0, PT, R5, R41, PT ;  /* 0x000000290500720c */ /* 0x000fe40003f04070 */
[----:B------:R-:W-:Y:S02]  /*8150*/  ISETP.GE.AND P2, PT, R59, RZ, PT ;  /* 0x000000ff3b00720c */ /* 0x000fe40003f46270 */
[----:B------:R-:W-:Y:S02]  /*8160*/  IABS R59, R49 ;  /* 0x00000031003b7213 */ /* 0x000fe40000000000 */
[----:B------:R-:W-:Y:S02]  /*8170*/  IABS R28, R61 ;  /* 0x0000003d001c7213 */ /* 0x000fe40000000000 */
[----:B------:R-:W-:Y:S01]  /*8180*/  ISETP.GT.U32.AND P6, PT, R5, R38, PT ;  /* 0x000000260500720c */ /* 0x000fe20003fc4070 */
[----:B------:R-:W-:-:S04]  /*8190*/  IMAD.HI.U32 R52, R4, R59, RZ ;  /* 0x0000003b04347227 */ /* 0x000fc800078e00ff */
[----:B------:R-:W-:Y:S02]  /*81a0*/  @!P4 IMAD.IADD R13, R13, 0x1, -R5 ;  /* 0x000000010d0dc824 */ /* 0x000fe400078e0a05 */
[----:B------:R-:W-:-:S04]  /*81b0*/  IMAD.HI.U32 R30, R4, R28, RZ ;  /* 0x0000001c041e7227 */ /* 0x000fc800078e00ff */
[--C-:B------:R-:W-:Y:S01]  /*81c0*/  @!P5 IMAD.IADD R55, R55, 0x1, -R5.reuse ;  /* 0x000000013737d824 */ /* 0x100fe200078e0a05 */
[----:B------:R-:W-:Y:S01]  /*81d0*/  ISETP.GT.U32.AND P4, PT, R5, R13, PT ;  /* 0x0000000d0500720c */ /* 0x000fe20003f84070 */
[----:B------:R-:W-:Y:S01]  /*81e0*/  IMAD.MOV R22, RZ, RZ, -R52 ;  /* 0x000000ffff167224 */ /* 0x000fe200078e0a34 */
[----:B------:R-:W-:Y:S01]  /*81f0*/  IABS R52, R60 ;  /* 0x0000003c00347213 */ /* 0x000fe20000000000 */
[----:B------:R-:W-:Y:S02]  /*8200*/  @!P0 IMAD.IADD R41, R41, 0x1, -R5 ;  /* 0x0000000129298824 */ /* 0x000fe400078e0a05 */
[----:B------:R-:W-:Y:S02]  /*8210*/  IMAD.MOV R30, RZ, RZ, -R30 ;  /* 0x000000ffff1e7224 */ /* 0x000fe400078e0a1e */
[----:B------:R-:W-:Y:S01]  /*8220*/  @!P3 IMAD.MOV R14, RZ, RZ, -R14 ;  /* 0x000000ffff0eb224 */ /* 0x000fe200078e0a0e */
[C---:B------:R-:W-:Y:S01]  /*8230*/  ISETP.GT.U32.AND P3, PT, R5.reuse, R55, PT ;  /* 0x000000370500720c */ /* 0x040fe20003f64070 */
[----:B------:R-:W-:Y:S01]  /*8240*/  @!P1 IMAD.MOV R25, RZ, RZ, -R25 ;  /* 0x000000ffff199224 */ /* 0x000fe200078e0a19 */
[C---:B------:R-:W-:Y:S01]  /*8250*/  ISETP.GT.U32.AND P1, PT, R5.reuse, R41, PT ;  /* 0x000000290500720c */ /* 0x040fe20003f24070 */
[----:B------:R-:W-:-:S02]  /*8260*/  IMAD R28, R5, R30, R28 ;  /* 0x0000001e051c7224 */ /* 0x000fc400078e021c */
[----:B------:R-:W-:Y:S01]  /*8270*/  IMAD.HI.U32 R30, R4, R52, RZ ;  /* 0x00000034041e7227 */ /* 0x000fe200078e00ff */
[----:B------:R-:W-:Y:S02]  /*8280*/  @!P6 IADD3 R38, R38, -R5, RZ ;  /* 0x800000052626e210 */ /* 0x000fe40007ffe0ff */
[----:B------:R-:W-:Y:S01]  /*8290*/  ISETP.GE.AND P6, PT, R54, RZ, PT ;  /* 0x000000ff3600720c */ /* 0x000fe20003fc6270 */
[----:B------:R-:W-:Y:S02]  /*82a0*/  IMAD.MOV R30, RZ, RZ, -R30 ;  /* 0x000000ffff1e7224 */ /* 0x000fe400078e0a1e */
[--C-:B------:R-:W-:Y:S01]  /*82b0*/  @!P4 IMAD.IADD R13, R13, 0x1, -R5.reuse ;  /* 0x000000010d0dc824 */ /* 0x100fe200078e0a05 */
[----:B------:R-:W-:Y:S01]  /*82c0*/  ISETP.GE.AND P4, PT, R61, RZ, PT ;  /* 0x000000ff3d00720c */ /* 0x000fe20003f86270 */
[----:B------:R-:W-:Y:S01]  /*82d0*/  IMAD R52, R5, R30, R52 ;  /* 0x0000001e05347224 */ /* 0x000fe200078e0234 */
[----:B------:R-:W1:Y:S01]  /*82e0*/  S2R R61, SR_TID.X ;  /* 0x00000000003d7919 */ /* 0x000e620000002100 */
[----:B------:R-:W-:-:S02]  /*82f0*/  @!P3 IMAD.IADD R55, R55, 0x1, -R5 ;  /* 0x000000013737b824 */ /* 0x000fc400078e0a05 */
[----:B------:R-:W-:Y:S01]  /*8300*/  @!P1 IMAD.IADD R41, R41, 0x1, -R5 ;  /* 0x0000000129299824 */ /* 0x000fe200078e0a05 */
[----:B------:R-:W-:-:S03]  /*8310*/  ISETP.GT.U32.AND P1, PT, R5, R52, PT ;  /* 0x000000340500720c */ /* 0x000fc60003f24070 */
[----:B------:R-:W-:Y:S02]  /*8320*/  @!P6 IADD3 R55, -R55, RZ, RZ ;  /* 0x000000ff3737e210 */ /* 0x000fe40007ffe1ff */
[----:B------:R-:W-:Y:S02]  /*8330*/  ISETP.GE.AND P6, PT, R45, RZ, PT ;  /* 0x000000ff2d00720c */ /* 0x000fe40003fc6270 */
[----:B------:R-:W2:Y:S01]  /*8340*/  LDC R45, c[0x0][0x230] ;  /* 0x00008c00ff2d7b82 */ /* 0x000ea20000000800 */
[----:B------:R-:W-:Y:S01]  /*8350*/  IMAD R59, R5, R22, R59 ;  /* 0x00000016053b7224 */ /* 0x000fe200078e023b */
[----:B------:R-:W-:-:S04]  /*8360*/  IABS R22, R47 ;  /* 0x0000002f00167213 */ /* 0x000fc80000000000 */
[----:B------:R-:W-:Y:S01]  /*8370*/  @!P1 IMAD.IADD R52, R52, 0x1, -R5 ;  /* 0x0000000134349824 */ /* 0x000fe200078e0a05 */
[----:B------:R-:W-:Y:S02]  /*8380*/  ISETP.GE.AND P1, PT, R60, RZ, PT ;  /* 0x000000ff3c00720c */ /* 0x000fe40003f26270 */
[----:B------:R-:W3:Y:S01]  /*8390*/  S2R R60, SR_TID.X ;  /* 0x00000000003c7919 */ /* 0x000ee20000002100 */
[----:B------:R-:W-:Y:S01]  /*83a0*/  ISETP.GT.U32.AND P5, PT, R5, R59, PT ;  /* 0x0000003b0500720c */ /* 0x000fe20003fa4070 */
[----:B------:R-:W-:-:S05]  /*83b0*/  IMAD.HI.U32 R4, R4, R22, RZ ;  /* 0x0000001604047227 */ /* 0x000fca00078e00ff */
[----:B------:R-:W-:-:S05]  /*83c0*/  IADD3 R4, -R4, RZ, RZ ;  /* 0x000000ff04047210 */ /* 0x000fca0007ffe1ff */
[----:B------:R-:W-:Y:S01]  /*83d0*/  IMAD R22, R5, R4, R22 ;  /* 0x0000000405167224 */ /* 0x000fe200078e0216 */
[----:B-1----:R-:W-:Y:S01]  /*83e0*/  LOP3.LUT R4, R61, 0x7, RZ, 0xc0, !PT ;  /* 0x000000073d047812 */ /* 0x002fe200078ec0ff */
[----:B------:R-:W-:Y:S02]  /*83f0*/  @!P5 IMAD.IADD R59, R59, 0x1, -R5 ;  /* 0x000000013b3bd824 */ /* 0x000fe400078e0a05 */
[----:B--2---:R-:W-:Y:S01]  /*8400*/  VIADD R45, R45, 0x3f ;  /* 0x0000003f2d2d7836 */ /* 0x004fe20000000000 */
[----:B------:R-:W-:Y:S01]  /*8410*/  ISETP.GT.U32.AND P0, PT, R5, R38, PT ;  /* 0x000000260500720c */ /* 0x000fe20003f04070 */
[----:B------:R-:W-:Y:S01]  /*8420*/  IMAD.SHL.U32 R31, R61, 0x2, RZ ;  /* 0x000000023d1f7824 */ /* 0x000fe200078e00ff */
[----:B------:R-:W-:Y:S01]  /*8430*/  ISETP.GT.U32.AND P5, PT, R5, R59, PT ;  /* 0x0000003b0500720c */ /* 0x000fe20003fa4070 */
[----:B------:R-:W-:Y:S01]  /*8440*/  IMAD R4, R4, 0x90, RZ ;  /* 0x0000009004047824 */ /* 0x000fe200078e02ff */
[----:B------:R-:W-:-:S04]  /*8450*/  SHF.R.S32.HI R30, RZ, 0x1f, R45 ;  /* 0x0000001fff1e7819 */ /* 0x000fc8000001142d */
[----:B------:R-:W-:Y:S02]  /*8460*/  LEA.HI R2, R30, R45, RZ, 0x6 ;  /* 0x0000002d1e027211 */ /* 0x000fe400078f30ff */
[C-C-:B------:R-:W-:Y:S02]  /*8470*/  LOP3.LUT R30, R4.reuse, 0x10, R31.reuse, 0x78, !PT ;  /* 0x00000010041e7812 */ /* 0x140fe400078e781f */
[----:B------:R-:W-:Y:S02]  /*8480*/  SHF.L.U32 R2, R61, 0x6, RZ ;  /* 0x000000063d027819 */ /* 0x000fe400000006ff */
[----:B------:R-:W-:Y:S02]  /*8490*/  LOP3.LUT R4, R4, 0x30, R31, 0x78, !PT ;  /* 0x0000003004047812 */ /* 0x000fe400078e781f */
[----:B------:R-:W-:Y:S01]  /*84a0*/  LOP3.LUT R2, R30, 0x400, R2, 0xf8, !PT ;  /* 0x000004001e027812 */ /* 0x000fe200078ef802 */
[--C-:B------:R-:W-:Y:S01]  /*84b0*/  @!P0 IMAD.IADD R38, R38, 0x1, -R5.reuse ;  /* 0x0000000126268824 */ /* 0x100fe200078e0a05 */
[----:B---3--:R-:W-:Y:S01]  /*84c0*/  LOP3.LUT R60, R60, 0x1f, RZ, 0xc0, !PT ;  /* 0x0000001f3c3c7812 */ /* 0x008fe200078ec0ff */
[----:B------:R-:W-:Y:S01]  /*84d0*/  @!P5 IMAD.IADD R59, R59, 0x1, -R5 ;  /* 0x000000013b3bd824 */ /* 0x000fe200078e0a05 */
[----:B------:R-:W-:Y:S01]  /*84e0*/  STL [R1+0x574], R4 ;  /* 0x0005740401007387 */ /* 0x000fe20000100800 */
[----:B------:R-:W-:-:S02]  /*84f0*/  ISETP.GT.U32.AND P0, PT, R5, R28, PT ;  /* 0x0000001c0500720c */ /* 0x000fc40003f04070 */
[----:B------:R-:W-:Y:S01]  /*8500*/  ISETP.GT.U32.AND P5, PT, R5, R22, PT ;  /* 0x000000160500720c */ /* 0x000fe20003fa4070 */
[----:B------:R1:W-:Y:S01]  /*8510*/  STL [R1+0x760], R2 ;  /* 0x0007600201007387 */ /* 0x0003e20000100800 */
[----:B------:R-:W-:-:S03]  /*8520*/  ISETP.GE.AND P3, PT, R51, RZ, PT ;  /* 0x000000ff3300720c */ /* 0x000fc60003f66270 */
[----:B------:R-:W2:Y:S01]  /*8530*/  LDL.LU R11, [R1+0xc0] ;  /* 0x0000c000010b7983 */ /* 0x000ea20000300800 */
[----:B0-----:R-:W-:-:S03]  /*8540*/  IMAD R0, R60, R7, RZ ;  /* 0x000000073c007224 */ /* 0x001fc600078e02ff */
[----:B------:R-:W3:Y:S01]  /*8550*/  LDL.LU R10, [R1+0xb8] ;  /* 0x0000b800010a7983 */ /* 0x000ee20000300800 */
[----:B------:R-:W-:-:S03]  /*8560*/  IMAD R31, R7, 0x20, R0 ;  /* 0x00000020071f7824 */ /* 0x000fc600078e0200 */
[----:B------:R-:W4:Y:S04]  /*8570*/  LDL.LU R9, [R1+0xb0] ;  /* 0x0000b00001097983 */ /* 0x000f280000300800 */
[----:B------:R-:W4:Y:S04]  /*8580*/  LDL.LU R27, [R1+0xa4] ;  /* 0x0000a400011b7983 */ /* 0x000f280000300800 */
[----:B------:R-:W4:Y:S01]  /*8590*/  LDL.LU R7, [R1+0x9c] ;  /* 0x00009c0001077983 */ /* 0x000f220000300800 */
[----:B------:R-:W-:-:S03]  /*85a0*/  @!P0 IMAD.IADD R28, R28, 0x1, -R5 ;  /* 0x000000011c1c8824 */ /* 0x000fc600078e0a05 */
[----:B-1----:R-:W4:Y:S01]  /*85b0*/  LDL.LU R2, [R1+0x98] ;  /* 0x0000980001027983 */ /* 0x002f220000300800 */
[----:B------:R-:W-:Y:S01]  /*85c0*/  @!P5 IMAD.IADD R22, R22, 0x1, -R5 ;  /* 0x000000011616d824 */ /* 0x000fe200078e0a05 */
[----:B------:R-:W-:Y:S02]  /*85d0*/  ISETP.GT.U32.AND P5, PT, R5, R52, PT ;  /* 0x000000340500720c */ /* 0x000fe40003fa4070 */
[----:B------:R-:W4:Y:S01]  /*85e0*/  LDL.LU R43, [R1+0x94] ;  /* 0x00009400012b7983 */ /* 0x000f220000300800 */
[----:B------:R-:W-:-:S03]  /*85f0*/  @!P2 IMAD.MOV R38, RZ, RZ, -R38 ;  /* 0x000000ffff26a224 */ /* 0x000fc600078e0a26 */
[----:B------:R-:W4:Y:S01]  /*8600*/  LDL.LU R17, [R1+0x90] ;  /* 0x0000900001117983 */ /* 0x000f220000300800 */
[----:B------:R-:W-:Y:S01]  /*8610*/  @!P3 IMAD.MOV R41, RZ, RZ, -R41 ;  /* 0x000000ffff29b224 */ /* 0x000fe200078e0a29 */
[C---:B------:R-:W-:Y:S02]  /*8620*/  ISETP.GT.U32.AND P2, PT, R5.reuse, R28, PT ;  /* 0x0000001c0500720c */ /* 0x040fe40003f44070 */
[----:B------:R-:W4:Y:S01]  /*8630*/  LDL.LU R56, [R1+0x84] ;  /* 0x0000840001387983 */ /* 0x000f220000300800 */
[----:B------:R-:W-:-:S03]  /*8640*/  ISETP.GT.U32.AND P3, PT, R5, R22, PT ;  /* 0x000000160500720c */ /* 0x000fc60003f64070 */
[----:B------:R-:W4:Y:S04]  /*8650*/  LDL.LU R46, [R1+0x80] ;  /* 0x00008000012e7983 */ /* 0x000f280000300800 */
[----:B------:R-:W4:Y:S04]  /*8660*/  LDL.LU R39, [R1+0x74] ;  /* 0x0000740001277983 */ /* 0x000f280000300800 */
[----:B------:R-:W4:Y:S01]  /*8670*/  LDL.LU R29, [R1+0x70] ;  /* 0x00007000011d7983 */ /* 0x000f220000300800 */
[----:B------:R-:W-:-:S03]  /*8680*/  @!P5 IMAD.IADD R52, R52, 0x1, -R5 ;  /* 0x000000013434d824 */ /* 0x000fc600078e0a05 */
[----:B------:R-:W4:Y:S01]  /*8690*/  LDL.LU R26, [R1+0x6c] ;  /* 0x00006c00011a7983 */ /* 0x000f220000300800 */
[----:B------:R-:W-:-:S03]  /*86a0*/  LEA R4, P5, R0, UR8, 0x1 ;  /* 0x0000000800047c11 */ /* 0x000fc6000f8a08ff */
[----:B------:R-:W4:Y:S01]  /*86b0*/  LDL.LU R20, [R1+0x68] ;  /* 0x0000680001147983 */ /* 0x000f220000300800 */
[----:B------:R-:W-:-:S03]  /*86c0*/  @!P2 IMAD.IADD R28, R28, 0x1, -R5 ;  /* 0x000000011c1ca824 */ /* 0x000fc600078e0a05 */
[----:B------:R-:W4:Y:S01]  /*86d0*/  LDL.LU R15, [R1+0x5c] ;  /* 0x00005c00010f7983 */ /* 0x000f220000300800 */
[----:B------:R-:W-:Y:S01]  /*86e0*/  @!P3 IMAD.IADD R22, R22, 0x1, -R5 ;  /* 0x000000011616b824 */ /* 0x000fe200078e0a05 */
[----:B------:R-:W-:Y:S02]  /*86f0*/  LEA.HI.X.SX32 R5, R0, UR9, 0x1, P5 ;  /* 0x0000000900057c11 */ /* 0x000fe4000a8f0eff */
[----:B------:R-:W4:Y:S04]  /*8700*/  LDL.LU R8, [R1+0x50] ;  /* 0x0000500001087983 */ /* 0x000f280000300800 */
[----:B------:R-:W4:Y:S04]  /*8710*/  LDL.LU R0, [R1+0x4c] ;  /* 0x00004c0001007983 */ /* 0x000f280000300800 */
[----:B------:R-:W4:Y:S01]  /*8720*/  LDL.LU R57, [R1+0x44] ;  /* 0x0000440001397983 */ /* 0x000f220000300800 */
[----:B------:R-:W-:-:S03]  /*8730*/  ISETP.GE.AND P0, PT, R49, RZ, PT ;  /* 0x000000ff3100720c */ /* 0x000fc60003f06270 */
[----:B------:R-:W4:Y:S01]  /*8740*/  LDL.LU R54, [R1+0x38] ;  /* 0x0000380001367983 */ /* 0x000f220000300800 */
[----:B------:R-:W-:-:S03]  /*8750*/  ISETP.GE.AND P2, PT, R47, RZ, PT ;  /* 0x000000ff2f00720c */ /* 0x000fc60003f46270 */
[----:B------:R-:W4:Y:S04]  /*8760*/  LDL.LU R51, [R1+0x34] ;  /* 0x0000340001337983 */ /* 0x000f280000300800 */
[----:B------:R-:W4:Y:S04]  /*8770*/  LDL.LU R49, [R1+0x30] ;  /* 0x0000300001317983 */ /* 0x000f280000300800 */
[----:B------:R-:W4:Y:S04]  /*8780*/  LDL.LU R47, [R1+0x1c] ;  /* 0x00001c00012f7983 */ /* 0x000f280000300800 */
[----:B------:R-:W4:Y:S04]  /*8790*/  LDL.LU R45, [R1+0x18] ;  /* 0x00001800012d7983 */ /* 0x000f280000300800 */
[----:B------:R-:W4:Y:S04]  /*87a0*/  LDL.LU R60, [R1+0x14] ;  /* 0x00001400013c7983 */ /* 0x000f280000300800 */
[----:B------:R-:W4:Y:S01]  /*87b0*/  LDL.LU R61, [R1+0x10] ;  /* 0x00001000013d7983 */ /* 0x000f220000300800 */
[----:B------:R-:W-:-:S02]  /*87c0*/  LEA R30, P3, R31, UR8, 0x1 ;  /* 0x000000081f1e7c11 */ /* 0x000fc4000f8608ff */
[----:B------:R-:W-:Y:S01]  /*87d0*/  ISETP.NE.AND P5, PT, R3, RZ, PT ;  /* 0x000000ff0300720c */ /* 0x000fe20003fa5270 */
[----:B------:R0:W-:Y:S01]  /*87e0*/  STL [R1+0x1454], R4 ;  /* 0x0014540401007387 */ /* 0x0001e20000100800 */
[----:B------:R-:W-:Y:S02]  /*87f0*/  LOP3.LUT R3, RZ, R3, RZ, 0x33, !PT ;  /* 0x00000003ff037212 */ /* 0x000fe400078e33ff */
[----:B------:R-:W-:Y:S01]  /*8800*/  LEA.HI.X.SX32 R31, R31, UR9, 0x1, P3 ;  /* 0x000000091f1f7c11 */ /* 0x000fe200098f0eff */
[----:B------:R-:W-:Y:S01]  /*8810*/  @!P0 IMAD.MOV R59, RZ, RZ, -R59 ;  /* 0x000000ffff3b8224 */ /* 0x000fe200078e0a3b */
[----:B0-----:R-:W4:Y:S01]  /*8820*/  LDL.LU R4, [R1] ;  /* 0x0000000001047983 */ /* 0x001f220000300800 */
[C---:B------:R-:W-:Y:S01]  /*8830*/  SEL R24, R3.reuse, R24, !P5 ;  /* 0x0000001803187207 */ /* 0x040fe20006800000 */
[----:B------:R-:W-:Y:S01]  /*8840*/  @!P6 IMAD.MOV R13, RZ, RZ, -R13 ;  /* 0x000000ffff0de224 */ /* 0x000fe200078e0a0d */
[C---:B------:R-:W-:Y:S01]  /*8850*/  SEL R37, R3.reuse, R37, !P5 ;  /* 0x0000002503257207 */ /* 0x040fe20006800000 */
[----:B------:R0:W-:Y:S01]  /*8860*/  STL [R1+0x1450], R5 ;  /* 0x0014500501007387 */ /* 0x0001e20000100800 */
[C---:B------:R-:W-:Y:S01]  /*8870*/  SEL R53, R3.reuse, R53, !P5 ;  /* 0x0000003503357207 */ /* 0x040fe20006800000 */
[----:B------:R-:W-:Y:S01]  /*8880*/  @!P4 IMAD.MOV R28, RZ, RZ, -R28 ;  /* 0x000000ffff1cc224 */ /* 0x000fe200078e0a1c */
[C---:B------:R-:W-:Y:S01]  /*8890*/  SEL R34, R3.reuse, R34, !P5 ;  /* 0x0000002203227207 */ /* 0x040fe20006800000 */
[----:B------:R-:W-:Y:S01]  /*88a0*/  @!P1 IMAD.MOV R52, RZ, RZ, -R52 ;  /* 0x000000ffff349224 */ /* 0x000fe200078e0a34 */
[C---:B------:R-:W-:Y:S01]  /*88b0*/  SEL R33, R3.reuse, R33, !P5 ;  /* 0x0000002103217207 */ /* 0x040fe20006800000 */
[----:B------:R-:W-:Y:S01]  /*88c0*/  ULDC.64 UR8, c[0x0][0x210] ;  /* 0x0000840000087ab9 */ /* 0x000fe20000000a00 */
[----:B0-----:R-:W4:Y:S04]  /*88d0*/  LDL.LU R5, [R1+0x4] ;  /* 0x0000040001057983 */ /* 0x001f280000300800 */
[----:B------:R0:W-:Y:S04]  /*88e0*/  STL [R1+0x145c], R30 ;  /* 0x00145c1e01007387 */ /* 0x0001e80000100800 */
[----:B0-----:R-:W4:Y:S04]  /*88f0*/  LDL.LU R30, [R1+0x8] ;  /* 0x00000800011e7983 */ /* 0x001f280000300800 */
[----:B------:R0:W-:Y:S04]  /*8900*/  STL [R1+0x1458], R31 ;  /* 0x0014581f01007387 */ /* 0x0001e80000100800 */
[----:B0-----:R-:W4:Y:S01]  /*8910*/  LDL.LU R31, [R1+0xc] ;  /* 0x00000c00011f7983 */ /* 0x001f220000300800 */
[----:B--2---:R-:W-:-:S02]  /*8920*/  SEL R11, R3, R11, !P5 ;  /* 0x0000000b030b7207 */ /* 0x004fc40006800000 */
[----:B---3--:R-:W-:-:S03]  /*8930*/  SEL R10, R3, R10, !P5 ;  /* 0x0000000a030a7207 */ /* 0x008fc60006800000 */
[----:B------:R0:W-:Y:S01]  /*8940*/  STL [R1+0x17c], R11 ;  /* 0x00017c0b01007387 */ /* 0x0001e20000100800 */
[C---:B----4-:R-:W-:Y:S02]  /*8950*/  SEL R9, R3.reuse, R9, !P5 ;  /* 0x0000000903097207 */ /* 0x050fe40006800000 */
[C---:B------:R-:W-:Y:S01]  /*8960*/  SEL R27, R3.reuse, R27, !P5 ;  /* 0x0000001b031b7207 */ /* 0x040fe20006800000 */
[----:B0-----:R-:W2:Y:S01]  /*8970*/  LDL.LU R11, [R1+0x1538] ;  /* 0x00153800010b7983 */ /* 0x001ea20000300800 */
[----:B------:R-:W-:-:S03]  /*8980*/  SEL R7, R3, R7, !P5 ;  /* 0x0000000703077207 */ /* 0x000fc60006800000 */
[----:B------:R0:W-:Y:S01]  /*8990*/  STL [R1+0x1c8], R10 ;  /* 0x0001c80a01007387 */ /* 0x0001e20000100800 */
[C---:B------:R-:W-:Y:S02]  /*89a0*/  SEL R2, R3.reuse, R2, !P5 ;  /* 0x0000000203027207 */ /* 0x040fe40006800000 */
[C---:B------:R-:W-:Y:S01]  /*89b0*/  SEL R43, R3.reuse, R43, !P5 ;  /* 0x0000002b032b7207 */ /* 0x040fe20006800000 */
[----:B0-----:R-:W3:Y:S04]  /*89c0*/  LDL.LU R10, [R1+0x1534] ;  /* 0x00153400010a7983 */ /* 0x001ee80000300800 */
[----:B------:R0:W-:Y:S01]  /*89d0*/  STL [R1+0x1c4], R9 ;  /* 0x0001c40901007387 */ /* 0x0001e20000100800 */
[C---:B------:R-:W-:Y:S02]  /*89e0*/  SEL R17, R3.reuse, R17, !P5 ;  /* 0x0000001103117207 */ /* 0x040fe40006800000 */
[C---:B------:R-:W-:Y:S01]  /*89f0*/  SEL R56, R3.reuse, R56, !P5 ;  /* 0x0000003803387207 */ /* 0x040fe20006800000 */
[----:B0-----:R-:W4:Y:S04]  /*8a00*/  LDL.LU R9, [R1+0x1530] ;  /* 0x0015300001097983 */ /* 0x001f280000300800 */
[----:B------:R0:W-:Y:S01]  /*8a10*/  STL [R1+0x1c0], R27 ;  /* 0x0001c01b01007387 */ /* 0x0001e20000100800 */
[----:B------:R-:W-:-:S03]  /*8a20*/  SEL R46, R3, R46, !P5 ;  /* 0x0000002e032e7207 */ /* 0x000fc60006800000 */
[----:B0-----:R-:W2:Y:S04]  /*8a30*/  LDL.LU R27, [R1+0x152c] ;  /* 0x00152c00011b7983 */ /* 0x001ea80000300800 */
[----:B------:R0:W-:Y:S01]  /*8a40*/  STL [R1+0x1bc], R7 ;  /* 0x0001bc0701007387 */ /* 0x0001e20000100800 */
[----:B------:R-:W-:-:S03]  /*8a50*/  SEL R39, R3, R39, !P5 ;  /* 0x0000002703277207 */ /* 0x000fc60006800000 */
[----:B0-----:R-:W3:Y:S04]  /*8a60*/  LDL.LU R7, [R1+0x1528] ;  /* 0x0015280001077983 */ /* 0x001ee80000300800 */
[----:B------:R0:W-:Y:S01]  /*8a70*/  STL [R1+0x1b4], R2 ;  /* 0x0001b40201007387 */ /* 0x0001e20000100800 */
[----:B------:R-:W-:-:S03]  /*8a80*/  SEL R29, R3, R29, !P5 ;  /* 0x0000001d031d7207 */ /* 0x000fc60006800000 */
        /* <DEDUP_REMOVED lines=40> */
[----:B------:R0:W-:Y:S04]  /*8d10*/  STL [R1+0x15c], R51 ;  /* 0x00015c3301007387 */ /* 0x0001e80000100800 */
[----:B0-----:R-:W3:Y:S04]  /*8d20*/  LDL.LU R51, [R1+0x14ec] ;  /* 0x0014ec0001337983 */ /* 0x001ee80000300800 */
[----:B------:R0:W-:Y:S04]  /*8d30*/  STL [R1+0x158], R49 ;  /* 0x0001583101007387 */ /* 0x0001e80000100800 */
[----:B0-----:R-:W4:Y:S04]  /*8d40*/  LDL.LU R49, [R1+0x14e8] ;  /* 0x0014e80001317983 */ /* 0x001f280000300800 */
[----:B------:R0:W-:Y:S04]  /*8d50*/  STL [R1+0x154], R47 ;  /* 0x0001542f01007387 */ /* 0x0001e80000100800 */
[----:B0-----:R-:W2:Y:S04]  /*8d60*/  LDL.LU R47, [R1+0x14e4] ;  /* 0x0014e400012f7983 */ /* 0x001ea80000300800 */
[----:B------:R0:W-:Y:S04]  /*8d70*/  STL [R1+0x14c], R45 ;  /* 0x00014c2d01007387 */ /* 0x0001e80000100800 */
[----:B0-----:R-:W3:Y:S04]  /*8d80*/  LDL.LU R45, [R1+0x14e0] ;  /* 0x0014e000012d7983 */ /* 0x001ee80000300800 */
[----:B------:R0:W-:Y:S04]  /*8d90*/  STL [R1+0x13c], R60 ;  /* 0x00013c3c01007387 */ /* 0x0001e80000100800 */
[----:B0-----:R-:W4:Y:S04]  /*8da0*/  LDL.LU R60, [R1+0x14dc] ;  /* 0x0014dc00013c7983 */ /* 0x001f280000300800 */
[----:B------:R0:W-:Y:S04]  /*8db0*/  STL [R1+0x130], R61 ;  /* 0x0001303d01007387 */ /* 0x0001e80000100800 */
[----:B0-----:R-:W2:Y:S01]  /*8dc0*/  LDL.LU R61, [R1+0x14d8] ;  /* 0x0014d800013d7983 */ /* 0x001ea20000300800 */
[----:B------:R-:W-:-:S05]  /*8dd0*/  SEL R31, R3, R31, !P5 ;  /* 0x0000001f031f7207 */ /* 0x000fca0006800000 */
[----:B------:R0:W-:Y:S02]  /*8de0*/  STL [R1+0x12c], R31 ;  /* 0x00012c1f01007387 */ /* 0x0001e40000100800 */
[C---:B0-----:R-:W-:Y:S02]  /*8df0*/  SEL R31, R3.reuse, R30, !P5 ;  /* 0x0000001e031f7207 */ /* 0x041fe40006800000 */
[C---:B------:R-:W-:Y:S02]  /*8e00*/  SEL R30, R3.reuse, R5, !P5 ;  /* 0x00000005031e7207 */ /* 0x040fe40006800000 */
[C---:B------:R-:W-:Y:S01]  /*8e10*/  SEL R5, R3.reuse, R4, !P5 ;  /* 0x0000000403057207 */ /* 0x040fe20006800000 */
[----:B------:R-:W-:Y:S04]  /*8e20*/  STL [R1+0x128], R31 ;  /* 0x0001281f01007387 */ /* 0x000fe80000100800 */
[----:B------:R-:W-:Y:S04]  /*8e30*/  STL [R1+0x124], R30 ;  /* 0x0001241e01007387 */ /* 0x000fe80000100800 */
[----:B------:R3:W-:Y:S02]  /*8e40*/  STL [R1+0x114], R5 ;  /* 0x0001140501007387 */ /* 0x0007e40000100800 */
[----:B---3--:R-:W-:-:S02]  /*8e50*/  SEL R5, R3, R45, !P5 ;  /* 0x0000002d03057207 */ /* 0x008fc40006800000 */
[C---:B----4-:R-:W-:Y:S02]  /*8e60*/  SEL R30, R3.reuse, R60, !P5 ;  /* 0x0000003c031e7207 */ /* 0x050fe40006800000 */
[----:B--2---:R-:W-:-:S05]  /*8e70*/  SEL R4, R3, R61, !P5 ;  /* 0x0000003d03047207 */ /* 0x004fca0006800000 */
[----:B------:R0:W-:Y:S04]  /*8e80*/  STL [R1+0x10c], R4 ;  /* 0x00010c0401007387 */ /* 0x0001e80000100800 */
[----:B------:R1:W-:Y:S01]  /*8e90*/  STL [R1+0x104], R30 ;  /* 0x0001041e01007387 */ /* 0x0003e20000100800 */
[----:B0-----:R-:W-:-:S03]  /*8ea0*/  SEL R4, R3, R47, !P5 ;  /* 0x0000002f03047207 */ /* 0x001fc60006800000 */
[----:B------:R0:W-:Y:S01]  /*8eb0*/  STL [R1+0x100], R5 ;  /* 0x0001000501007387 */ /* 0x0001e20000100800 */
[----:B-1----:R-:W-:-:S03]  /*8ec0*/  SEL R30, R3, R49, !P5 ;  /* 0x00000031031e7207 */ /* 0x002fc60006800000 */
[----:B------:R1:W-:Y:S01]  /*8ed0*/  STL [R1+0xfc], R4 ;  /* 0x0000fc0401007387 */ /* 0x0003e20000100800 */
[----:B0-----:R-:W-:-:S03]  /*8ee0*/  SEL R5, R3, R51, !P5 ;  /* 0x0000003303057207 */ /* 0x001fc60006800000 */
[----:B------:R0:W-:Y:S01]  /*8ef0*/  STL [R1+0xf8], R30 ;  /* 0x0000f81e01007387 */ /* 0x0001e20000100800 */
[----:B-1----:R-:W-:-:S03]  /*8f00*/  SEL R4, R3, R54, !P5 ;  /* 0x0000003603047207 */ /* 0x002fc60006800000 */
[----:B------:R1:W-:Y:S04]  /*8f10*/  STL [R1+0xf4], R5 ;  /* 0x0000f40501007387 */ /* 0x0003e80000100800 */
[----:B------:R2:W-:Y:S01]  /*8f20*/  STL [R1+0xf0], R4 ;  /* 0x0000f00401007387 */ /* 0x0005e20000100800 */
[C---:B0-----:R-:W-:Y:S02]  /*8f30*/  SEL R30, R3.reuse, R57, !P5 ;  /* 0x00000039031e7207 */ /* 0x041fe40006800000 */
[----:B-1----:R-:W-:-:S03]  /*8f40*/  SEL R5, R3, R0, !P5 ;  /* 0x0000000003057207 */ /* 0x002fc60006800000 */
[----:B------:R-:W-:Y:S01]  /*8f50*/  STL [R1+0xec], R30 ;  /* 0x0000ec1e01007387 */ /* 0x000fe20000100800 */
[C---:B------:R-:W-:Y:S02]  /*8f60*/  SEL R0, R3.reuse, R15, !P5 ;  /* 0x0000000f03007207 */ /* 0x040fe40006800000 */
[C---:B--2---:R-:W-:Y:S01]  /*8f70*/  SEL R4, R3.reuse, R8, !P5 ;  /* 0x0000000803047207 */ /* 0x044fe20006800000 */
[----:B------:R0:W-:Y:S04]  /*8f80*/  STL [R1+0xe8], R5 ;  /* 0x0000e80501007387 */ /* 0x0001e80000100800 */
[----:B------:R-:W2:Y:S04]  /*8f90*/  LDL.LU R60, [R1+0x1b8] ;  /* 0x0001b800013c7983 */ /* 0x000ea80000300800 */
[----:B------:R1:W-:Y:S01]  /*8fa0*/  STL [R1+0xd4], R4 ;  /* 0x0000d40401007387 */ /* 0x0003e20000100800 */
[----:B0-----:R-:W-:-:S03]  /*8fb0*/  SEL R5, R3, R20, !P5 ;  /* 0x0000001403057207 */ /* 0x001fc60006800000 */
[----:B------:R0:W-:Y:S01]  /*8fc0*/  STL [R1+0xd0], R0 ;  /* 0x0000d00001007387 */ /* 0x0001e20000100800 */
[----:B-1----:R-:W-:-:S03]  /*8fd0*/  SEL R4, R3, R26, !P5 ;  /* 0x0000001a03047207 */ /* 0x002fc60006800000 */
[----:B------:R1:W-:Y:S01]  /*8fe0*/  STL [R1+0xc8], R5 ;  /* 0x0000c80501007387 */ /* 0x0003e20000100800 */
[----:B0-----:R-:W-:-:S03]  /*8ff0*/  SEL R0, R3, R29, !P5 ;  /* 0x0000001d03007207 */ /* 0x001fc60006800000 */
[----:B------:R-:W3:Y:S04]  /*9000*/  LDL.LU R57, [R1+0x134] ;  /* 0x0001340001397983 */ /* 0x000ee80000300800 */
[----:B------:R0:W-:Y:S01]  /*9010*/  STL [R1+0xc4], R4 ;  /* 0x0000c40401007387 */ /* 0x0001e20000100800 */
[----:B-1----:R-:W-:-:S03]  /*9020*/  SEL R5, R3, R39, !P5 ;  /* 0x0000002703057207 */ /* 0x002fc60006800000 */
[----:B------:R1:W-:Y:S01]  /*9030*/  STL [R1+0xc0], R0 ;  /* 0x0000c00001007387 */ /* 0x0003e20000100800 */
[----:B0-----:R-:W-:-:S03]  /*9040*/  SEL R4, R3, R46, !P5 ;  /* 0x0000002e03047207 */ /* 0x001fc60006800000 */
[----:B-1----:R-:W4:Y:S04]  /*9050*/  LDL.LU R0, [R1+0x174] ;  /* 0x0001740001007983 */ /* 0x002f280000300800 */
[----:B------:R0:W-:Y:S04]  /*9060*/  STL [R1+0xb8], R5 ;  /* 0x0000b80501007387 */ /* 0x0001e80000100800 */
[----:B------:R-:W4:Y:S04]  /*9070*/  LDL.LU R54, [R1+0x178] ;  /* 0x0001780001367983 */ /* 0x000f280000300800 */
[----:B------:R1:W-:Y:S01]  /*9080*/  STL [R1+0xb0], R4 ;  /* 0x0000b00401007387 */ /* 0x0003e20000100800 */
[----:B0-----:R-:W-:-:S03]  /*9090*/  SEL R5, R3, R56, !P5 ;  /* 0x0000003803057207 */ /* 0x001fc60006800000 */
[----:B------:R-:W4:Y:S01]  /*90a0*/  LDL.LU R51, [R1+0x180] ;  /* 0x0001800001337983 */ /* 0x000f220000300800 */
[----:B-1----:R-:W-:-:S03]  /*90b0*/  SEL R4, R3, R17, !P5 ;  /* 0x0000001103047207 */ /* 0x002fc60006800000 */
[----:B------:R0:W-:Y:S04]  /*90c0*/  STL [R1+0xa4], R5 ;  /* 0x0000a40501007387 */ /* 0x0001e80000100800 */
[----:B------:R-:W4:Y:S04]  /*90d0*/  LDL.LU R49, [R1+0x184] ;  /* 0x0001840001317983 */ /* 0x000f280000300800 */
[----:B------:R1:W-:Y:S01]  /*90e0*/  STL [R1+0x9c], R4 ;  /* 0x00009c0401007387 */ /* 0x0003e20000100800 */
[----:B0-----:R-:W-:-:S03]  /*90f0*/  SEL R5, R3, R43, !P5 ;  /* 0x0000002b03057207 */ /* 0x001fc60006800000 */
[----:B------:R-:W4:Y:S01]  /*9100*/  LDL.LU R47, [R1+0x18c] ;  /* 0x00018c00012f7983 */ /* 0x000f220000300800 */
[----:B-1----:R-:W-:-:S03]  /*9110*/  SEL R4, R3, R2, !P5 ;  /* 0x0000000203047207 */ /* 0x002fc60006800000 */
[----:B------:R0:W-:Y:S01]  /*9120*/  STL [R1+0x98], R5 ;  /* 0x0000980501007387 */ /* 0x0001e20000100800 */
[----:B------:R-:W-:-:S03]  /*9130*/  SEL R2, R3, R7, !P5 ;  /* 0x0000000703027207 */ /* 0x000fc60006800000 */
[----:B------:R-:W4:Y:S04]  /*9140*/  LDL.LU R45, [R1+0x160] ;  /* 0x00016000012d7983 */ /* 0x000f280000300800 */
[----:B------:R1:W-:Y:S01]  /*9150*/  STL [R1+0x94], R4 ;  /* 0x0000940401007387 */ /* 0x0003e20000100800 */
[----:B0-----:R-:W-:-:S03]  /*9160*/  SEL R5, R3, R27, !P5 ;  /* 0x0000001b03057207 */ /* 0x001fc60006800000 */
[----:B------:R-:W4:Y:S04]  /*9170*/  LDL.LU R30, [R1+0x164] ;  /* 0x00016400011e7983 */ /* 0x000f280000300800 */
[----:B------:R0:W-:Y:S01]  /*9180*/  STL [R1+0x90], R2 ;  /* 0x0000900201007387 */ /* 0x0001e20000100800 */
[----:B-1----:R-:W-:-:S03]  /*9190*/  SEL R4, R3, R9, !P5 ;  /* 0x0000000903047207 */ /* 0x002fc60006800000 */
[----:B------:R1:W-:Y:S04]  /*91a0*/  STL [R1+0x84], R5 ;  /* 0x0000840501007387 */ /* 0x0003e80000100800 */
[----:B------:R-:W4:Y:S01]  /*91b0*/  LDL.LU R31, [R1+0x150] ;  /* 0x00015000011f7983 */ /* 0x000f220000300800 */
[----:B0-----:R-:W-:-:S03]  /*91c0*/  SEL R2, R3, R10, !P5 ;  /* 0x0000000a03027207 */ /* 0x001fc60006800000 */
[----:B------:R0:W-:Y:S04]  /*91d0*/  STL [R1+0x80], R4 ;  /* 0x0000800401007387 */ /* 0x0001e80000100800 */
[----:B------:R0:W-:Y:S04]  /*91e0*/  STL [R1+0x74], R2 ;  /* 0x0000740201007387 */ /* 0x0001e80000100800 */
[----:B-1----:R-:W4:Y:S01]  /*91f0*/  LDL.LU R5, [R1+0x148] ;  /* 0x0001480001057983 */ /* 0x002f220000300800 */
[C---:B0-----:R-:W-:Y:S02]  /*9200*/  SEL R4, R3.reuse, R11, !P5 ;  /* 0x0000000b03047207 */ /* 0x041fe40006800000 */
[----:B------:R-:W-:-:S03]  /*9210*/  SEL R2, R3, R12, !P5 ;  /* 0x0000000c03027207 */ /* 0x000fc60006800000 */
[----:B------:R0:W-:Y:S04]  /*9220*/  STL [R1+0x70], R4 ;  /* 0x0000700401007387 */ /* 0x0001e80000100800 */
[----:B------:R1:W-:Y:S04]  /*9230*/  STL [R1+0x6c], R2 ;  /* 0x00006c0201007387 */ /* 0x0003e80000100800 */
[----:B0-----:R-:W4:Y:S01]  /*9240*/  LDL.LU R4, [R1+0x144] ;  /* 0x0001440001047983 */ /* 0x001f220000300800 */
[C---:B------:R-:W-:Y:S02]  /*9250*/  SEL R7, R3.reuse, R23, !P5 ;  /* 0x0000001703077207 */ /* 0x040fe40006800000 */
[----:B-1----:R-:W-:-:S03]  /*9260*/  SEL R2, R3, R35, !P5 ;  /* 0x0000002303027207 */ /* 0x002fc60006800000 */
[----:B------:R0:W-:Y:S04]  /*9270*/  STL [R1+0x68], R7 ;  /* 0x0000680701007387 */ /* 0x0001e80000100800 */
[----:B------:R-:W-:Y:S04]  /*9280*/  STL [R1+0x5c], R2 ;  /* 0x00005c0201007387 */ /* 0x000fe80000100800 */
[----:B------:R-:W4:Y:S01]  /*9290*/  LDL.LU R61, [R1+0x140] ;  /* 0x00014000013d7983 */ /* 0x000f220000300800 */
[----:B0-----:R-:W-:-:S05]  /*92a0*/  SEL R7, R3, R50, !P5 ;  /* 0x0000003203077207 */ /* 0x001fca0006800000 */
[----:B------:R0:W-:Y:S02]  /*92b0*/  STL [R1+0x50], R7 ;  /* 0x0000500701007387 */ /* 0x0001e40000100800 */
[C---:B0-----:R-:W-:Y:S02]  /*92c0*/  SEL R7, R3.reuse, R18, !P5 ;  /* 0x0000001203077207 */ /* 0x041fe40006800000 */
[C---:B--2---:R-:W-:Y:S02]  /*92d0*/  SEL R2, R3.reuse, R60, !P5 ;  /* 0x0000003c03027207 */ /* 0x044fe40006800000 */
[----:B------:R-:W2:Y:S04]  /*92e0*/  LDL.LU R60, [R1+0x138] ;  /* 0x00013800013c7983 */ /* 0x000ea80000300800 */
[----:B------:R0:W-:Y:S04]  /*92f0*/  STL [R1+0x4c], R2 ;  /* 0x00004c0201007387 */ /* 0x0001e80000100800 */
[----:B------:R3:W-:Y:S01]  /*9300*/  STL [R1+0x44], R7 ;  /* 0x0000440701007387 */ /* 0x0007e20000100800 */
[----:B0-----:R-:W-:-:S02]  /*9310*/  SEL R2, R3, R19, !P5 ;  /* 0x0000001303027207 */ /* 0x001fc40006800000 */
[C---:B---3--:R-:W-:Y:S02]  /*9320*/  SEL R7, R3.reuse, R57, !P5 ;  /* 0x0000003903077207 */ /* 0x048fe40006800000 */
[----:B------:R-:W3:Y:S04]  /*9330*/  LDL.LU R57, [R1+0x108] ;  /* 0x0001080001397983 */ /* 0x000ee80000300800 */
[----:B------:R4:W-:Y:S04]  /*9340*/  STL [R1+0x38], R2 ;  /* 0x0000380201007387 */ /* 0x0009e80000100800 */
[----:B------:R-:W-:Y:S04]  /*9350*/  STL [R1+0x34], R7 ;  /* 0x0000340701007387 */ /* 0x000fe80000100800 */
[----:B------:R-:W3:Y:S01]  /*9360*/  LDL.LU R39, [R1+0x110] ;  /* 0x0001100001277983 */ /* 0x000ee20000300800 */
[----:B----4-:R-:W-:-:S05]  /*9370*/  SEL R2, R3, R0, !P5 ;  /* 0x0000000003027207 */ /* 0x010fca0006800000 */
[----:B------:R0:W-:Y:S01]  /*9380*/  STL [R1+0x30], R2 ;  /* 0x0000300201007387 */ /* 0x0001e20000100800 */
[----:B------:R-:W-:-:S03]  /*9390*/  SEL R0, R3, R54, !P5 ;  /* 0x0000003603007207 */ /* 0x000fc60006800000 */
[----:B------:R-:W4:Y:S04]  /*93a0*/  LDL.LU R54, [R1+0x118] ;  /* 0x0001180001367983 */ /* 0x000f280000300800 */
[----:B------:R1:W-:Y:S01]  /*93b0*/  STL [R1+0x28], R0 ;  /* 0x0000280001007387 */ /* 0x0003e20000100800 */
[----:B0-----:R-:W-:-:S03]  /*93c0*/  SEL R2, R3, R51, !P5 ;  /* 0x0000003303027207 */ /* 0x001fc60006800000 */
[----:B------:R-:W4:Y:S04]  /*93d0*/  LDL.LU R29, [R1+0x11c] ;  /* 0x00011c00011d7983 */ /* 0x000f280000300800 */
[----:B------:R0:W-:Y:S04]  /*93e0*/  STL [R1+0x1c], R2 ;  /* 0x00001c0201007387 */ /* 0x0001e80000100800 */
[----:B------:R-:W4:Y:S01]  /*93f0*/  LDL.LU R8, [R1+0x120] ;  /* 0x0001200001087983 */ /* 0x000f220000300800 */
[----:B-1----:R-:W-:-:S05]  /*9400*/  SEL R0, R3, R49, !P5 ;  /* 0x0000003103007207 */ /* 0x002fca0006800000 */
[----:B------:R1:W-:Y:S01]  /*9410*/  STL [R1+0x18], R0 ;  /* 0x0000180001007387 */ /* 0x0003e20000100800 */
[----:B0-----:R-:W-:-:S03]  /*9420*/  SEL R2, R3, R47, !P5 ;  /* 0x0000002f03027207 */ /* 0x001fc60006800000 */
[----:B------:R-:W4:Y:S04]  /*9430*/  LDL.LU R26, [R1+0xe4] ;  /* 0x0000e400011a7983 */ /* 0x000f280000300800 */
[----:B------:R-:W-:Y:S04]  /*9440*/  STL [R1+0x14], R2 ;  /* 0x0000140201007387 */ /* 0x000fe80000100800 */
[----:B------:R-:W4:Y:S01]  /*9450*/  LDL.LU R20, [R1+0xe0] ;  /* 0x0000e00001147983 */ /* 0x000f220000300800 */
[----:B-1----:R-:W-:-:S05]  /*9460*/  SEL R0, R3, R45, !P5 ;  /* 0x0000002d03007207 */ /* 0x002fca0006800000 */
[----:B------:R0:W-:Y:S01]  /*9470*/  STL [R1+0x10], R0 ;  /* 0x0000100001007387 */ /* 0x0001e20000100800 */
[----:B------:R-:W-:-:S03]  /*9480*/  SEL R30, R3, R30, !P5 ;  /* 0x0000001e031e7207 */ /* 0x000fc60006800000 */
[----:B------:R-:W4:Y:S04]  /*9490*/  LDL.LU R15, [R1+0xdc] ;  /* 0x0000dc00010f7983 */ /* 0x000f280000300800 */
[----:B0-----:R-:W4:Y:S01]  /*94a0*/  LDL.LU R0, [R1+0xd8] ;  /* 0x0000d80001007983 */ /* 0x001f220000300800 */
[----:B------:R-:W-:-:S03]  /*94b0*/  SEL R31, R3, R31, !P5 ;  /* 0x0000001f031f7207 */ /* 0x000fc60006800000 */
[----:B------:R0:W-:Y:S04]  /*94c0*/  STL [R1+0x1460], R30 ;  /* 0x0014601e01007387 */ /* 0x0001e80000100800 */
[----:B------:R-:W4:Y:S04]  /*94d0*/  LDL.LU R51, [R1+0xcc] ;  /* 0x0000cc0001337983 */ /* 0x000f280000300800 */
[----:B------:R-:W-:Y:S01]  /*94e0*/  STL [R1+0x1464], R31 ;  /* 0x0014641f01007387 */ /* 0x000fe20000100800 */
[----:B------:R-:W-:-:S03]  /*94f0*/  SEL R5, R3, R5, !P5 ;  /* 0x0000000503057207 */ /* 0x000fc60006800000 */
[----:B------:R-:W4:Y:S04]  /*9500*/  LDL.LU R49, [R1+0xbc] ;  /* 0x0000bc0001317983 */ /* 0x000f280000300800 */
[----:B------:R-:W-:Y:S01]  /*9510*/  STL [R1+0x1468], R5 ;  /* 0x0014680501007387 */ /* 0x000fe20000100800 */
[----:B------:R-:W-:-:S05]  /*9520*/  SEL R4, R3, R4, !P5 ;  /* 0x0000000403047207 */ /* 0x000fca0006800000 */
[----:B------:R-:W-:Y:S04]  /*9530*/  STL [R1+0x146c], R4 ;  /* 0x00146c0401007387 */ /* 0x000fe80000100800 */
[----:B------:R-:W4:Y:S01]  /*9540*/  LDL.LU R47, [R1+0xb4] ;  /* 0x0000b400012f7983 */ /* 0x000f220000300800 */
[----:B------:R-:W-:-:S05]  /*9550*/  SEL R61, R3, R61, !P5 ;  /* 0x0000003d033d7207 */ /* 0x000fca0006800000 */
[----:B------:R-:W-:Y:S04]  /*9560*/  STL [R1+0x1470], R61 ;  /* 0x0014703d01007387 */ /* 0x000fe80000100800 */
[----:B------:R-:W4:Y:S01]  /*9570*/  LDL.LU R45, [R1+0xac] ;  /* 0x0000ac00012d7983 */ /* 0x000f220000300800 */
[----:B--2---:R-:W-:-:S05]  /*9580*/  SEL R60, R3, R60, !P5 ;  /* 0x0000003c033c7207 */ /* 0x004fca0006800000 */
[----:B------:R1:W-:Y:S01]  /*9590*/  STL [R1+0x1474], R60 ;  /* 0x0014743c01007387 */ /* 0x0003e20000100800 */
[----:B---3--:R-:W-:-:S05]  /*95a0*/  SEL R57, R3, R57, !P5 ;  /* 0x0000003903397207 */ /* 0x008fca0006800000 */
[----:B------:R-:W-:Y:S01]  /*95b0*/  STL [R1+0x1478], R57 ;  /* 0x0014783901007387 */ /* 0x000fe20000100800 */
[----:B------:R-:W-:-:S05]  /*95c0*/  SEL R56, R3, R39, !P5 ;  /* 0x0000002703387207 */ /* 0x000fca0006800000 */
[----:B------:R-:W-:Y:S01]  /*95d0*/  STL [R1+0x147c], R56 ;  /* 0x00147c3801007387 */ /* 0x000fe20000100800 */
[C---:B----4-:R-:W-:Y:S02]  /*95e0*/  SEL R54, R3.reuse, R54, !P5 ;  /* 0x0000003603367207 */ /* 0x050fe40006800000 */
[----:B------:R-:W-:-:S03]  /*95f0*/  SEL R7, R3, R29, !P5 ;  /* 0x0000001d03077207 */ /* 0x000fc60006800000 */
[----:B------:R-:W-:Y:S01]  /*9600*/  STL [R1+0x1480], R54 ;  /* 0x0014803601007387 */ /* 0x000fe20000100800 */
[----:B------:R-:W-:-:S03]  /*9610*/  SEL R8, R3, R8, !P5 ;  /* 0x0000000803087207 */ /* 0x000fc60006800000 */
[----:B------:R2:W-:Y:S04]  /*9620*/  STL [R1+0x1484], R7 ;  /* 0x0014840701007387 */ /* 0x0005e80000100800 */
[----:B------:R-:W-:Y:S01]  /*9630*/  STL [R1+0x1488], R8 ;  /* 0x0014880801007387 */ /* 0x000fe20000100800 */
[C---:B------:R-:W-:Y:S02]  /*9640*/  SEL R9, R3.reuse, R26, !P5 ;  /* 0x0000001a03097207 */ /* 0x040fe40006800000 */
[----:B------:R-:W-:-:S03]  /*9650*/  SEL R10, R3, R20, !P5 ;  /* 0x00000014030a7207 */ /* 0x000fc60006800000 */
[----:B------:R-:W-:Y:S04]  /*9660*/  STL [R1+0x148c], R9 ;  /* 0x00148c0901007387 */ /* 0x000fe80000100800 */
[----:B------:R-:W-:Y:S01]  /*9670*/  STL [R1+0x1490], R10 ;  /* 0x0014900a01007387 */ /* 0x000fe20000100800 */
[C---:B------:R-:W-:Y:S02]  /*9680*/  SEL R11, R3.reuse, R15, !P5 ;  /* 0x0000000f030b7207 */ /* 0x040fe40006800000 */
[----:B------:R-:W-:-:S03]  /*9690*/  SEL R12, R3, R0, !P5 ;  /* 0x00000000030c7207 */ /* 0x000fc60006800000 */
[----:B------:R-:W-:Y:S04]  /*96a0*/  STL [R1+0x1494], R11 ;  /* 0x0014940b01007387 */ /* 0x000fe80000100800 */
[----:B------:R-:W-:Y:S04]  /*96b0*/  STL [R1+0x1498], R12 ;  /* 0x0014980c01007387 */ /* 0x000fe80000100800 */
[----:B------:R-:W3:Y:S01]  /*96c0*/  LDL.LU R18, [R1+0xa8] ;  /* 0x0000a80001127983 */ /* 0x000ee20000300800 */
[----:B------:R-:W-:-:S03]  /*96d0*/  SEL R15, R3, R51, !P5 ;  /* 0x00000033030f7207 */ /* 0x000fc60006800000 */
[----:B------:R-:W4:Y:S01]  /*96e0*/  LDL.LU R23, [R1+0x78] ;  /* 0x0000780001177983 */ /* 0x000f220000300800 */
[----:B------:R-:W-:-:S03]  /*96f0*/  SEL R17, R3, R49, !P5 ;  /* 0x0000003103117207 */ /* 0x000fc60006800000 */
[----:B------:R-:W-:Y:S04]  /*9700*/  STL [R1+0x149c], R15 ;  /* 0x00149c0f01007387 */ /* 0x000fe80000100800 */
[----:B------:R-:W2:Y:S04]  /*9710*/  LDL.LU R20, [R1+0xa0] ;  /* 0x0000a00001147983 */ /* 0x000ea80000300800 */
[----:B------:R-:W2:Y:S04]  /*9720*/  LDL.LU R27, [R1+0x7c] ;  /* 0x00007c00011b7983 */ /* 0x000ea80000300800 */
[----:B------:R-:W-:Y:S04]  /*9730*/  STL [R1+0x14a0], R17 ;  /* 0x0014a01101007387 */ /* 0x000fe80000100800 */
[----:B------:R-:W2:Y:S01]  /*9740*/  LDL.LU R26, [R1+0x8c] ;  /* 0x00008c00011a7983 */ /* 0x000ea20000300800 */
[----:B------:R-:W-:-:S03]  /*9750*/  SEL R0, R3, R47, !P5 ;  /* 0x0000002f03007207 */ /* 0x000fc60006800000 */
[----:B------:R-:W2:Y:S04]  /*9760*/  LDL.LU R47, [R1+0x88] ;  /* 0x00008800012f7983 */ /* 0x000ea80000300800 */
[----:B------:R-:W-:Y:S04]  /*9770*/  STL [R1+0x14a4], R0 ;  /* 0x0014a40001007387 */ /* 0x000fe80000100800 */
[----:B------:R-:W2:Y:S04]  /*9780*/  LDL.LU R50, [R1+0x54] ;  /* 0x0000540001327983 */ /* 0x000ea80000300800 */
[----:B------:R-:W2:Y:S04]  /*9790*/  LDL.LU R29, [R1+0x64] ;  /* 0x00006400011d7983 */ /* 0x000ea80000300800 */
[----:B------:R-:W2:Y:S04]  /*97a0*/  LDL.LU R35, [R1+0x60] ;  /* 0x0000600001237983 */ /* 0x000ea80000300800 */
[----:B0-----:R-:W2:Y:S01]  /*97b0*/  LDL.LU R30, [R1+0x58] ;  /* 0x00005800011e7983 */ /* 0x001ea20000300800 */
[----:B------:R-:W-:-:S03]  /*97c0*/  SEL R2, R3, R45, !P5 ;  /* 0x0000002d03027207 */ /* 0x000fc60006800000 */
[----:B------:R-:W2:Y:S04]  /*97d0*/  LDL.LU R39, [R1+0x2c] ;  /* 0x00002c0001277983 */ /* 0x000ea80000300800 */
[----:B------:R-:W2:Y:S04]  /*97e0*/  LDL.LU R43, [R1+0x48] ;  /* 0x00004800012b7983 */ /* 0x000ea80000300800 */
[----:B------:R-:W2:Y:S04]  /*97f0*/  LDL.LU R45, [R1+0x40] ;  /* 0x00004000012d7983 */ /* 0x000ea80000300800 */
[----:B------:R-:W2:Y:S04]  /*9800*/  LDL.LU R46, [R1+0x3c] ;  /* 0x00003c00012e7983 */ /* 0x000ea80000300800 */
[----:B------:R-:W2:Y:S04]  /*9810*/  LDL.LU R49, [R1+0x20] ;  /* 0x0000200001317983 */ /* 0x000ea80000300800 */
[----:B------:R-:W2:Y:S04]  /*9820*/  LDL.LU R51, [R1+0x24] ;  /* 0x0000240001337983 */ /* 0x000ea80000300800 */
[----:B------:R0:W-:Y:S04]  /*9830*/  STL [R1+0x14a8], R2 ;  /* 0x0014a80201007387 */ /* 0x0001e80000100800 */
[----:B------:R-:W-:Y:S04]  /*9840*/  STL [R1+0x14ac], R24 ;  /* 0x0014ac1801007387 */ /* 0x000fe80000100800 */
[----:B------:R-:W-:Y:S04]  /*9850*/  STL [R1+0x14b0], R37 ;  /* 0x0014b02501007387 */ /* 0x000fe80000100800 */
[----:B------:R-:W-:Y:S04]  /*9860*/  STL [R1+0x14b4], R53 ;  /* 0x0014b43501007387 */ /* 0x000fe80000100800 */
[----:B------:R-:W-:Y:S01]  /*9870*/  STL [R1+0x14b8], R34 ;  /* 0x0014b82201007387 */ /* 0x000fe20000100800 */
[----:B---3--:R-:W-:-:S02]  /*9880*/  SEL R18, R3, R18, !P5 ;  /* 0x0000001203127207 */ /* 0x008fc40006800000 */
[----:B----4-:R-:W-:-:S03]  /*9890*/  SEL R19, R3, R23, !P5 ;  /* 0x0000001703137207 */ /* 0x010fc60006800000 */
[----:B------:R-:W-:Y:S04]  /*98a0*/  STL [R1+0x14bc], R18 ;  /* 0x0014bc1201007387 */ /* 0x000fe80000100800 */
[----:B------:R-:W-:Y:S01]  /*98b0*/  STL [R1+0x14c0], R19 ;  /* 0x0014c01301007387 */ /* 0x000fe20000100800 */
[C---:B--2---:R-:W-:Y:S02]  /*98c0*/  SEL R20, R3.reuse, R20, !P5 ;  /* 0x0000001403147207 */ /* 0x044fe40006800000 */
[----:B------:R-:W-:-:S03]  /*98d0*/  SEL R27, R3, R27, !P5 ;  /* 0x0000001b031b7207 */ /* 0x000fc60006800000 */
[----:B------:R-:W-:Y:S01]  /*98e0*/  STL [R1+0x14c4], R20 ;  /* 0x0014c41401007387 */ /* 0x000fe20000100800 */
[----:B------:R-:W-:-:S03]  /*98f0*/  SEL R23, R3, R26, !P5 ;  /* 0x0000001a03177207 */ /* 0x000fc60006800000 */
[----:B------:R-:W-:Y:S04]  /*9900*/  STL [R1+0x14c8], R27 ;  /* 0x0014c81b01007387 */ /* 0x000fe80000100800 */
[----:B------:R-:W-:Y:S01]  /*9910*/  STL [R1+0x14cc], R23 ;  /* 0x0014cc1701007387 */ /* 0x000fe20000100800 */
[----:B------:R-:W-:-:S05]  /*9920*/  SEL R26, R3, R47, !P5 ;  /* 0x0000002f031a7207 */ /* 0x000fca0006800000 */
[----:B------:R-:W-:Y:S04]  /*9930*/  STL [R1+0x14d0], R26 ;  /* 0x0014d01a01007387 */ /* 0x000fe80000100800 */
[----:B------:R-:W-:Y:S04]  /*9940*/  STL [R1+0x14d4], R33 ;  /* 0x0014d42101007387 */ /* 0x000fe80000100800 */
[----:B-1----:R-:W2:Y:S04]  /*9950*/  LDL.LU R60, [R1+0x17c] ;  /* 0x00017c00013c7983 */ /* 0x002ea80000300800 */
[----:B------:R-:W0:Y:S04]  /*9960*/  LDL.LU R61, [R1+0x1c8] ;  /* 0x0001c800013d7983 */ /* 0x000e280000300800 */
[----:B------:R-:W3:Y:S04]  /*9970*/  LDL.LU R4, [R1+0x1c4] ;  /* 0x0001c40001047983 */ /* 0x000ee80000300800 */
[----:B------:R-:W4:Y:S01]  /*9980*/  LDL.LU R5, [R1+0x1c0] ;  /* 0x0001c00001057983 */ /* 0x000f220000300800 */
[----:B------:R-:W-:-:S03]  /*9990*/  SEL R47, R3, R36, !P5 ;  /* 0x00000024032f7207 */ /* 0x000fc60006800000 */
[----:B------:R-:W4:Y:S01]  /*99a0*/  LDL.LU R31, [R1+0x1bc] ;  /* 0x0001bc00011f7983 */ /* 0x000f220000300800 */
[----:B------:R-:W-:-:S03]  /*99b0*/  SEL R36, R3, R30, !P5 ;  /* 0x0000001e03247207 */ /* 0x000fc60006800000 */
[----:B------:R-:W4:Y:S01]  /*99c0*/  LDL.LU R30, [R1+0x1b4] ;  /* 0x0001b400011e7983 */ /* 0x000f220000300800 */
[----:B------:R-:W-:Y:S02]  /*99d0*/  @!P2 IADD3 R22, -R22, RZ, RZ ;  /* 0x000000ff1616a210 */ /* 0x000fe40007ffe1ff */
[C---:B------:R-:W-:Y:S02]  /*99e0*/  SEL R50, R3.reuse, R50, !P5 ;  /* 0x0000003203327207 */ /* 0x040fe40006800000 */
[C---:B------:R-:W-:Y:S02]  /*99f0*/  SEL R29, R3.reuse, R29, !P5 ;  /* 0x0000001d031d7207 */ /* 0x040fe40006800000 */
[C---:B------:R-:W-:Y:S02]  /*9a00*/  SEL R35, R3.reuse, R35, !P5 ;  /* 0x0000002303237207 */ /* 0x040fe40006800000 */
[C---:B------:R-:W-:Y:S02]  /*9a10*/  SEL R39, R3.reuse, R39, !P5 ;  /* 0x0000002703277207 */ /* 0x040fe40006800000 */
[----:B------:R-:W-:-:S02]  /*9a20*/  SEL R43, R3, R43, !P5 ;  /* 0x0000002b032b7207 */ /* 0x000fc40006800000 */
[C---:B------:R-:W-:Y:S02]  /*9a30*/  SEL R45, R3.reuse, R45, !P5 ;  /* 0x0000002d032d7207 */ /* 0x040fe40006800000 */
        /* <DEDUP_REMOVED lines=21> */
[----:B------:R-:W-:Y:S01]  /*9b90*/  SEL R3, R3, R22, !P5 ;  /* 0x0000001603037207 */ /* 0x000fe20006800000 */
[----:B--2---:R-:W-:Y:S02]  /*9ba0*/  IMAD R7, R60, UR5, RZ ;  /* 0x000000053c077c24 */ /* 0x004fe4000f8e02ff */
[----:B0-----:R-:W-:-:S03]  /*9bb0*/  IMAD R2, R61, UR5, RZ ;  /* 0x000000053d027c24 */ /* 0x001fc6000f8e02ff */
[----:B------:R-:W-:Y:S01]  /*9bc0*/  STL [R1+0x570], R7 ;  /* 0x0005700701007387 */ /* 0x000fe20000100800 */
[----:B---3--:R-:W-:-:S03]  /*9bd0*/  IMAD R0, R4, UR5, RZ ;  /* 0x0000000504007c24 */ /* 0x008fc6000f8e02ff */
[----:B------:R0:W-:Y:S01]  /*9be0*/  STL [R1+0xb4], R2 ;  /* 0x0000b40201007387 */ /* 0x0001e20000100800 */
[----:B----4-:R-:W-:-:S03]  /*9bf0*/  IMAD R4, R5, UR5, RZ ;  /* 0x0000000505047c24 */ /* 0x010fc6000f8e02ff */
[----:B------:R1:W-:Y:S04]  /*9c00*/  STL [R1+0xd8], R0 ;  /* 0x0000d80001007387 */ /* 0x0003e80000100800 */
[----:B------:R-:W-:Y:S01]  /*9c10*/  STL [R1+0xdc], R4 ;  /* 0x0000dc0401007387 */ /* 0x000fe20000100800 */
[----:B0-----:R-:W-:-:S03]  /*9c20*/  IMAD R2, R31, UR5, RZ ;  /* 0x000000051f027c24 */ /* 0x001fc6000f8e02ff */
[----:B------:R-:W2:Y:S01]  /*9c30*/  LDL.LU R22, [R1+0x1b0] ;  /* 0x0001b00001167983 */ /* 0x000ea20000300800 */
[----:B-1----:R-:W-:-:S03]  /*9c40*/  IMAD R0, R30, UR5, RZ ;  /* 0x000000051e007c24 */ /* 0x002fc6000f8e02ff */
[----:B------:R0:W-:Y:S04]  /*9c50*/  STL [R1+0x118], R2 ;  /* 0x0001180201007387 */ /* 0x0001e80000100800 */
[----:B------:R-:W3:Y:S04]  /*9c60*/  LDL.LU R33, [R1+0x1ac] ;  /* 0x0001ac0001217983 */ /* 0x000ee80000300800 */
[----:B------:R1:W-:Y:S04]  /*9c70*/  STL [R1+0x11c], R0 ;  /* 0x00011c0001007387 */ /* 0x0003e80000100800 */
        /* <DEDUP_REMOVED lines=10> */
[----:B0-----:R-:W4:Y:S04]  /*9d20*/  LDL.LU R2, [R1+0x168] ;  /* 0x0001680001027983 */ /* 0x001f280000300800 */
[----:B-1----:R-:W4:Y:S04]  /*9d30*/  LDL.LU R0, [R1+0x15c] ;  /* 0x00015c0001007983 */ /* 0x002f280000300800 */
        /* <DEDUP_REMOVED lines=16> */
[----:B------:R-:W4:Y:S01]  /*9e40*/  LDL.LU R30, [R1+0xec] ;  /* 0x0000ec00011e7983 */ /* 0x000f220000300800 */
[----:B--2---:R-:W-:-:S05]  /*9e50*/  IMAD R22, R22, UR5, RZ ;  /* 0x0000000516167c24 */ /* 0x004fca000f8e02ff */
[----:B------:R3:W-:Y:S02]  /*9e60*/  STL [R1+0x140], R22 ;  /* 0x0001401601007387 */ /* 0x0007e40000100800 */
[----:B---3--:R-:W-:Y:S02]  /*9e70*/  IMAD R22, R33, UR5, RZ ;  /* 0x0000000521167c24 */ /* 0x008fe4000f8e02ff */
[----:B----4-:R-:W-:Y:S02]  /*9e80*/  IMAD R26, R26, UR5, RZ ;  /* 0x000000051a1a7c24 */ /* 0x010fe4000f8e02ff */
[----:B------:R-:W-:Y:S01]  /*9e90*/  IMAD R23, R23, UR5, RZ ;  /* 0x0000000517177c24 */ /* 0x000fe2000f8e02ff */
[----:B------:R0:W-:Y:S04]  /*9ea0*/  STL [R1+0x144], R22 ;  /* 0x0001441601007387 */ /* 0x0001e80000100800 */
[----:B------:R-:W-:Y:S01]  /*9eb0*/  STL [R1+0x150], R26 ;  /* 0x0001501a01007387 */ /* 0x000fe20000100800 */
[----:B------:R-:W-:-:S02]  /*9ec0*/  IMAD R20, R20, UR5, RZ ;  /* 0x0000000514147c24 */ /* 0x000fc4000f8e02ff */
[----:B0-----:R-:W-:Y:S02]  /*9ed0*/  IMAD R22, R27, UR5, RZ ;  /* 0x000000051b167c24 */ /* 0x001fe4000f8e02ff */
[----:B------:R-:W-:Y:S01]  /*9ee0*/  IMAD R19, R19, UR5, RZ ;  /* 0x0000000513137c24 */ /* 0x000fe2000f8e02ff */
[----:B------:R-:W-:Y:S01]  /*9ef0*/  STL [R1+0x178], R23 ;  /* 0x0001781701007387 */ /* 0x000fe20000100800 */
[----:B------:R-:W-:-:S03]  /*9f00*/  IMAD R18, R18, UR5, RZ ;  /* 0x0000000512127c24 */ /* 0x000fc6000f8e02ff */
[----:B------:R-:W-:Y:S04]  /*9f10*/  STL [R1+0x17c], R22 ;  /* 0x00017c1601007387 */ /* 0x000fe80000100800 */
[----:B------:R0:W-:Y:S04]  /*9f20*/  STL [R1+0x1a0], R20 ;  /* 0x0001a01401007387 */ /* 0x0001e80000100800 */
[----:B------:R1:W-:Y:S04]  /*9f30*/  STL [R1+0x1a4], R19 ;  /* 0x0001a41301007387 */ /* 0x0003e80000100800 */
[----:B------:R2:W-:Y:S01]  /*9f40*/  STL [R1+0x194], R18 ;  /* 0x0001941201007387 */ /* 0x0005e20000100800 */
[----:B0-----:R-:W-:-:S02]  /*9f50*/  IMAD R20, R34, UR5, RZ ;  /* 0x0000000522147c24 */ /* 0x001fc4000f8e02ff */
[----:B-1----:R-:W-:-:S03]  /*9f60*/  IMAD R19, R53, UR5, RZ ;  /* 0x0000000535137c24 */ /* 0x002fc6000f8e02ff */
[----:B------:R0:W-:Y:S01]  /*9f70*/  STL [R1+0x190], R20 ;  /* 0x0001901401007387 */ /* 0x0001e20000100800 */
[----:B--2---:R-:W-:-:S03]  /*9f80*/  IMAD R18, R37, UR5, RZ ;  /* 0x0000000525127c24 */ /* 0x004fc6000f8e02ff */
[----:B------:R1:W-:Y:S04]  /*9f90*/  STL [R1+0x1b8], R19 ;  /* 0x0001b81301007387 */ /* 0x0003e80000100800 */
[----:B------:R2:W-:Y:S01]  /*9fa0*/  STL [R1+0x1bc], R18 ;  /* 0x0001bc1201007387 */ /* 0x0005e20000100800 */
[----:B0-----:R-:W-:Y:S02]  /*9fb0*/  IMAD R20, R24, UR5, RZ ;  /* 0x0000000518147c24 */ /* 0x001fe4000f8e02ff */
[----:B-1----:R-:W-:Y:S02]  /*9fc0*/  IMAD R19, R2, UR5, RZ ;  /* 0x0000000502137c24 */ /* 0x002fe4000f8e02ff */
[----:B------:R-:W-:Y:S02]  /*9fd0*/  IMAD R2, R17, UR5, RZ ;  /* 0x0000000511027c24 */ /* 0x000fe4000f8e02ff */
[----:B--2---:R-:W-:Y:S01]  /*9fe0*/  IMAD R18, R0, UR5, RZ ;  /* 0x0000000500127c24 */ /* 0x004fe2000f8e02ff */
[----:B------:R-:W-:Y:S01]  /*9ff0*/  STL [R1+0x16c], R20 ;  /* 0x00016c1401007387 */ /* 0x000fe20000100800 */
[----:B------:R-:W-:-:S03]  /*a000*/  IMAD R0, R15, UR5, RZ ;  /* 0x000000050f007c24 */ /* 0x000fc6000f8e02ff */
[----:B------:R-:W-:Y:S01]  /*a010*/  STL [R1+0x168], R19 ;  /* 0x0001681301007387 */ /* 0x000fe20000100800 */
[----:B------:R-:W-:-:S03]  /*a020*/  IMAD R12, R12, UR5, RZ ;  /* 0x000000050c0c7c24 */ /* 0x000fc6000f8e02ff */
[----:B------:R-:W-:Y:S04]  /*a030*/  STL [R1+0x1d0], R18 ;  /* 0x0001d01201007387 */ /* 0x000fe80000100800 */
[----:B------:R0:W-:Y:S04]  /*a040*/  STL [R1+0x1d4], R2 ;  /* 0x0001d40201007387 */ /* 0x0001e80000100800 */
[----:B------:R1:W-:Y:S01]  /*a050*/  STL [R1+0x154], R0 ;  /* 0x0001540001007387 */ /* 0x0003e20000100800 */
[----:B------:R-:W-:Y:S02]  /*a060*/  IMAD R9, R9, UR5, RZ ;  /* 0x0000000509097c24 */ /* 0x000fe4000f8e02ff */
[----:B0-----:R-:W-:Y:S01]  /*a070*/  IMAD R2, R11, UR5, RZ ;  /* 0x000000050b027c24 */ /* 0x001fe2000f8e02ff */
[----:B------:R-:W-:Y:S01]  /*a080*/  STL [R1+0x1e0], R12 ;  /* 0x0001e00c01007387 */ /* 0x000fe20000100800 */
[----:B-1----:R-:W-:-:S03]  /*a090*/  IMAD R0, R10, UR5, RZ ;  /* 0x000000050a007c24 */ /* 0x002fc6000f8e02ff */
[----:B------:R0:W-:Y:S04]  /*a0a0*/  STL [R1+0x1e4], R2 ;  /* 0x0001e40201007387 */ /* 0x0001e80000100800 */
[----:B------:R1:W-:Y:S01]  /*a0b0*/  STL [R1+0x1f8], R0 ;  /* 0x0001f80001007387 */ /* 0x0003e20000100800 */
[----:B0-----:R-:W-:-:S03]  /*a0c0*/  IMAD R2, R8, UR5, RZ ;  /* 0x0000000508027c24 */ /* 0x001fc6000f8e02ff */
[----:B------:R-:W-:Y:S01]  /*a0d0*/  STL [R1+0x12c], R9 ;  /* 0x00012c0901007387 */ /* 0x000fe20000100800 */
[----:B-1----:R-:W-:-:S03]  /*a0e0*/  IMAD R0, R7, UR5, RZ ;  /* 0x0000000507007c24 */ /* 0x002fc6000f8e02ff */
[----:B------:R0:W-:Y:S01]  /*a0f0*/  STL [R1+0x128], R2 ;  /* 0x0001280201007387 */ /* 0x0001e20000100800 */
[----:B------:R-:W-:-:S03]  /*a100*/  IMAD R7, R54, UR5, RZ ;  /* 0x0000000536077c24 */ /* 0x000fc6000f8e02ff */
[----:B------:R1:W-:Y:S01]  /*a110*/  STL [R1+0x1fc], R0 ;  /* 0x0001fc0001007387 */ /* 0x0003e20000100800 */
[----:B0-----:R-:W-:-:S03]  /*a120*/  IMAD R2, R56, UR5, RZ ;  /* 0x0000000538027c24 */ /* 0x001fc6000f8e02ff */
[----:B------:R0:W-:Y:S01]  /*a130*/  STL [R1+0x208], R7 ;  /* 0x0002080701007387 */ /* 0x0001e20000100800 */
[----:B-1----:R-:W-:-:S03]  /*a140*/  IMAD R0, R57, UR5, RZ ;  /* 0x0000000539007c24 */ /* 0x002fc6000f8e02ff */
[----:B------:R1:W-:Y:S04]  /*a150*/  STL [R1+0x20c], R2 ;  /* 0x00020c0201007387 */ /* 0x0003e80000100800 */
[----:B------:R2:W-:Y:S01]  /*a160*/  STL [R1+0x218], R0 ;  /* 0x0002180001007387 */ /* 0x0005e20000100800 */
[----:B0-----:R-:W-:Y:S02]  /*a170*/  IMAD R7, R60, UR5, RZ ;  /* 0x000000053c077c24 */ /* 0x001fe4000f8e02ff */
[----:B-1----:R-:W-:-:S03]  /*a180*/  IMAD R2, R61, UR5, RZ ;  /* 0x000000053d027c24 */ /* 0x002fc6000f8e02ff */
[----:B------:R-:W-:Y:S01]  /*a190*/  STL [R1+0x21c], R7 ;  /* 0x00021c0701007387 */ /* 0x000fe20000100800 */
[----:B--2---:R-:W-:-:S03]  /*a1a0*/  IMAD R0, R4, UR5, RZ ;  /* 0x0000000504007c24 */ /* 0x004fc6000f8e02ff */
[----:B------:R0:W-:Y:S01]  /*a1b0*/  STL [R1+0x228], R2 ;  /* 0x0002280201007387 */ /* 0x0001e20000100800 */
[----:B------:R-:W-:-:S03]  /*a1c0*/  IMAD R4, R5, UR5, RZ ;  /* 0x0000000505047c24 */ /* 0x000fc6000f8e02ff */
[----:B------:R1:W-:Y:S01]  /*a1d0*/  STL [R1+0x22c], R0 ;  /* 0x00022c0001007387 */ /* 0x0003e20000100800 */
[----:B0-----:R-:W-:-:S03]  /*a1e0*/  IMAD R2, R31, UR5, RZ ;  /* 0x000000051f027c24 */ /* 0x001fc6000f8e02ff */
[----:B------:R-:W-:Y:S01]  /*a1f0*/  STL [R1+0x238], R4 ;  /* 0x0002380401007387 */ /* 0x000fe20000100800 */
[----:B-1----:R-:W-:-:S03]  /*a200*/  IMAD R0, R30, UR5, RZ ;  /* 0x000000051e007c24 */ /* 0x002fc6000f8e02ff */
[----:B------:R-:W2:Y:S04]  /*a210*/  LDL.LU R33, [R1+0xe8] ;  /* 0x0000e80001217983 */ /* 0x000ea80000300800 */
        /* <DEDUP_REMOVED lines=33> */
[----:B------:R0:W-:Y:S01]  /*a430*/  STL [R1+0x244], R33 ;  /* 0x0002442101007387 */ /* 0x0001e20000100800 */
[----:B---3--:R-:W-:-:S03]  /*a440*/  IMAD R26, R26, UR5, RZ ;  /* 0x000000051a1a7c24 */ /* 0x008fc6000f8e02ff */
[----:B0-----:R-:W2:Y:S01]  /*a450*/  LDL.LU R33, [R1+0x14d4] ;  /* 0x0014d40001217983 */ /* 0x001ea20000300800 */
[----:B----4-:R-:W-:-:S03]  /*a460*/  IMAD R23, R23, UR5, RZ ;  /* 0x0000000517177c24 */ /* 0x010fc6000f8e02ff */
[----:B------:R0:W-:Y:S01]  /*a470*/  STL [R1+0x250], R26 ;  /* 0x0002501a01007387 */ /* 0x0001e20000100800 */
[----:B------:R-:W-:Y:S02]  /*a480*/  IMAD R27, R27, UR5, RZ ;  /* 0x000000051b1b7c24 */ /* 0x000fe4000f8e02ff */
[----:B------:R-:W-:Y:S01]  /*a490*/  IMAD R20, R20, UR5, RZ ;  /* 0x0000000514147c24 */ /* 0x000fe2000f8e02ff */
[----:B0-----:R-:W3:Y:S01]  /*a4a0*/  LDL.LU R26, [R1+0x14d0] ;  /* 0x0014d000011a7983 */ /* 0x001ee20000300800 */
[----:B------:R-:W-:-:S03]  /*a4b0*/  IMAD R19, R19, UR5, RZ ;  /* 0x0000000513137c24 */ /* 0x000fc6000f8e02ff */
[----:B------:R0:W-:Y:S01]  /*a4c0*/  STL [R1+0x254], R23 ;  /* 0x0002541701007387 */ /* 0x0001e20000100800 */
[----:B------:R-:W-:Y:S02]  /*a4d0*/  IMAD R18, R18, UR5, RZ ;  /* 0x0000000512127c24 */ /* 0x000fe4000f8e02ff */
[----:B------:R-:W-:Y:S01]  /*a4e0*/  IMAD R34, R34, UR5, RZ ;  /* 0x0000000522227c24 */ /* 0x000fe2000f8e02ff */
[----:B0-----:R-:W4:Y:S04]  /*a4f0*/  LDL.LU R23, [R1+0x14cc] ;  /* 0x0014cc0001177983 */ /* 0x001f280000300800 */
[----:B------:R0:W-:Y:S01]  /*a500*/  STL [R1+0x258], R27 ;  /* 0x0002581b01007387 */ /* 0x0001e20000100800 */
[----:B------:R-:W-:Y:S02]  /*a510*/  IMAD R53, R53, UR5, RZ ;  /* 0x0000000535357c24 */ /* 0x000fe4000f8e02ff */
[----:B------:R-:W-:Y:S01]  /*a520*/  IMAD R37, R37, UR5, RZ ;  /* 0x0000000525257c24 */ /* 0x000fe2000f8e02ff */
[----:B0-----:R-:W2:Y:S04]  /*a530*/  LDL.LU R27, [R1+0x14c8] ;  /* 0x0014c800011b7983 */ /* 0x001ea80000300800 */
[----:B------:R0:W-:Y:S01]  /*a540*/  STL [R1+0x25c], R20 ;  /* 0x00025c1401007387 */ /* 0x0001e20000100800 */
[----:B------:R-:W-:-:S03]  /*a550*/  IMAD R24, R24, UR5, RZ ;  /* 0x0000000518187c24 */ /* 0x000fc6000f8e02ff */
[----:B0-----:R-:W3:Y:S04]  /*a560*/  LDL.LU R20, [R1+0x14c4] ;  /* 0x0014c40001147983 */ /* 0x001ee80000300800 */
[----:B------:R0:W-:Y:S01]  /*a570*/  STL [R1+0x268], R19 ;  /* 0x0002681301007387 */ /* 0x0001e20000100800 */
[----:B------:R-:W-:-:S03]  /*a580*/  IMAD R2, R2, UR5, RZ ;  /* 0x0000000502027c24 */ /* 0x000fc6000f8e02ff */
[----:B0-----:R-:W4:Y:S04]  /*a590*/  LDL.LU R19, [R1+0x14c0] ;  /* 0x0014c00001137983 */ /* 0x001f280000300800 */
[----:B------:R0:W-:Y:S01]  /*a5a0*/  STL [R1+0x26c], R18 ;  /* 0x00026c1201007387 */ /* 0x0001e20000100800 */
[----:B------:R-:W-:-:S03]  /*a5b0*/  IMAD R0, R0, UR5, RZ ;  /* 0x0000000500007c24 */ /* 0x000fc6000f8e02ff */
        /* <DEDUP_REMOVED lines=52> */
[----:B------:R0:W-:Y:S04]  /*a900*/  STL [R1+0x328], R60 ;  /* 0x0003283c01007387 */ /* 0x0001e80000100800 */
[----:B0-----:R-:W4:Y:S04]  /*a910*/  LDL.LU R60, [R1+0x1474] ;  /* 0x00147400013c7983 */ /* 0x001f280000300800 */
[----:B------:R0:W-:Y:S04]  /*a920*/  STL [R1+0x338], R61 ;  /* 0x0003383d01007387 */ /* 0x0001e80000100800 */
[----:B0-----:R-:W3:Y:S04]  /*a930*/  LDL.LU R61, [R1+0x1470] ;  /* 0x00147000013d7983 */ /* 0x001ee80000300800 */
[----:B------:R0:W-:Y:S04]  /*a940*/  STL [R1+0x340], R4 ;  /* 0x0003400401007387 */ /* 0x0001e80000100800 */
[----:B0-----:R-:W4:Y:S04]  /*a950*/  LDL.LU R4, [R1+0x146c] ;  /* 0x00146c0001047983 */ /* 0x001f280000300800 */
[----:B------:R0:W-:Y:S04]  /*a960*/  STL [R1+0x350], R5 ;  /* 0x0003500501007387 */ /* 0x0001e80000100800 */
[----:B0-----:R-:W3:Y:S04]  /*a970*/  LDL.LU R5, [R1+0x1468] ;  /* 0x0014680001057983 */ /* 0x001ee80000300800 */
[----:B------:R0:W-:Y:S04]  /*a980*/  STL [R1+0x358], R31 ;  /* 0x0003581f01007387 */ /* 0x0001e80000100800 */
[----:B0-----:R-:W3:Y:S04]  /*a990*/  LDL.LU R31, [R1+0x1464] ;  /* 0x00146400011f7983 */ /* 0x001ee80000300800 */
[----:B------:R0:W-:Y:S04]  /*a9a0*/  STL [R1+0x368], R30 ;  /* 0x0003681e01007387 */ /* 0x0001e80000100800 */
[----:B0-----:R-:W3:Y:S01]  /*a9b0*/  LDL.LU R30, [R1+0x1460] ;  /* 0x00146000011e7983 */ /* 0x001ee20000300800 */
[----:B------:R-:W-:-:S05]  /*a9c0*/  IMAD R22, R22, UR5, RZ ;  /* 0x0000000516167c24 */ /* 0x000fca000f8e02ff */
[----:B------:R3:W-:Y:S01]  /*a9d0*/  STL [R1+0x370], R22 ;  /* 0x0003701601007387 */ /* 0x0007e20000100800 */
[----:B--2---:R-:W-:Y:S02]  /*a9e0*/  IMAD R0, R0, UR5, RZ ;  /* 0x0000000500007c24 */ /* 0x004fe4000f8e02ff */
[----:B----4-:R-:W-:Y:S02]  /*a9f0*/  IMAD R4, R4, UR5, RZ ;  /* 0x0000000504047c24 */ /* 0x010fe4000f8e02ff */
[----:B---3--:R-:W-:Y:S02]  /*aa00*/  IMAD R22, R30, UR5, RZ ;  /* 0x000000051e167c24 */ /* 0x008fe4000f8e02ff */
[----:B------:R-:W2:Y:S04]  /*aa10*/  LDL.LU R30, [R1+0x145c] ;  /* 0x00145c00011e7983 */ /* 0x000ea80000300800 */
[----:B------:R0:W-:Y:S02]  /*aa20*/  STL [R1+0x380], R22 ;  /* 0x0003801601007387 */ /* 0x0001e40000100800 */
[----:B0-----:R-:W-:-:S02]  /*aa30*/  IMAD R22, R31, UR5, RZ ;  /* 0x000000051f167c24 */ /* 0x001fc4000f8e02ff */
[----:B------:R-:W2:Y:S04]  /*aa40*/  LDL.LU R31, [R1+0x1458] ;  /* 0x00145800011f7983 */ /* 0x000ea80000300800 */
[----:B------:R0:W-:Y:S02]  /*aa50*/  STL [R1+0x388], R22 ;  /* 0x0003881601007387 */ /* 0x0001e40000100800 */
[----:B0-----:R-:W-:Y:S02]  /*aa60*/  IMAD R22, R5, UR5, RZ ;  /* 0x0000000505167c24 */ /* 0x001fe4000f8e02ff */
[----:B------:R-:W-:-:S03]  /*aa70*/  IMAD R5, R61, UR5, RZ ;  /* 0x000000053d057c24 */ /* 0x000fc6000f8e02ff */
[----:B------:R0:W-:Y:S04]  /*aa80*/  STL [R1+0x398], R22 ;  /* 0x0003981601007387 */ /* 0x0001e80000100800 */
[----:B------:R1:W-:Y:S04]  /*aa90*/  STL [R1+0x3a0], R4 ;  /* 0x0003a00401007387 */ /* 0x0003e80000100800 */
[----:B------:R3:W-:Y:S01]  /*aaa0*/  STL [R1+0x3b0], R5 ;  /* 0x0003b00501007387 */ /* 0x0007e20000100800 */
[----:B0-----:R-:W-:Y:S02]  /*aab0*/  IMAD R22, R60, UR5, RZ ;  /* 0x000000053c167c24 */ /* 0x001fe4000f8e02ff */
[----:B-1----:R-:W-:-:S03]  /*aac0*/  IMAD R4, R57, UR5, RZ ;  /* 0x0000000539047c24 */ /* 0x002fc6000f8e02ff */
[----:B------:R0:W-:Y:S01]  /*aad0*/  STL [R1+0x3c0], R22 ;  /* 0x0003c01601007387 */ /* 0x0001e20000100800 */
[----:B---3--:R-:W-:-:S03]  /*aae0*/  IMAD R5, R56, UR5, RZ ;  /* 0x0000000538057c24 */ /* 0x008fc6000f8e02ff */
[----:B------:R1:W-:Y:S04]  /*aaf0*/  STL [R1+0x3c8], R4 ;  /* 0x0003c80401007387 */ /* 0x0003e80000100800 */
[----:B------:R3:W-:Y:S01]  /*ab00*/  STL [R1+0x3d8], R5 ;  /* 0x0003d80501007387 */ /* 0x0007e20000100800 */
[----:B0-----:R-:W-:Y:S02]  /*ab10*/  IMAD R22, R54, UR5, RZ ;  /* 0x0000000536167c24 */ /* 0x001fe4000f8e02ff */
[----:B-1----:R-:W-:-:S03]  /*ab20*/  IMAD R4, R7, UR5, RZ ;  /* 0x0000000507047c24 */ /* 0x002fc6000f8e02ff */
[----:B------:R-:W-:Y:S01]  /*ab30*/  STL [R1+0x3e0], R22 ;  /* 0x0003e01601007387 */ /* 0x000fe20000100800 */
[----:B---3--:R-:W-:-:S03]  /*ab40*/  IMAD R5, R8, UR5, RZ ;  /* 0x0000000508057c24 */ /* 0x008fc6000f8e02ff */
        /* <DEDUP_REMOVED lines=11> */
[----:B---3--:R-:W-:-:S03]  /*ac00*/  IMAD R5, R17, UR5, RZ ;  /* 0x0000000511057c24 */ /* 0x008fc6000f8e02ff */
[----:B------:R0:W-:Y:S04]  /*ac10*/  STL [R1+0x438], R4 ;  /* 0x0004380401007387 */ /* 0x0001e80000100800 */
[----:B------:R-:W-:Y:S04]  /*ac20*/  STL [R1+0x440], R5 ;  /* 0x0004400501007387 */ /* 0x000fe80000100800 */
[----:B------:R1:W-:Y:S01]  /*ac30*/  STL [R1+0x450], R0 ;  /* 0x0004500001007387 */ /* 0x0003e20000100800 */
[----:B0-----:R-:W-:Y:S02]  /*ac40*/  IMAD R4, R2, UR5, RZ ;  /* 0x0000000502047c24 */ /* 0x001fe4000f8e02ff */
[----:B------:R-:W-:-:S03]  /*ac50*/  IMAD R2, R24, UR5, RZ ;  /* 0x0000000518027c24 */ /* 0x000fc6000f8e02ff */
[----:B------:R0:W-:Y:S01]  /*ac60*/  STL [R1+0x458], R4 ;  /* 0x0004580401007387 */ /* 0x0001e20000100800 */
[----:B-1----:R-:W-:-:S03]  /*ac70*/  IMAD R0, R37, UR5, RZ ;  /* 0x0000000525007c24 */ /* 0x002fc6000f8e02ff */
        /* <DEDUP_REMOVED lines=39> */
[----:B-1----:R-:W-:Y:S02]  /*aef0*/  IMAD R2, R51, UR5, RZ ;  /* 0x0000000533027c24 */ /* 0x002fe4000f8e02ff */
[----:B---3--:R-:W-:-:S03]  /*af00*/  IMAD R0, R58, UR5, RZ ;  /* 0x000000053a007c24 */ /* 0x008fc6000f8e02ff */
[----:B------:R0:W-:Y:S01]  /*af10*/  STL [R1+0xa0], R2 ;  /* 0x0000a00201007387 */ /* 0x0001e20000100800 */
[----:B------:R-:W-:-:S03]  /*af20*/  IMAD R5, R21, UR5, RZ ;  /* 0x0000000515057c24 */ /* 0x000fc6000f8e02ff */
[----:B------:R-:W-:Y:S04]  /*af30*/  STL [R1+0xa4], R4 ;  /* 0x0000a40401007387 */ /* 0x000fe80000100800 */
[----:B------:R1:W-:Y:S01]  /*af40*/  STL [R1+0x9c], R0 ;  /* 0x00009c0001007387 */ /* 0x0003e20000100800 */
[----:B0-----:R-:W-:Y:S02]  /*af50*/  IMAD R2, R48, UR5, RZ ;  /* 0x0000000530027c24 */ /* 0x001fe4000f8e02ff */
[----:B------:R-:W-:-:S03]  /*af60*/  IMAD R48, R16, UR5, RZ ;  /* 0x0000000510307c24 */ /* 0x000fc6000f8e02ff */
[----:B------:R0:W-:Y:S01]  /*af70*/  STL [R1+0x94], R2 ;  /* 0x0000940201007387 */ /* 0x0001e20000100800 */
[----:B-1----:R-:W-:-:S03]  /*af80*/  IMAD R0, R6, UR5, RZ ;  /* 0x0000000506007c24 */ /* 0x002fc6000f8e02ff */
[----:B------:R-:W-:Y:S04]  /*af90*/  STL [R1+0x98], R5 ;  /* 0x0000980501007387 */ /* 0x000fe80000100800 */
[----:B------:R1:W-:Y:S01]  /*afa0*/  STL [R1+0x90], R0 ;  /* 0x0000900001007387 */ /* 0x0003e20000100800 */
[----:B0-----:R-:W-:-:S03]  /*afb0*/  IMAD R2, R40, UR5, RZ ;  /* 0x0000000528027c24 */ /* 0x001fc6000f8e02ff */
[----:B------:R-:W2:Y:S01]  /*afc0*/  LDL.LU R58, [R1+0xb4] ;  /* 0x0000b400013a7983 */ /* 0x000ea20000300800 */
[----:B-1----:R-:W-:-:S03]  /*afd0*/  IMAD R0, R32, UR5, RZ ;  /* 0x0000000520007c24 */ /* 0x002fc6000f8e02ff */
[----:B------:R-:W-:Y:S04]  /*afe0*/  STL [R1+0x88], R2 ;  /* 0x0000880201007387 */ /* 0x000fe80000100800 */
[----:B------:R-:W-:Y:S04]  /*aff0*/  STL [R1+0x8c], R48 ;  /* 0x00008c3001007387 */ /* 0x000fe80000100800 */
[----:B------:R0:W-:Y:S04]  /*b000*/  STL [R1+0x84], R0 ;  /* 0x0000840001007387 */ /* 0x0001e80000100800 */
[----:B------:R-:W3:Y:S04]  /*b010*/  LDL.LU R51, [R1+0xd8] ;  /* 0x0000d80001337983 */ /* 0x000ee80000300800 */
[----:B------:R-:W4:Y:S04]  /*b020*/  LDL.LU R49, [R1+0xdc] ;  /* 0x0000dc0001317983 */ /* 0x000f280000300800 */
[----:B------:R-:W4:Y:S04]  /*b030*/  LDL.LU R60, [R1+0x118] ;  /* 0x00011800013c7983 */ /* 0x000f280000300800 */
[----:B------:R-:W4:Y:S04]  /*b040*/  LDL.LU R61, [R1+0x11c] ;  /* 0x00011c00013d7983 */ /* 0x000f280000300800 */
[----:B------:R-:W4:Y:S04]  /*b050*/  LDL.LU R36, [R1+0x140] ;  /* 0x0001400001247983 */ /* 0x000f280000300800 */
[----:B------:R-:W4:Y:S01]  /*b060*/  LDL.LU R35, [R1+0x144] ;  /* 0x0001440001237983 */ /* 0x000f220000300800 */
[----:B------:R-:W-:-:S02]  /*b070*/  IMAD R44, R44, UR5, RZ ;  /* 0x000000052c2c7c24 */ /* 0x000fc4000f8e02ff */
[----:B0-----:R-:W-:Y:S01]  /*b080*/  IMAD R0, R14, UR5, RZ ;  /* 0x000000050e007c24 */ /* 0x001fe2000f8e02ff */
[----:B------:R-:W4:Y:S01]  /*b090*/  LDL.LU R33, [R1+0x150] ;  /* 0x0001500001217983 */ /* 0x000f220000300800 */
[----:B------:R-:W-:-:S03]  /*b0a0*/  IMAD R40, R42, UR5, RZ ;  /* 0x000000052a287c24 */ /* 0x000fc6000f8e02ff */
[----:B------:R-:W4:Y:S04]  /*b0b0*/  LDL.LU R34, [R1+0x178] ;  /* 0x0001780001227983 */ /* 0x000f280000300800 */
[----:B------:R-:W4:Y:S04]  /*b0c0*/  LDL.LU R37, [R1+0x17c] ;  /* 0x00017c0001257983 */ /* 0x000f280000300800 */
[----:B------:R-:W-:Y:S04]  /*b0d0*/  STL [R1+0x80], R44 ;  /* 0x0000802c01007387 */ /* 0x000fe80000100800 */
[----:B------:R0:W-:Y:S04]  /*b0e0*/  STL [R1+0x78], R0 ;  /* 0x0000780001007387 */ /* 0x0001e80000100800 */
[----:B------:R-:W-:Y:S04]  /*b0f0*/  STL [R1+0x7c], R40 ;  /* 0x00007c2801007387 */ /* 0x000fe80000100800 */
[----:B------:R-:W4:Y:S01]  /*b100*/  LDL.LU R39, [R1+0x1a0] ;  /* 0x0001a00001277983 */ /* 0x000f220000300800 */
[----:B0-----:R-:W-:-:S02]  /*b110*/  IMAD R0, R25, UR5, RZ ;  /* 0x0000000519007c24 */ /* 0x001fc4000f8e02ff */
[----:B------:R-:W-:-:S03]  /*b120*/  IMAD R38, R38, UR5, RZ ;  /* 0x0000000526267c24 */ /* 0x000fc6000f8e02ff */
[----:B------:R0:W-:Y:S01]  /*b130*/  STL [R1+0x74], R0 ;  /* 0x0000740001007387 */ /* 0x0001e20000100800 */
[----:B------:R-:W-:-:S03]  /*b140*/  IMAD R32, R55, UR5, RZ ;  /* 0x0000000537207c24 */ /* 0x000fc6000f8e02ff */
[----:B------:R-:W4:Y:S04]  /*b150*/  LDL.LU R46, [R1+0x1a4] ;  /* 0x0001a400012e7983 */ /* 0x000f280000300800 */
[----:B------:R-:W4:Y:S01]  /*b160*/  LDL.LU R43, [R1+0x194] ;  /* 0x00019400012b7983 */ /* 0x000f220000300800 */
[----:B0-----:R-:W-:-:S03]  /*b170*/  IMAD R0, R41, UR5, RZ ;  /* 0x0000000529007c24 */ /* 0x001fc6000f8e02ff */
[----:B------:R-:W4:Y:S04]  /*b180*/  LDL.LU R45, [R1+0x190] ;  /* 0x00019000012d7983 */ /* 0x000f280000300800 */
[----:B------:R-:W-:Y:S04]  /*b190*/  STL [R1+0x70], R38 ;  /* 0x0000702601007387 */ /* 0x000fe80000100800 */
[----:B------:R0:W-:Y:S04]  /*b1a0*/  STL [R1+0x68], R0 ;  /* 0x0000680001007387 */ /* 0x0001e80000100800 */
[----:B------:R-:W-:Y:S04]  /*b1b0*/  STL [R1+0x6c], R32 ;  /* 0x00006c2001007387 */ /* 0x000fe80000100800 */
[----:B------:R-:W4:Y:S01]  /*b1c0*/  LDL.LU R47, [R1+0x1b8] ;  /* 0x0001b800012f7983 */ /* 0x000f220000300800 */
[----:B0-----:R-:W-:-:S05]  /*b1d0*/  IMAD R0, R59, UR5, RZ ;  /* 0x000000053b007c24 */ /* 0x001fca000f8e02ff */
[----:B------:R0:W-:Y:S01]  /*b1e0*/  STL [R1+0x64], R0 ;  /* 0x0000640001007387 */ /* 0x0001e20000100800 */
[----:B------:R-:W-:-:S03]  /*b1f0*/  IMAD R2, R28, UR5, RZ ;  /* 0x000000051c027c24 */ /* 0x000fc6000f8e02ff */
[----:B------:R-:W4:Y:S01]  /*b200*/  LDL.LU R50, [R1+0x1bc] ;  /* 0x0001bc0001327983 */ /* 0x000f220000300800 */
[----:B0-----:R-:W-:-:S05]  /*b210*/  IMAD R0, R13, UR5, RZ ;  /* 0x000000050d007c24 */ /* 0x001fca000f8e02ff */
[----:B------:R0:W-:Y:S04]  /*b220*/  STL [R1+0x60], R0 ;  /* 0x0000600001007387 */ /* 0x0001e80000100800 */
[----:B------:R-:W4:Y:S04]  /*b230*/  LDL.LU R53, [R1+0x16c] ;  /* 0x00016c0001357983 */ /* 0x000f280000300800 */
[----:B------:R-:W-:Y:S01]  /*b240*/  STL [R1+0x5c], R2 ;  /* 0x00005c0201007387 */ /* 0x000fe20000100800 */
[----:B0-----:R-:W-:-:S03]  /*b250*/  IMAD R0, R52, UR5, RZ ;  /* 0x0000000534007c24 */ /* 0x001fc6000f8e02ff */
[----:B------:R-:W4:Y:S04]  /*b260*/  LDL.LU R54, [R1+0x168] ;  /* 0x0001680001367983 */ /* 0x000f280000300800 */
[----:B------:R-:W4:Y:S04]  /*b270*/  LDL.LU R56, [R1+0x1d0] ;  /* 0x0001d00001387983 */ /* 0x000f280000300800 */
[----:B------:R0:W-:Y:S04]  /*b280*/  STL [R1+0x58], R0 ;  /* 0x0000580001007387 */ /* 0x0001e80000100800 */
[----:B------:R-:W4:Y:S01]  /*b290*/  LDL.LU R57, [R1+0x1d4] ;  /* 0x0001d40001397983 */ /* 0x000f220000300800 */
[----:B0-----:R-:W-:Y:S01]  /*b2a0*/  IMAD R0, R3, UR5, RZ ;  /* 0x0000000503007c24 */ /* 0x001fe2000f8e02ff */
[----:B------:R-:W-:Y:S01]  /*b2b0*/  ULDC UR5, c[0x0][0x234] ;  /* 0x00008d0000057ab9 */ /* 0x000fe20000000800 */
[----:B--2---:R-:W-:-:S05]  /*b2c0*/  IMAD.WIDE R2, R58, 0x2, R30 ;  /* 0x000000023a027825 */ /* 0x004fca00078e021e */
[----:B------:R0:W-:Y:S01]  /*b2d0*/  STL.64 [R1+0x50], R2 ;  /* 0x0000500201007387 */ /* 0x0001e20000100a00 */
[----:B---3--:R-:W-:-:S04]  /*b2e0*/  IMAD.WIDE R8, R51, 0x2, R30 ;  /* 0x0000000233087825 */ /* 0x008fc800078e021e */
[--C-:B----4-:R-:W-:Y:S01]  /*b2f0*/  IMAD.WIDE R6, R49, 0x2, R30.reuse ;  /* 0x0000000231067825 */ /* 0x110fe200078e021e */
[----:B------:R1:W-:Y:S03]  /*b300*/  STL.64 [R1+0x48], R8 ;  /* 0x0000480801007387 */ /* 0x0003e60000100a00 */
[--C-:B0-----:R-:W-:Y:S01]  /*b310*/  IMAD.WIDE R2, R60, 0x2, R30.reuse ;  /* 0x000000023c027825 */ /* 0x101fe200078e021e */
[----:B------:R0:W-:Y:S04]  /*b320*/  STL.64 [R1+0x40], R6 ;  /* 0x0000400601007387 */ /* 0x0001e80000100a00 */
[----:B------:R2:W-:Y:S01]  /*b330*/  STL.64 [R1+0x38], R2 ;  /* 0x0000380201007387 */ /* 0x0005e20000100a00 */
[----:B-1----:R-:W-:-:S05]  /*b340*/  IMAD.WIDE R8, R61, 0x2, R30 ;  /* 0x000000023d087825 */ /* 0x002fca00078e021e */
[----:B------:R1:W-:Y:S04]  /*b350*/  STL.64 [R1+0x30], R8 ;  /* 0x0000300801007387 */ /* 0x0003e80000100a00 */
[----:B------:R-:W3:Y:S01]  /*b360*/  LDL R42, [R1+0x154] ;  /* 0x00015400012a7983 */ /* 0x000ee20000100800 */
[----:B0-----:R-:W-:-:S04]  /*b370*/  IMAD.WIDE R6, R36, 0x2, R30 ;  /* 0x0000000224067825 */ /* 0x001fc800078e021e */
[--C-:B--2---:R-:W-:Y:S01]  /*b380*/  IMAD.WIDE R2, R35, 0x2, R30.reuse ;  /* 0x0000000223027825 */ /* 0x104fe200078e021e */
[----:B------:R0:W-:Y:S04]  /*b390*/  STL.64 [R1+0x28], R6 ;  /* 0x0000280601007387 */ /* 0x0001e80000100a00 */
[----:B------:R-:W2:Y:S04]  /*b3a0*/  LDL R52, [R1+0x20c] ;  /* 0x00020c0001347983 */ /* 0x000ea80000100800 */
[----:B------:R4:W-:Y:S01]  /*b3b0*/  STL.64 [R1+0x20], R2 ;  /* 0x0000200201007387 */ /* 0x0009e20000100a00 */
[----:B-1----:R-:W-:-:S03]  /*b3c0*/  IMAD.WIDE R8, R37, 0x2, R30 ;  /* 0x0000000225087825 */ /* 0x002fc600078e021e */
[----:B------:R-:W2:Y:S01]  /*b3d0*/  LDL R59, [R1+0x218] ;  /* 0x00021800013b7983 */ /* 0x000ea20000100800 */
[----:B0-----:R-:W-:-:S03]  /*b3e0*/  IMAD.WIDE R6, R34, 0x2, R30 ;  /* 0x0000000222067825 */ /* 0x001fc600078e021e */
[----:B------:R-:W2:Y:S01]  /*b3f0*/  LDL R41, [R1+0x21c] ;  /* 0x00021c0001297983 */ /* 0x000ea20000100800 */
[----:B----4-:R-:W-:-:S03]  /*b400*/  IMAD.WIDE R2, R33, 0x2, R30 ;  /* 0x0000000221027825 */ /* 0x010fc600078e021e */
[----:B------:R-:W4:Y:S01]  /*b410*/  LDL R55, [R1+0x228] ;  /* 0x0002280001377983 */ /* 0x000f220000100800 */
[----:B------:R-:W-:-:S03]  /*b420*/  IMAD.WIDE R10, R39, 0x2, R30 ;  /* 0x00000002270a7825 */ /* 0x000fc600078e021e */
[----:B------:R0:W-:Y:S04]  /*b430*/  STL.64 [R1+0x1380], R2 ;  /* 0x0013800201007387 */ /* 0x0001e80000100a00 */
[----:B0-----:R-:W4:Y:S04]  /*b440*/  LDL R2, [R1+0x1fc] ;  /* 0x0001fc0001027983 */ /* 0x001f280000100800 */
[----:B------:R-:W4:Y:S04]  /*b450*/  LDL R3, [R1+0x208] ;  /* 0x0002080001037983 */ /* 0x000f280000100800 */
[----:B------:R0:W-:Y:S04]  /*b460*/  STL.64 [R1+0x1388], R6 ;  /* 0x0013880601007387 */ /* 0x0001e80000100a00 */
[----:B0-----:R-:W4:Y:S04]  /*b470*/  LDL R6, [R1+0x12c] ;  /* 0x00012c0001067983 */ /* 0x001f280000100800 */
[----:B------:R-:W4:Y:S04]  /*b480*/  LDL R7, [R1+0x128] ;  /* 0x0001280001077983 */ /* 0x000f280000100800 */
[----:B------:R0:W-:Y:S04]  /*b490*/  STL.64 [R1+0x1390], R8 ;  /* 0x0013900801007387 */ /* 0x0001e80000100a00 */
[----:B0-----:R-:W4:Y:S04]  /*b4a0*/  LDL R8, [R1+0x1f8] ;  /* 0x0001f80001087983 */ /* 0x001f280000100800 */
[----:B------:R0:W-:Y:S04]  /*b4b0*/  STL.64 [R1+0x1398], R10 ;  /* 0x0013980a01007387 */ /* 0x0001e80000100a00 */
[----:B0-----:R-:W4:Y:S04]  /*b4c0*/  LDL R10, [R1+0x1e0] ;  /* 0x0001e000010a7983 */ /* 0x001f280000100800 */
[----:B------:R-:W4:Y:S01]  /*b4d0*/  LDL R11, [R1+0x1e4] ;  /* 0x0001e400010b7983 */ /* 0x000f220000100800 */
[----:B------:R-:W-:-:S04]  /*b4e0*/  IMAD.WIDE R12, R46, 0x2, R30 ;  /* 0x000000022e0c7825 */ /* 0x000fc800078e021e */
[--C-:B------:R-:W-:Y:S01]  /*b4f0*/  IMAD.WIDE R14, R43, 0x2, R30.reuse ;  /* 0x000000022b0e7825 */ /* 0x100fe200078e021e */
[----:B------:R3:W-:Y:S03]  /*b500*/  STL.64 [R1+0x13a0], R12 ;  /* 0x0013a00c01007387 */ /* 0x0007e60000100a00 */
[--C-:B------:R-:W-:Y:S01]  /*b510*/  IMAD.WIDE R16, R45, 0x2, R30.reuse ;  /* 0x000000022d107825 */ /* 0x100fe200078e021e */
[----:B------:R-:W-:Y:S03]  /*b520*/  STL.64 [R1+0x13a8], R14 ;  /* 0x0013a80e01007387 */ /* 0x000fe60000100a00 */
[--C-:B------:R-:W-:Y:S01]  /*b530*/  IMAD.WIDE R18, R47, 0x2, R30.reuse ;  /* 0x000000022f127825 */ /* 0x100fe200078e021e */
[----:B------:R-:W-:Y:S03]  /*b540*/  STL.64 [R1+0x13b0], R16 ;  /* 0x0013b01001007387 */ /* 0x000fe60000100a00 */
[--C-:B------:R-:W-:Y:S01]  /*b550*/  IMAD.WIDE R20, R50, 0x2, R30.reuse ;  /* 0x0000000232147825 */ /* 0x100fe200078e021e */
[----:B------:R-:W-:Y:S03]  /*b560*/  STL.64 [R1+0x13b8], R18 ;  /* 0x0013b81201007387 */ /* 0x000fe60000100a00 */
[--C-:B------:R-:W-:Y:S01]  /*b570*/  IMAD.WIDE R22, R53, 0x2, R30.reuse ;  /* 0x0000000235167825 */ /* 0x100fe200078e021e */
[----:B------:R-:W-:Y:S03]  /*b580*/  STL.64 [R1+0x13c0], R20 ;  /* 0x0013c01401007387 */ /* 0x000fe60000100a00 */
[--C-:B------:R-:W-:Y:S01]  /*b590*/  IMAD.WIDE R24, R54, 0x2, R30.reuse ;  /* 0x0000000236187825 */ /* 0x100fe200078e021e */
[----:B------:R2:W-:Y:S03]  /*b5a0*/  STL.64 [R1+0x13c8], R22 ;  /* 0x0013c81601007387 */ /* 0x0005e60000100a00 */
[--C-:B------:R-:W-:Y:S01]  /*b5b0*/  IMAD.WIDE R26, R56, 0x2, R30.reuse ;  /* 0x00000002381a7825 */ /* 0x100fe200078e021e */
[----:B------:R-:W-:Y:S03]  /*b5c0*/  STL.64 [R1+0x13d0], R24 ;  /* 0x0013d01801007387 */ /* 0x000fe60000100a00 */
[--C-:B------:R-:W-:Y:S01]  /*b5d0*/  IMAD.WIDE R28, R57, 0x2, R30.reuse ;  /* 0x00000002391c7825 */ /* 0x100fe200078e021e */
[----:B------:R-:W-:Y:S04]  /*b5e0*/  STL.64 [R1+0x13d8], R26 ;  /* 0x0013d81a01007387 */ /* 0x000fe80000100a00 */
[----:B------:R-:W-:Y:S04]  /*b5f0*/  STL.64 [R1+0x13e0], R28 ;  /* 0x0013e01c01007387 */ /* 0x000fe80000100a00 */
[----:B------:R-:W4:Y:S01]  /*b600*/  LDL R9, [R1+0x22c] ;  /* 0x00022c0001097983 */ /* 0x000f220000100800 */
[----:B---3--:R-:W-:-:S03]  /*b610*/  IMAD.WIDE R12, R42, 0x2, R30 ;  /* 0x000000022a0c7825 */ /* 0x008fc600078e021e */
[----:B------:R-:W3:Y:S04]  /*b620*/  LDL R42, [R1+0x238] ;  /* 0x00023800012a7983 */ /* 0x000ee80000100800 */
[----:B------:R4:W-:Y:S01]  /*b630*/  STL.64 [R1+0xa8], R12 ;  /* 0x0000a80c01007387 */ /* 0x0009e20000100a00 */
[----:B--2---:R-:W-:-:S04]  /*b640*/  IMAD.WIDE R22, R41, 0x2, R30 ;  /* 0x0000000229167825 */ /* 0x004fc800078e021e */
[----:B----4-:R-:W-:-:S04]  /*b650*/  IMAD.WIDE R12, R8, 0x2, R30 ;  /* 0x00000002080c7825 */ /* 0x010fc800078e021e */
[----:B------:R-:W-:-:S04]  /*b660*/  IMAD.WIDE R16, R10, 0x2, R30 ;  /* 0x000000020a107825 */ /* 0x000fc800078e021e */
[--C-:B------:R-:W-:Y:S01]  /*b670*/  IMAD.WIDE R14, R11, 0x2, R30.reuse ;  /* 0x000000020b0e7825 */ /* 0x100fe200078e021e */
[----:B------:R0:W-:Y:S03]  /*b680*/  STL.64 [R1+0xb8], R16 ;  /* 0x0000b81001007387 */ /* 0x0001e60000100a00 */
[--C-:B------:R-:W-:Y:S01]  /*b690*/  IMAD.WIDE R10, R6, 0x2, R30.reuse ;  /* 0x00000002060a7825 */ /* 0x100fe200078e021e */
[----:B------:R-:W-:Y:S03]  /*b6a0*/  STL.64 [R1+0xd0], R14 ;  /* 0x0000d00e01007387 */ /* 0x000fe60000100a00 */
[--C-:B------:R-:W-:Y:S01]  /*b6b0*/  IMAD.WIDE R6, R7, 0x2, R30.reuse ;  /* 0x0000000207067825 */ /* 0x100fe200078e021e */
[----:B------:R-:W-:Y:S04]  /*b6c0*/  STL.64 [R1+0xe0], R12 ;  /* 0x0000e00c01007387 */ /* 0x000fe80000100a00 */
[----:B------:R-:W2:Y:S04]  /*b6d0*/  LDL R20, [R1+0x23c] ;  /* 0x00023c0001147983 */ /* 0x000ea80000100800 */
[----:B------:R1:W-:Y:S04]  /*b6e0*/  STL.64 [R1+0xf8], R10 ;  /* 0x0000f80a01007387 */ /* 0x0003e80000100a00 */
[----:B------:R-:W4:Y:S04]  /*b6f0*/  LDL R21, [R1+0x240] ;  /* 0x0002400001157983 */ /* 0x000f280000100800 */
[----:B------:R1:W-:Y:S04]  /*b700*/  STL.64 [R1+0x110], R6 ;  /* 0x0001100601007387 */ /* 0x0003e80000100a00 */
[----:B------:R-:W4:Y:S04]  /*b710*/  LDL R18, [R1+0x244] ;  /* 0x0002440001127983 */ /* 0x000f280000100800 */
[----:B------:R-:W4:Y:S04]  /*b720*/  LDL R19, [R1+0x250] ;  /* 0x0002500001137983 */ /* 0x000f280000100800 */
[----:B0-----:R-:W4:Y:S04]  /*b730*/  LDL R16, [R1+0x254] ;  /* 0x0002540001107983 */ /* 0x001f280000100800 */
[----:B------:R-:W4:Y:S01]  /*b740*/  LDL R17, [R1+0x258] ;  /* 0x0002580001117983 */ /* 0x000f220000100800 */
[----:B-1----:R-:W-:-:S03]  /*b750*/  IMAD.WIDE R10, R2, 0x2, R30 ;  /* 0x00000002020a7825 */ /* 0x002fc600078e021e */
[----:B------:R-:W4:Y:S04]  /*b760*/  LDL R6, [R1+0x25c] ;  /* 0x00025c0001067983 */ /* 0x000f280000100800 */
[----:B------:R-:W4:Y:S04]  /*b770*/  LDL R14, [R1+0x268] ;  /* 0x00026800010e7983 */ /* 0x000f280000100800 */
[----:B------:R-:W4:Y:S04]  /*b780*/  LDL R15, [R1+0x26c] ;  /* 0x00026c00010f7983 */ /* 0x000f280000100800 */
[----:B------:R0:W-:Y:S04]  /*b790*/  STL.64 [R1+0x120], R10 ;  /* 0x0001200a01007387 */ /* 0x0001e80000100a00 */
[----:B------:R-:W4:Y:S04]  /*b7a0*/  LDL R7, [R1+0x270] ;  /* 0x0002700001077983 */ /* 0x000f280000100800 */
[----:B------:R-:W4:Y:S01]  /*b7b0*/  LDL R12, [R1+0x274] ;  /* 0x00027400010c7983 */ /* 0x000f220000100800 */
[----:B0-----:R-:W-:-:S03]  /*b7c0*/  IMAD.WIDE R10, R3, 0x2, R30 ;  /* 0x00000002030a7825 */ /* 0x001fc600078e021e */
[----:B------:R-:W4:Y:S04]  /*b7d0*/  LDL R2, [R1+0x280] ;  /* 0x0002800001027983 */ /* 0x000f280000100800 */
[----:B------:R0:W-:Y:S04]  /*b7e0*/  STL.64 [R1+0x138], R10 ;  /* 0x0001380a01007387 */ /* 0x0001e80000100a00 */
[----:B------:R-:W4:Y:S04]  /*b7f0*/  LDL R13, [R1+0x284] ;  /* 0x00028400010d7983 */ /* 0x000f280000100800 */
[----:B------:R-:W4:Y:S01]  /*b800*/  LDL R3, [R1+0x288] ;  /* 0x0002880001037983 */ /* 0x000f220000100800 */
[----:B0-----:R-:W-:-:S05]  /*b810*/  IMAD.WIDE R10, R52, 0x2, R30 ;  /* 0x00000002340a7825 */ /* 0x001fca00078e021e */
[----:B------:R0:W-:Y:S04]  /*b820*/  STL.64 [R1+0x148], R10 ;  /* 0x0001480a01007387 */ /* 0x0001e80000100a00 */
[----:B------:R-:W4:Y:S01]  /*b830*/  LDL R52, [R1+0x298] ;  /* 0x0002980001347983 */ /* 0x000f220000100800 */
[----:B0-----:R-:W-:-:S03]  /*b840*/  IMAD.WIDE R10, R59, 0x2, R30 ;  /* 0x000000023b0a7825 */ /* 0x001fc600078e021e */
[----:B------:R-:W4:Y:S04]  /*b850*/  LDL R59, [R1+0x2a0] ;  /* 0x0002a000013b7983 */ /* 0x000f280000100800 */
[----:B------:R0:W-:Y:S04]  /*b860*/  STL.64 [R1+0x160], R10 ;  /* 0x0001600a01007387 */ /* 0x0001e80000100a00 */
[----:B------:R-:W4:Y:S04]  /*b870*/  LDL R41, [R1+0x2b0] ;  /* 0x0002b00001297983 */ /* 0x000f280000100800 */
[----:B------:R1:W-:Y:S01]  /*b880*/  STL.64 [R1+0x170], R22 ;  /* 0x0001701601007387 */ /* 0x0003e20000100a00 */
[----:B0-----:R-:W-:-:S03]  /*b890*/  IMAD.WIDE R10, R55, 0x2, R30 ;  /* 0x00000002370a7825 */ /* 0x001fc600078e021e */
[----:B------:R-:W4:Y:S01]  /*b8a0*/  LDL R55, [R1+0x2c0] ;  /* 0x0002c00001377983 */ /* 0x000f220000100800 */
[----:B-1----:R-:W-:-:S03]  /*b8b0*/  IMAD.WIDE R22, R9, 0x2, R30 ;  /* 0x0000000209167825 */ /* 0x002fc600078e021e */
[----:B------:R0:W-:Y:S04]  /*b8c0*/  STL.64 [R1+0x188], R10 ;  /* 0x0001880a01007387 */ /* 0x0001e80000100a00 */
[----:B0-----:R-:W4:Y:S04]  /*b8d0*/  LDL R10, [R1+0x2c8] ;  /* 0x0002c800010a7983 */ /* 0x001f280000100800 */
[----:B------:R-:W-:Y:S04]  /*b8e0*/  STL.64 [R1+0x198], R22 ;  /* 0x0001981601007387 */ /* 0x000fe80000100a00 */
[----:B------:R-:W4:Y:S01]  /*b8f0*/  LDL R11, [R1+0x2d8] ;  /* 0x0002d800010b7983 */ /* 0x000f220000100800 */
[----:B---3--:R-:W-:-:S05]  /*b900*/  IMAD.WIDE R8, R42, 0x2, R30 ;  /* 0x000000022a087825 */ /* 0x008fca00078e021e */
[----:B------:R0:W-:Y:S04]  /*b910*/  STL.64 [R1+0x1b0], R8 ;  /* 0x0001b00801007387 */ /* 0x0001e80000100a00 */
[----:B------:R-:W3:Y:S04]  /*b920*/  LDL R42, [R1+0x2f8] ;  /* 0x0002f800012a7983 */ /* 0x000ee80000100800 */
[----:B0-----:R-:W3:Y:S04]  /*b930*/  LDL R8, [R1+0x2e0] ;  /* 0x0002e00001087983 */ /* 0x001ee80000100800 */
[----:B------:R-:W3:Y:S01]  /*b940*/  LDL R9, [R1+0x2f0] ;  /* 0x0002f00001097983 */ /* 0x000ee20000100800 */
[----:B--2---:R-:W-:-:S04]  /*b950*/  IMAD.WIDE R22, R20, 0x2, R30 ;  /* 0x0000000214167825 */ /* 0x004fc800078e021e */
[--C-:B----4-:R-:W-:Y:S01]  /*b960*/  IMAD.WIDE R20, R21, 0x2, R30.reuse ;  /* 0x0000000215147825 */ /* 0x110fe200078e021e */
[----:B------:R0:W-:Y:S04]  /*b970*/  STL.64 [R1+0x1c8], R22 ;  /* 0x0001c81601007387 */ /* 0x0001e80000100a00 */
[----:B------:R1:W-:Y:S01]  /*b980*/  STL.64 [R1+0x1d8], R20 ;  /* 0x0001d81401007387 */ /* 0x0003e20000100a00 */
[----:B------:R-:W-:-:S04]  /*b990*/  IMAD.WIDE R24, R18, 0x2, R30 ;  /* 0x0000000212187825 */ /* 0x000fc800078e021e */
[--C-:B0-----:R-:W-:Y:S01]  /*b9a0*/  IMAD.WIDE R22, R19, 0x2, R30.reuse ;  /* 0x0000000213167825 */ /* 0x101fe200078e021e */
[----:B------:R-:W-:Y:S03]  /*b9b0*/  STL.64 [R1+0x1f0], R24 ;  /* 0x0001f01801007387 */ /* 0x000fe60000100a00 */
[--C-:B-1----:R-:W-:Y:S01]  /*b9c0*/  IMAD.WIDE R20, R16, 0x2, R30.reuse ;  /* 0x0000000210147825 */ /* 0x102fe200078e021e */
[----:B------:R-:W-:Y:S03]  /*b9d0*/  STL.64 [R1+0x200], R22 ;  /* 0x0002001601007387 */ /* 0x000fe60000100a00 */
[--C-:B------:R-:W-:Y:S01]  /*b9e0*/  IMAD.WIDE R18, R17, 0x2, R30.reuse ;  /* 0x0000000211127825 */ /* 0x100fe200078e021e */
[----:B------:R-:W-:Y:S03]  /*b9f0*/  STL.64 [R1+0x210], R20 ;  /* 0x0002101401007387 */ /* 0x000fe60000100a00 */
[----:B------:R-:W-:-:S02]  /*ba00*/  IMAD.WIDE R16, R6, 0x2, R30 ;  /* 0x0000000206107825 */ /* 0x000fc400078e021e */
[----:B------:R-:W2:Y:S04]  /*ba10*/  LDL R6, [R1+0x308] ;  /* 0x0003080001067983 */ /* 0x000ea80000100800 */
[----:B------:R0:W-:Y:S04]  /*ba20*/  STL.64 [R1+0x220], R18 ;  /* 0x0002201201007387 */ /* 0x0001e80000100a00 */
[----:B------:R1:W-:Y:S01]  /*ba30*/  STL.64 [R1+0x230], R16 ;  /* 0x0002301001007387 */ /* 0x0003e20000100a00 */
[----:B0-----:R-:W-:-:S04]  /*ba40*/  IMAD.WIDE R18, R14, 0x2, R30 ;  /* 0x000000020e127825 */ /* 0x001fc800078e021e */
[--C-:B------:R-:W-:Y:S01]  /*ba50*/  IMAD.WIDE R14, R15, 0x2, R30.reuse ;  /* 0x000000020f0e7825 */ /* 0x100fe200078e021e */
[----:B------:R-:W-:Y:S03]  /*ba60*/  STL.64 [R1+0x248], R18 ;  /* 0x0002481201007387 */ /* 0x000fe60000100a00 */
[--C-:B-1----:R-:W-:Y:S02]  /*ba70*/  IMAD.WIDE R16, R7, 0x2, R30.reuse ;  /* 0x0000000207107825 */ /* 0x102fe400078e021e */
[----:B------:R-:W4:Y:S04]  /*ba80*/  LDL R7, [R1+0x310] ;  /* 0x0003100001077983 */ /* 0x000f280000100800 */
[----:B------:R0:W-:Y:S04]  /*ba90*/  STL.64 [R1+0x260], R14 ;  /* 0x0002600e01007387 */ /* 0x0001e80000100a00 */
[----:B------:R1:W-:Y:S01]  /*baa0*/  STL.64 [R1+0x278], R16 ;  /* 0x0002781001007387 */ /* 0x0003e20000100a00 */
[----:B0-----:R-:W-:-:S04]  /*bab0*/  IMAD.WIDE R14, R12, 0x2, R30 ;  /* 0x000000020c0e7825 */ /* 0x001fc800078e021e */
[--C-:B-1----:R-:W-:Y:S02]  /*bac0*/  IMAD.WIDE R16, R2, 0x2, R30.reuse ;  /* 0x0000000202107825 */ /* 0x102fe400078e021e */
[----:B------:R-:W4:Y:S04]  /*bad0*/  LDL R2, [R1+0x320] ;  /* 0x0003200001027983 */ /* 0x000f280000100800 */
[----:B------:R0:W-:Y:S04]  /*bae0*/  STL.64 [R1+0x290], R14 ;  /* 0x0002900e01007387 */ /* 0x0001e80000100a00 */
[----:B------:R-:W-:Y:S01]  /*baf0*/  STL.64 [R1+0x2a8], R16 ;  /* 0x0002a81001007387 */ /* 0x000fe20000100a00 */
[----:B0-----:R-:W-:-:S04]  /*bb00*/  IMAD.WIDE R14, R13, 0x2, R30 ;  /* 0x000000020d0e7825 */ /* 0x001fc800078e021e */
[--C-:B------:R-:W-:Y:S02]  /*bb10*/  IMAD.WIDE R12, R3, 0x2, R30.reuse ;  /* 0x00000002030c7825 */ /* 0x100fe400078e021e */
[----:B------:R-:W4:Y:S04]  /*bb20*/  LDL R3, [R1+0x328] ;  /* 0x0003280001037983 */ /* 0x000f280000100800 */
[----:B------:R0:W-:Y:S04]  /*bb30*/  STL.64 [R1+0x2b8], R14 ;  /* 0x0002b80e01007387 */ /* 0x0001e80000100a00 */
[----:B------:R1:W-:Y:S01]  /*bb40*/  STL.64 [R1+0x2d0], R12 ;  /* 0x0002d00c01007387 */ /* 0x0003e20000100a00 */
[----:B0-----:R-:W-:-:S03]  /*bb50*/  IMAD.WIDE R14, R52, 0x2, R30 ;  /* 0x00000002340e7825 */ /* 0x001fc600078e021e */
[----:B------:R-:W4:Y:S01]  /*bb60*/  LDL R52, [R1+0x338] ;  /* 0x0003380001347983 */ /* 0x000f220000100800 */
[----:B-1----:R-:W-:-:S03]  /*bb70*/  IMAD.WIDE R12, R59, 0x2, R30 ;  /* 0x000000023b0c7825 */ /* 0x002fc600078e021e */
[----:B------:R0:W-:Y:S04]  /*bb80*/  STL.64 [R1+0x2e8], R14 ;  /* 0x0002e80e01007387 */ /* 0x0001e80000100a00 */
[----:B------:R-:W4:Y:S04]  /*bb90*/  LDL R59, [R1+0x340] ;  /* 0x00034000013b7983 */ /* 0x000f280000100800 */
[----:B------:R1:W-:Y:S01]  /*bba0*/  STL.64 [R1+0x300], R12 ;  /* 0x0003000c01007387 */ /* 0x0003e20000100a00 */
[----:B0-----:R-:W-:-:S03]  /*bbb0*/  IMAD.WIDE R14, R41, 0x2, R30 ;  /* 0x00000002290e7825 */ /* 0x001fc600078e021e */
[----:B------:R-:W4:Y:S04]  /*bbc0*/  LDL R41, [R1+0x350] ;  /* 0x0003500001297983 */ /* 0x000f280000100800 */
[----:B------:R0:W-:Y:S01]  /*bbd0*/  STL.64 [R1+0x318], R14 ;  /* 0x0003180e01007387 */ /* 0x0001e20000100a00 */
[----:B-1----:R-:W-:-:S03]  /*bbe0*/  IMAD.WIDE R12, R55, 0x2, R30 ;  /* 0x00000002370c7825 */ /* 0x002fc600078e021e */
[----:B------:R-:W4:Y:S01]  /*bbf0*/  LDL R55, [R1+0x358] ;  /* 0x0003580001377983 */ /* 0x000f220000100800 */
[----:B------:R-:W-:-:S03]  /*bc00*/  IMAD.WIDE R16, R10, 0x2, R30 ;  /* 0x000000020a107825 */ /* 0x000fc600078e021e */
[----:B------:R3:W-:Y:S01]  /*bc10*/  STL.64 [R1+0x330], R12 ;  /* 0x0003300c01007387 */ /* 0x0007e20000100a00 */
[----:B0-----:R-:W-:-:S03]  /*bc20*/  IMAD.WIDE R14, R11, 0x2, R30 ;  /* 0x000000020b0e7825 */ /* 0x001fc600078e021e */
[----:B------:R0:W-:Y:S04]  /*bc30*/  STL.64 [R1+0x348], R16 ;  /* 0x0003481001007387 */ /* 0x0001e80000100a00 */
[----:B------:R1:W-:Y:S01]  /*bc40*/  STL.64 [R1+0x360], R14 ;  /* 0x0003600e01007387 */ /* 0x0003e20000100a00 */
[----:B---3--:R-:W-:-:S04]  /*bc50*/  IMAD.WIDE R12, R8, 0x2, R30 ;  /* 0x00000002080c7825 */ /* 0x008fc800078e021e */
[--C-:B------:R-:W-:Y:S01]  /*bc60*/  IMAD.WIDE R10, R9, 0x2, R30.reuse ;  /* 0x00000002090a7825 */ /* 0x100fe200078e021e */
[----:B------:R-:W-:Y:S03]  /*bc70*/  STL.64 [R1+0x378], R12 ;  /* 0x0003780c01007387 */ /* 0x000fe60000100a00 */
[--C-:B------:R-:W-:Y:S01]  /*bc80*/  IMAD.WIDE R8, R42, 0x2, R30.reuse ;  /* 0x000000022a087825 */ /* 0x100fe200078e021e */
[----:B------:R-:W3:Y:S04]  /*bc90*/  LDL R20, [R1+0x368] ;  /* 0x0003680001147983 */ /* 0x000ee80000100800 */
[----:B------:R-:W-:Y:S04]  /*bca0*/  STL.64 [R1+0x390], R10 ;  /* 0x0003900a01007387 */ /* 0x000fe80000100a00 */
[----:B------:R-:W3:Y:S04]  /*bcb0*/  LDL R21, [R1+0x370] ;  /* 0x0003700001157983 */ /* 0x000ee80000100800 */
[----:B------:R2:W-:Y:S04]  /*bcc0*/  STL.64 [R1+0x3a8], R8 ;  /* 0x0003a80801007387 */ /* 0x0005e80000100a00 */
[----:B------:R-:W3:Y:S04]  /*bcd0*/  LDL R18, [R1+0x380] ;  /* 0x0003800001127983 */ /* 0x000ee80000100800 */
[----:B------:R-:W3:Y:S04]  /*bce0*/  LDL R19, [R1+0x388] ;  /* 0x0003880001137983 */ /* 0x000ee80000100800 */
[----:B0-----:R-:W3:Y:S04]  /*bcf0*/  LDL R16, [R1+0x398] ;  /* 0x0003980001107983 */ /* 0x001ee80000100800 */
[----:B------:R-:W3:Y:S04]  /*bd00*/  LDL R17, [R1+0x3a0] ;  /* 0x0003a00001117983 */ /* 0x000ee80000100800 */
[----:B------:R-:W3:Y:S04]  /*bd10*/  LDL R42, [R1+0x3b0] ;  /* 0x0003b000012a7983 */ /* 0x000ee80000100800 */
[----:B-1----:R-:W3:Y:S04]  /*bd20*/  LDL R14, [R1+0x3c0] ;  /* 0x0003c000010e7983 */ /* 0x002ee80000100800 */
[----:B------:R-:W3:Y:S01]  /*bd30*/  LDL R15, [R1+0x3c8] ;  /* 0x0003c800010f7983 */ /* 0x000ee20000100800 */
[----:B--2---:R-:W-:-:S05]  /*bd40*/  IMAD.WIDE R8, R6, 0x2, R30 ;  /* 0x0000000206087825 */ /* 0x004fca00078e021e */
[----:B------:R4:W-:Y:S04]  /*bd50*/  STL.64 [R1+0x3b8], R8 ;  /* 0x0003b80801007387 */ /* 0x0009e80000100a00 */
[----:B------:R-:W2:Y:S04]  /*bd60*/  LDL R11, [R1+0x3d8] ;  /* 0x0003d800010b7983 */ /* 0x000ea80000100800 */
[----:B------:R-:W2:Y:S04]  /*bd70*/  LDL R12, [R1+0x3e0] ;  /* 0x0003e000010c7983 */ /* 0x000ea80000100800 */
[----:B------:R-:W2:Y:S01]  /*bd80*/  LDL R6, [R1+0x3f0] ;  /* 0x0003f00001067983 */ /* 0x000ea20000100800 */
[----:B----4-:R-:W-:-:S05]  /*bd90*/  IMAD.WIDE R8, R7, 0x2, R30 ;  /* 0x0000000207087825 */ /* 0x010fca00078e021e */
        /* <DEDUP_REMOVED lines=9> */
[----:B------:R-:W4:Y:S01]  /*be30*/  LDL R10, [R1+0x428] ;  /* 0x00042800010a7983 */ /* 0x000f220000100800 */
[----:B0-----:R-:W-:-:S05]  /*be40*/  IMAD.WIDE R8, R52, 0x2, R30 ;  /* 0x0000000234087825 */ /* 0x001fca00078e021e */
[----:B------:R0:W-:Y:S01]  /*be50*/  STL.64 [R1+0x418], R8 ;  /* 0x0004180801007387 */ /* 0x0001e20000100a00 */
[----:B------:R-:W-:-:S03]  /*be60*/  IMAD.WIDE R22, R59, 0x2, R30 ;  /* 0x000000023b167825 */ /* 0x000fc600078e021e */
[----:B0-----:R-:W4:Y:S01]  /*be70*/  LDL R8, [R1+0x438] ;  /* 0x0004380001087983 */ /* 0x001f220000100800 */
[----:B------:R-:W-:-:S03]  /*be80*/  IMAD.WIDE R24, R41, 0x2, R30 ;  /* 0x0000000229187825 */ /* 0x000fc600078e021e */
[----:B------:R0:W-:Y:S04]  /*be90*/  STL.64 [R1+0x430], R22 ;  /* 0x0004301601007387 */ /* 0x0001e80000100a00 */
[----:B------:R-:W4:Y:S04]  /*bea0*/  LDL R9, [R1+0x440] ;  /* 0x0004400001097983 */ /* 0x000f280000100800 */
[----:B------:R-:W-:Y:S01]  /*beb0*/  STL.64 [R1+0x448], R24 ;  /* 0x0004481801007387 */ /* 0x000fe20000100a00 */
[----:B0-----:R-:W-:-:S03]  /*bec0*/  IMAD.WIDE R22, R55, 0x2, R30 ;  /* 0x0000000237167825 */ /* 0x001fc600078e021e */
[----:B------:R-:W4:Y:S04]  /*bed0*/  LDL R52, [R1+0x450] ;  /* 0x0004500001347983 */ /* 0x000f280000100800 */
[----:B------:R3:W-:Y:S04]  /*bee0*/  STL.64 [R1+0x460], R22 ;  /* 0x0004601601007387 */ /* 0x0007e80000100a00 */
[----:B------:R-:W4:Y:S04]  /*bef0*/  LDL R59, [R1+0x458] ;  /* 0x00045800013b7983 */ /* 0x000f280000100800 */
[----:B------:R-:W4:Y:S04]  /*bf00*/  LDL R41, [R1+0x468] ;  /* 0x0004680001297983 */ /* 0x000f280000100800 */
[----:B------:R-:W4:Y:S01]  /*bf10*/  LDL R55, [R1+0x470] ;  /* 0x0004700001377983 */ /* 0x000f220000100800 */
[----:B---3--:R-:W-:-:S04]  /*bf20*/  IMAD.WIDE R22, R20, 0x2, R30 ;  /* 0x0000000214167825 */ /* 0x008fc800078e021e */
[--C-:B------:R-:W-:Y:S01]  /*bf30*/  IMAD.WIDE R20, R21, 0x2, R30.reuse ;  /* 0x0000000215147825 */ /* 0x100fe200078e021e */
        /* <DEDUP_REMOVED lines=10> */
[----:B------:R-:W3:Y:S04]  /*bfe0*/  LDL R42, [R1+0x1ec] ;  /* 0x0001ec00012a7983 */ /* 0x000ee80000100800 */
[----:B------:R0:W-:Y:S04]  /*bff0*/  STL.64 [R1+0x4b8], R18 ;  /* 0x0004b81201007387 */ /* 0x0001e80000100a00 */
[----:B------:R2:W-:Y:S01]  /*c000*/  STL.64 [R1+0x4c8], R16 ;  /* 0x0004c81001007387 */ /* 0x0005e20000100a00 */
[----:B0-----:R-:W-:-:S04]  /*c010*/  IMAD.WIDE R18, R14, 0x2, R30 ;  /* 0x000000020e127825 */ /* 0x001fc800078e021e */
[--C-:B------:R-:W-:Y:S01]  /*c020*/  IMAD.WIDE R14, R15, 0x2, R30.reuse ;  /* 0x000000020f0e7825 */ /* 0x100fe200078e021e */
[----:B------:R-:W-:Y:S03]  /*c030*/  STL.64 [R1+0x4d8], R18 ;  /* 0x0004d81201007387 */ /* 0x000fe60000100a00 */
[--C-:B--2---:R-:W-:Y:S02]  /*c040*/  IMAD.WIDE R16, R11, 0x2, R30.reuse ;  /* 0x000000020b107825 */ /* 0x104fe400078e021e */
[----:B------:R-:W2:Y:S04]  /*c050*/  LDL R11, [R1+0x1e8] ;  /* 0x0001e800010b7983 */ /* 0x000ea80000100800 */
[----:B------:R0:W-:Y:S04]  /*c060*/  STL.64 [R1+0x4e0], R14 ;  /* 0x0004e00e01007387 */ /* 0x0001e80000100a00 */
[----:B------:R1:W-:Y:S01]  /*c070*/  STL.64 [R1+0x4f0], R16 ;  /* 0x0004f01001007387 */ /* 0x0003e20000100a00 */
[----:B0-----:R-:W-:-:S04]  /*c080*/  IMAD.WIDE R14, R12, 0x2, R30 ;  /* 0x000000020c0e7825 */ /* 0x001fc800078e021e */
[--C-:B-1----:R-:W-:Y:S02]  /*c090*/  IMAD.WIDE R16, R6, 0x2, R30.reuse ;  /* 0x0000000206107825 */ /* 0x102fe400078e021e */
[----:B------:R-:W2:Y:S04]  /*c0a0*/  LDL R6, [R1+0x1c4] ;  /* 0x0001c40001067983 */ /* 0x000ea80000100800 */
[----:B------:R4:W-:Y:S04]  /*c0b0*/  STL.64 [R1+0x500], R14 ;  /* 0x0005000e01007387 */ /* 0x0009e80000100a00 */
[----:B------:R-:W-:Y:S01]  /*c0c0*/  STL.64 [R1+0x508], R16 ;  /* 0x0005081001007387 */ /* 0x000fe20000100a00 */
[----:B----4-:R-:W-:-:S04]  /*c0d0*/  IMAD.WIDE R14, R13, 0x2, R30 ;  /* 0x000000020d0e7825 */ /* 0x010fc800078e021e */
[--C-:B------:R-:W-:Y:S02]  /*c0e0*/  IMAD.WIDE R12, R7, 0x2, R30.reuse ;  /* 0x00000002070c7825 */ /* 0x100fe400078e021e */
[----:B------:R-:W4:Y:S04]  /*c0f0*/  LDL R7, [R1+0x1c0] ;  /* 0x0001c00001077983 */ /* 0x000f280000100800 */
[----:B------:R0:W-:Y:S04]  /*c100*/  STL.64 [R1+0x518], R14 ;  /* 0x0005180e01007387 */ /* 0x0001e80000100a00 */
[----:B------:R1:W-:Y:S01]  /*c110*/  STL.64 [R1+0x528], R12 ;  /* 0x0005280c01007387 */ /* 0x0003e20000100a00 */
[----:B0-----:R-:W-:-:S03]  /*c120*/  IMAD.WIDE R14, R2, 0x2, R30 ;  /* 0x00000002020e7825 */ /* 0x001fc600078e021e */
[----:B------:R-:W4:Y:S01]  /*c130*/  LDL R2, [R1+0x1ac] ;  /* 0x0001ac0001027983 */ /* 0x000f220000100800 */
[----:B-1----:R-:W-:-:S03]  /*c140*/  IMAD.WIDE R12, R3, 0x2, R30 ;  /* 0x00000002030c7825 */ /* 0x002fc600078e021e */
[----:B------:R-:W-:Y:S01]  /*c150*/  STL.64 [R1+0x530], R14 ;  /* 0x0005300e01007387 */ /* 0x000fe20000100a00 */
[----:B------:R-:W-:-:S03]  /*c160*/  IMAD.WIDE R16, R10, 0x2, R30 ;  /* 0x000000020a107825 */ /* 0x000fc600078e021e */
[----:B------:R-:W4:Y:S04]  /*c170*/  LDL R3, [R1+0x1a8] ;  /* 0x0001a80001037983 */ /* 0x000f280000100800 */
[----:B------:R0:W-:Y:S04]  /*c180*/  STL.64 [R1+0x540], R12 ;  /* 0x0005400c01007387 */ /* 0x0001e80000100a00 */
[----:B0-----:R-:W4:Y:S04]  /*c190*/  LDL R13, [R1+0x184] ;  /* 0x00018400010d7983 */ /* 0x001f280000100800 */
[----:B------:R0:W-:Y:S01]  /*c1a0*/  STL.64 [R1+0x550], R16 ;  /* 0x0005501001007387 */ /* 0x0001e20000100a00 */
[----:B------:R-:W-:-:S03]  /*c1b0*/  IMAD.WIDE R14, R8, 0x2, R30 ;  /* 0x00000002080e7825 */ /* 0x000fc600078e021e */
[----:B------:R-:W4:Y:S04]  /*c1c0*/  LDL R8, [R1+0x180] ;  /* 0x0001800001087983 */ /* 0x000f280000100800 */
[----:B------:R1:W-:Y:S01]  /*c1d0*/  STL.64 [R1+0x558], R14 ;  /* 0x0005580e01007387 */ /* 0x0003e20000100a00 */
[----:B0-----:R-:W-:-:S05]  /*c1e0*/  IMAD.WIDE R16, R9, 0x2, R30 ;  /* 0x0000000209107825 */ /* 0x001fca00078e021e */
[----:B------:R0:W-:Y:S01]  /*c1f0*/  STL.64 [R1+0x568], R16 ;  /* 0x0005681001007387 */ /* 0x0001e20000100a00 */
[----:B-1----:R-:W-:-:S04]  /*c200*/  IMAD.WIDE R14, R52, 0x2, R30 ;  /* 0x00000002340e7825 */ /* 0x002fc800078e021e */
[--C-:B------:R-:W-:Y:S01]  /*c210*/  IMAD.WIDE R18, R59, 0x2, R30.reuse ;  /* 0x000000023b127825 */ /* 0x100fe200078e021e */
[----:B------:R1:W-:Y:S03]  /*c220*/  STL.64 [R1+0x588], R14 ;  /* 0x0005880e01007387 */ /* 0x0003e60000100a00 */
[--C-:B0-----:R-:W-:Y:S01]  /*c230*/  IMAD.WIDE R16, R41, 0x2, R30.reuse ;  /* 0x0000000229107825 */ /* 0x101fe200078e021e */
[----:B------:R-:W-:Y:S04]  /*c240*/  STL.64 [R1+0x590], R18 ;  /* 0x0005901201007387 */ /* 0x000fe80000100a00 */
[----:B------:R-:W4:Y:S01]  /*c250*/  LDL R9, [R1+0x15c] ;  /* 0x00015c0001097983 */ /* 0x000f220000100800 */
[----:B-1----:R-:W-:-:S03]  /*c260*/  IMAD.WIDE R14, R55, 0x2, R30 ;  /* 0x00000002370e7825 */ /* 0x002fc600078e021e */
[----:B------:R-:W-:Y:S04]  /*c270*/  STL.64 [R1+0x5a0], R16 ;  /* 0x0005a01001007387 */ /* 0x000fe80000100a00 */
[----:B------:R-:W4:Y:S04]  /*c280*/  LDL R52, [R1+0x158] ;  /* 0x0001580001347983 */ /* 0x000f280000100800 */
[----:B------:R3:W-:Y:S04]  /*c290*/  STL.64 [R1+0x5b0], R14 ;  /* 0x0005b00e01007387 */ /* 0x0007e80000100a00 */
[----:B------:R-:W4:Y:S04]  /*c2a0*/  LDL R59, [R1+0x134] ;  /* 0x00013400013b7983 */ /* 0x000f280000100800 */
[----:B------:R-:W4:Y:S04]  /*c2b0*/  LDL R41, [R1+0x130] ;  /* 0x0001300001297983 */ /* 0x000f280000100800 */
[----:B------:R-:W4:Y:S04]  /*c2c0*/  LDL R55, [R1+0x10c] ;  /* 0x00010c0001377983 */ /* 0x000f280000100800 */
[----:B------:R-:W4:Y:S04]  /*c2d0*/  LDL.LU R22, [R1+0x108] ;  /* 0x0001080001167983 */ /* 0x000f280000300800 */
[----:B------:R-:W4:Y:S01]  /*c2e0*/  LDL.LU R23, [R1+0xf4] ;  /* 0x0000f40001177983 */ /* 0x000f220000300800 */
[----:B---3--:R-:W-:-:S03]  /*c2f0*/  IMAD.WIDE R14, R42, 0x2, R30 ;  /* 0x000000022a0e7825 */ /* 0x008fc600078e021e */
[----:B------:R-:W3:Y:S04]  /*c300*/  LDL R42, [R1+0xf0] ;  /* 0x0000f000012a7983 */ /* 0x000ee80000100800 */
[----:B------:R-:W3:Y:S04]  /*c310*/  LDL.LU R18, [R1+0xcc] ;  /* 0x0000cc0001127983 */ /* 0x000ee80000300800 */
[----:B------:R0:W-:Y:S04]  /*c320*/  STL.64 [R1+0x5b8], R14 ;  /* 0x0005b80e01007387 */ /* 0x0001e80000100a00 */
[----:B------:R-:W3:Y:S04]  /*c330*/  LDL.LU R19, [R1+0xc8] ;  /* 0x0000c80001137983 */ /* 0x000ee80000300800 */
[----:B0-----:R-:W3:Y:S04]  /*c340*/  LDL.LU R14, [R1+0xa0] ;  /* 0x0000a000010e7983 */ /* 0x001ee80000300800 */
[----:B------:R-:W3:Y:S01]  /*c350*/  LDL.LU R15, [R1+0x9c] ;  /* 0x00009c00010f7983 */ /* 0x000ee20000300800 */
[----:B--2---:R-:W-:-:S05]  /*c360*/  IMAD.WIDE R10, R11, 0x2, R30 ;  /* 0x000000020b0a7825 */ /* 0x004fca00078e021e */
[----:B------:R0:W-:Y:S04]  /*c370*/  STL.64 [R1+0x5c8], R10 ;  /* 0x0005c80a01007387 */ /* 0x0001e80000100a00 */
[----:B0-----:R-:W2:Y:S04]  /*c380*/  LDL.LU R10, [R1+0x94] ;  /* 0x00009400010a7983 */ /* 0x001ea80000300800 */
[----:B------:R-:W2:Y:S01]  /*c390*/  LDL.LU R11, [R1+0x90] ;  /* 0x00009000010b7983 */ /* 0x000ea20000300800 */
[----:B------:R-:W-:-:S05]  /*c3a0*/  IMAD.WIDE R16, R6, 0x2, R30 ;  /* 0x0000000206107825 */ /* 0x000fca00078e021e */
[----:B------:R4:W-:Y:S04]  /*c3b0*/  STL.64 [R1+0x5d8], R16 ;  /* 0x0005d81001007387 */ /* 0x0009e80000100a00 */
[----:B------:R-:W2:Y:S01]  /*c3c0*/  LDL.LU R6, [R1+0x88] ;  /* 0x0000880001067983 */ /* 0x000ea20000300800 */
[----:B----4-:R-:W-:-:S03]  /*c3d0*/  IMAD.WIDE R16, R7, 0x2, R30 ;  /* 0x0000000207107825 */ /* 0x010fc600078e021e */
[----:B------:R-:W4:Y:S04]  /*c3e0*/  LDL.LU R7, [R1+0x84] ;  /* 0x0000840001077983 */ /* 0x000f280000300800 */
[----:B------:R0:W-:Y:S01]  /*c3f0*/  STL.64 [R1+0x5e0], R16 ;  /* 0x0005e01001007387 */ /* 0x0001e20000100a00 */
[----:B------:R-:W-:-:S03]  /*c400*/  IMAD.WIDE R20, R2, 0x2, R30 ;  /* 0x0000000202147825 */ /* 0x000fc600078e021e */
[----:B------:R-:W4:Y:S01]  /*c410*/  LDL.LU R2, [R1+0x78] ;  /* 0x0000780001027983 */ /* 0x000f220000300800 */
[----:B0-----:R-:W-:-:S03]  /*c420*/  IMAD.WIDE R16, R3, 0x2, R30 ;  /* 0x0000000203107825 */ /* 0x001fc600078e021e */
[----:B------:R-:W-:Y:S04]  /*c430*/  STL.64 [R1+0x5f0], R20 ;  /* 0x0005f01401007387 */ /* 0x000fe80000100a00 */
[----:B------:R-:W4:Y:S04]  /*c440*/  LDL.LU R3, [R1+0x74] ;  /* 0x0000740001037983 */ /* 0x000f280000300800 */
[----:B------:R0:W-:Y:S04]  /*c450*/  STL.64 [R1+0x600], R16 ;  /* 0x0006001001007387 */ /* 0x0001e80000100a00 */
[----:B------:R-:W4:Y:S01]  /*c460*/  LDL.LU R28, [R1+0x68] ;  /* 0x00006800011c7983 */ /* 0x000f220000300800 */
[----:B0-----:R-:W-:-:S04]  /*c470*/  IMAD.WIDE R16, R13, 0x2, R30 ;  /* 0x000000020d107825 */ /* 0x001fc800078e021e */
[--C-:B------:R-:W-:Y:S01]  /*c480*/  IMAD.WIDE R12, R8, 0x2, R30.reuse ;  /* 0x00000002080c7825 */ /* 0x100fe200078e021e */
[----:B------:R0:W-:Y:S04]  /*c490*/  STL.64 [R1+0x608], R16 ;  /* 0x0006081001007387 */ /* 0x0001e80000100a00 */
[----:B------:R-:W4:Y:S04]  /*c4a0*/  LDL.LU R29, [R1+0x64] ;  /* 0x00006400011d7983 */ /* 0x000f280000300800 */
[----:B------:R1:W-:Y:S04]  /*c4b0*/  STL.64 [R1+0x610], R12 ;  /* 0x0006100c01007387 */ /* 0x0003e80000100a00 */
[----:B------:R-:W4:Y:S04]  /*c4c0*/  LDL.LU R26, [R1+0x60] ;  /* 0x00006000011a7983 */ /* 0x000f280000300800 */
[----:B------:R-:W4:Y:S04]  /*c4d0*/  LDL.LU R27, [R1+0x5c] ;  /* 0x00005c00011b7983 */ /* 0x000f280000300800 */
[----:B------:R-:W4:Y:S04]  /*c4e0*/  LDL.LU R24, [R1+0x58] ;  /* 0x0000580001187983 */ /* 0x000f280000300800 */
[----:B------:R-:W4:Y:S01]  /*c4f0*/  LDL.LU R25, [R1+0x570] ;  /* 0x0005700001197983 */ /* 0x000f220000300800 */
[----:B------:R-:W-:-:S05]  /*c500*/  IMAD.WIDE R8, R9, 0x2, R30 ;  /* 0x0000000209087825 */ /* 0x000fca00078e021e */
[----:B------:R1:W-:Y:S01]  /*c510*/  STL.64 [R1+0x618], R8 ;  /* 0x0006180801007387 */ /* 0x0003e20000100a00 */
[----:B0-----:R-:W-:-:S05]  /*c520*/  IMAD.WIDE R16, R52, 0x2, R30 ;  /* 0x0000000234107825 */ /* 0x001fca00078e021e */
[----:B------:R0:W-:Y:S01]  /*c530*/  STL.64 [R1+0x620], R16 ;  /* 0x0006201001007387 */ /* 0x0001e20000100a00 */
[----:B-1----:R-:W-:-:S04]  /*c540*/  IMAD.WIDE R12, R59, 0x2, R30 ;  /* 0x000000023b0c7825 */ /* 0x002fc800078e021e */
[--C-:B------:R-:W-:Y:S01]  /*c550*/  IMAD.WIDE R8, R41, 0x2, R30.reuse ;  /* 0x0000000229087825 */ /* 0x100fe200078e021e */
[----:B------:R1:W-:Y:S03]  /*c560*/  STL.64 [R1+0x630], R12 ;  /* 0x0006300c01007387 */ /* 0x0003e60000100a00 */
[--C-:B0-----:R-:W-:Y:S01]  /*c570*/  IMAD.WIDE R16, R55, 0x2, R30.reuse ;  /* 0x0000000237107825 */ /* 0x101fe200078e021e */
[----:B------:R0:W-:Y:S04]  /*c580*/  STL.64 [R1+0x638], R8 ;  /* 0x0006380801007387 */ /* 0x0001e80000100a00 */
[----:B------:R3:W-:Y:S01]  /*c590*/  STL.64 [R1+0x640], R16 ;  /* 0x0006401001007387 */ /* 0x0007e20000100a00 */
[----:B-1----:R-:W-:-:S03]  /*c5a0*/  IMAD.WIDE R12, R22, 0x2, R30 ;  /* 0x00000002160c7825 */ /* 0x002fc600078e021e */
[----:B------:R-:W-:Y:S01]  /*c5b0*/  STL [R1+0x1420], R23 ;  /* 0x0014201701007387 */ /* 0x000fe20000100800 */
[----:B0-----:R-:W-:-:S03]  /*c5c0*/  IMAD.WIDE R8, R23, 0x2, R30 ;  /* 0x0000000217087825 */ /* 0x001fc600078e021e */
[----:B------:R0:W-:Y:S04]  /*c5d0*/  STL.64 [R1+0x648], R12 ;  /* 0x0006480c01007387 */ /* 0x0001e80000100a00 */
[----:B------:R-:W-:Y:S04]  /*c5e0*/  STL [R1+0x1424], R22 ;  /* 0x0014241601007387 */ /* 0x000fe80000100800 */
[----:B------:R1:W-:Y:S01]  /*c5f0*/  STL.64 [R1+0x650], R8 ;  /* 0x0006500801007387 */ /* 0x0003e20000100a00 */
[----:B---3--:R-:W-:-:S04]  /*c600*/  IMAD.WIDE R16, R42, 0x2, R30 ;  /* 0x000000022a107825 */ /* 0x008fc800078e021e */
[--C-:B0-----:R-:W-:Y:S01]  /*c610*/  IMAD.WIDE R12, R18, 0x2, R30.reuse ;  /* 0x00000002120c7825 */ /* 0x101fe200078e021e */
[----:B------:R0:W-:Y:S03]  /*c620*/  STL.64 [R1+0x658], R16 ;  /* 0x0006581001007387 */ /* 0x0001e60000100a00 */
[--C-:B-1----:R-:W-:Y:S01]  /*c630*/  IMAD.WIDE R8, R19, 0x2, R30.reuse ;  /* 0x0000000213087825 */ /* 0x102fe200078e021e */
[----:B------:R-:W-:Y:S03]  /*c640*/  STL [R1+0x1418], R19 ;  /* 0x0014181301007387 */ /* 0x000fe60000100800 */
[--C-:B0-----:R-:W-:Y:S01]  /*c650*/  IMAD.WIDE R16, R4, 0x2, R30.reuse ;  /* 0x0000000204107825 */ /* 0x101fe200078e021e */
[----:B------:R0:W-:Y:S04]  /*c660*/  STL.64 [R1+0x660], R12 ;  /* 0x0006600c01007387 */ /* 0x0001e80000100a00 */
[----:B------:R-:W-:Y:S04]  /*c670*/  STL [R1+0x141c], R18 ;  /* 0x00141c1201007387 */ /* 0x000fe80000100800 */
[----:B------:R1:W-:Y:S01]  /*c680*/  STL.64 [R1+0x668], R8 ;  /* 0x0006680801007387 */ /* 0x0003e20000100a00 */
[----:B0-----:R-:W-:-:S03]  /*c690*/  IMAD.WIDE R12, R14, 0x2, R30 ;  /* 0x000000020e0c7825 */ /* 0x001fc600078e021e */
[----:B------:R-:W3:Y:S04]  /*c6a0*/  LDL.LU R4, [R1+0x1454] ;  /* 0x0014540001047983 */ /* 0x000ee80000300800 */
[----:B------:R-:W-:Y:S01]  /*c6b0*/  STL.64 [R1+0x670], R16 ;  /* 0x0006701001007387 */ /* 0x000fe20000100a00 */
[----:B-1----:R-:W-:-:S03]  /*c6c0*/  IMAD.WIDE R8, R15, 0x2, R30 ;  /* 0x000000020f087825 */ /* 0x002fc600078e021e */
[----:B------:R-:W-:Y:S04]  /*c6d0*/  STL [R1+0x1410], R15 ;  /* 0x0014100f01007387 */ /* 0x000fe80000100800 */
[----:B------:R-:W-:Y:S04]  /*c6e0*/  STL.64 [R1+0x678], R12 ;  /* 0x0006780c01007387 */ /* 0x000fe80000100a00 */
[----:B------:R0:W-:Y:S04]  /*c6f0*/  STL [R1+0x1414], R14 ;  /* 0x0014140e01007387 */ /* 0x0001e80000100800 */
[----:B------:R1:W-:Y:S01]  /*c700*/  STL.64 [R1+0x680], R8 ;  /* 0x0006800801007387 */ /* 0x0003e20000100a00 */
[----:B0-----:R-:W-:-:S03]  /*c710*/  IMAD.WIDE R14, R5, 0x2, R30 ;  /* 0x00000002050e7825 */ /* 0x001fc600078e021e */
[----:B------:R-:W3:Y:S04]  /*c720*/  LDL.LU R5, [R1+0x1450] ;  /* 0x0014500001057983 */ /* 0x000ee80000300800 */
[----:B------:R-:W-:Y:S01]  /*c730*/  STL.64 [R1+0x688], R14 ;  /* 0x0006880e01007387 */ /* 0x000fe20000100a00 */
[----:B--2---:R-:W-:-:S03]  /*c740*/  IMAD.WIDE R12, R10, 0x2, R30 ;  /* 0x000000020a0c7825 */ /* 0x004fc600078e021e */
[----:B------:R-:W-:Y:S01]  /*c750*/  STL [R1+0x1408], R11 ;  /* 0x0014080b01007387 */ /* 0x000fe20000100800 */
[----:B-1----:R-:W-:-:S03]  /*c760*/  IMAD.WIDE R8, R11, 0x2, R30 ;  /* 0x000000020b087825 */ /* 0x002fc600078e021e */
[----:B------:R0:W-:Y:S04]  /*c770*/  STL.64 [R1+0x690], R12 ;  /* 0x0006900c01007387 */ /* 0x0001e80000100a00 */
[----:B------:R1:W-:Y:S04]  /*c780*/  STL [R1+0x140c], R10 ;  /* 0x00140c0a01007387 */ /* 0x0003e80000100800 */
[----:B------:R2:W-:Y:S01]  /*c790*/  STL.64 [R1+0x698], R8 ;  /* 0x0006980801007387 */ /* 0x0005e20000100a00 */
[----:B0-----:R-:W-:-:S04]  /*c7a0*/  IMAD.WIDE R12, R48, 0x2, R30 ;  /* 0x00000002300c7825 */ /* 0x001fc800078e021e */
[--C-:B-1----:R-:W-:Y:S01]  /*c7b0*/  IMAD.WIDE R10, R6, 0x2, R30.reuse ;  /* 0x00000002060a7825 */ /* 0x102fe200078e021e */
[----:B------:R-:W-:Y:S04]  /*c7c0*/  STL.64 [R1+0x6a0], R12 ;  /* 0x0006a00c01007387 */ /* 0x000fe80000100a00 */
[----:B----4-:R-:W-:Y:S01]  /*c7d0*/  STL [R1+0x1400], R7 ;  /* 0x0014000701007387 */ /* 0x010fe20000100800 */
[----:B--2---:R-:W-:-:S03]  /*c7e0*/  IMAD.WIDE R8, R7, 0x2, R30 ;  /* 0x0000000207087825 */ /* 0x004fc600078e021e */
[----:B------:R0:W-:Y:S04]  /*c7f0*/  STL.64 [R1+0x6a8], R10 ;  /* 0x0006a80a01007387 */ /* 0x0001e80000100a00 */
[----:B------:R1:W-:Y:S04]  /*c800*/  STL [R1+0x1404], R6 ;  /* 0x0014040601007387 */ /* 0x0003e80000100800 */
[----:B------:R2:W-:Y:S01]  /*c810*/  STL.64 [R1+0x6b0], R8 ;  /* 0x0006b00801007387 */ /* 0x0005e20000100a00 */
[----:B0-----:R-:W-:-:S04]  /*c820*/  IMAD.WIDE R10, R40, 0x2, R30 ;  /* 0x00000002280a7825 */ /* 0x001fc800078e021e */
[----:B-1----:R-:W-:-:S04]  /*c830*/  IMAD.WIDE R6, R44, 0x2, R30 ;  /* 0x000000022c067825 */ /* 0x002fc800078e021e */
[--C-:B--2---:R-:W-:Y:S01]  /*c840*/  IMAD.WIDE R8, R2, 0x2, R30.reuse ;  /* 0x0000000202087825 */ /* 0x104fe200078e021e */
[----:B------:R0:W-:Y:S04]  /*c850*/  STL.64 [R1+0x6b8], R6 ;  /* 0x0006b80601007387 */ /* 0x0001e80000100a00 */
[----:B------:R-:W-:Y:S04]  /*c860*/  STL.64 [R1+0x6c0], R10 ;  /* 0x0006c00a01007387 */ /* 0x000fe80000100a00 */
[----:B------:R1:W-:Y:S01]  /*c870*/  STL.64 [R1+0x13f8], R2 ;  /* 0x0013f80201007387 */ /* 0x0003e20000100a00 */
[----:B0-----:R-:W-:-:S03]  /*c880*/  IMAD.WIDE R6, R3, 0x2, R30 ;  /* 0x0000000203067825 */ /* 0x001fc600078e021e */
[----:B------:R0:W-:Y:S04]  /*c890*/  STL.64 [R1+0x6c8], R8 ;  /* 0x0006c80801007387 */ /* 0x0001e80000100a00 */
[----:B------:R2:W-:Y:S01]  /*c8a0*/  STL.64 [R1+0x6d0], R6 ;  /* 0x0006d00601007387 */ /* 0x0005e20000100a00 */
[----:B-1----:R-:W-:-:S04]  /*c8b0*/  IMAD.WIDE R2, R38, 0x2, R30 ;  /* 0x0000000226027825 */ /* 0x002fc800078e021e */
[--C-:B0-----:R-:W-:Y:S01]  /*c8c0*/  IMAD.WIDE R8, R32, 0x2, R30.reuse ;  /* 0x0000000220087825 */ /* 0x101fe200078e021e */
[----:B------:R0:W-:Y:S03]  /*c8d0*/  STL.64 [R1+0x6d8], R2 ;  /* 0x0006d80201007387 */ /* 0x0001e60000100a00 */
[--C-:B--2---:R-:W-:Y:S01]  /*c8e0*/  IMAD.WIDE R6, R28, 0x2, R30.reuse ;  /* 0x000000021c067825 */ /* 0x104fe200078e021e */
[----:B------:R-:W-:Y:S04]  /*c8f0*/  STL.64 [R1+0x6e0], R8 ;  /* 0x0006e00801007387 */ /* 0x000fe80000100a00 */
[----:B------:R-:W-:Y:S01]  /*c900*/  STL [R1+0x13e8], R29 ;  /* 0x0013e81d01007387 */ /* 0x000fe20000100800 */
[----:B0-----:R-:W-:-:S03]  /*c910*/  IMAD.WIDE R2, R29, 0x2, R30 ;  /* 0x000000021d027825 */ /* 0x001fc600078e021e */
[----:B------:R0:W-:Y:S04]  /*c920*/  STL.64 [R1+0x6e8], R6 ;  /* 0x0006e80601007387 */ /* 0x0001e80000100a00 */
[----:B------:R-:W-:Y:S04]  /*c930*/  STL [R1+0x13ec], R28 ;  /* 0x0013ec1c01007387 */ /* 0x000fe80000100800 */
[----:B------:R1:W-:Y:S01]  /*c940*/  STL.64 [R1+0x6f0], R2 ;  /* 0x0006f00201007387 */ /* 0x0003e20000100a00 */
[----:B0-----:R-:W-:-:S03]  /*c950*/  IMAD.WIDE R6, R27, 0x2, R30 ;  /* 0x000000021b067825 */ /* 0x001fc600078e021e */
[----:B------:R-:W-:Y:S01]  /*c960*/  STL.64 [R1+0x13f0], R26 ;  /* 0x0013f01a01007387 */ /* 0x000fe20000100a00 */
[----:B-1----:R-:W-:-:S05]  /*c970*/  IMAD.WIDE R2, R26, 0x2, R30 ;  /* 0x000000021a027825 */ /* 0x002fca00078e021e */
[----:B------:R0:W-:Y:S04]  /*c980*/  STL.64 [R1+0x6f8], R2 ;  /* 0x0006f80201007387 */ /* 0x0001e80000100a00 */
[----:B------:R1:W-:Y:S04]  /*c990*/  STL.64 [R1+0x700], R6 ;  /* 0x0007000601007387 */ /* 0x0003e80000100a00 */
[----:B------:R-:W-:Y:S01]  /*c9a0*/  STL.64 [R1+0x1428], R24 ;  /* 0x0014281801007387 */ /* 0x000fe20000100a00 */
[----:B0-----:R-:W-:-:S04]  /*c9b0*/  IMAD.WIDE R2, R24, 0x2, R30 ;  /* 0x0000000218027825 */ /* 0x001fc800078e021e */
[--C-:B-1----:R-:W-:Y:S01]  /*c9c0*/  IMAD.WIDE R6, R25, 0x2, R30.reuse ;  /* 0x0000000219067825 */ /* 0x102fe200078e021e */
[----:B------:R0:W-:Y:S04]  /*c9d0*/  STL.64 [R1+0x708], R2 ;  /* 0x0007080201007387 */ /* 0x0001e80000100a00 */
[----:B------:R-:W-:Y:S01]  /*c9e0*/  STL.64 [R1+0x718], R6 ;  /* 0x0007180601007387 */ /* 0x000fe20000100a00 */
[----:B0-----:R-:W-:-:S04]  /*c9f0*/  IMAD.WIDE R2, R0, 0x2, R30 ;  /* 0x0000000200027825 */ /* 0x001fc800078e021e */
[----:B---3--:R-:W-:-:S04]  /*ca00*/  IMAD.WIDE R20, R58, 0x2, R4 ;  /* 0x000000023a147825 */ /* 0x008fc800078e0204 */
[--C-:B------:R-:W-:Y:S01]  /*ca10*/  IMAD.WIDE R16, R51, 0x2, R4.reuse ;  /* 0x0000000233107825 */ /* 0x100fe200078e0204 */
[----:B------:R0:W-:Y:S03]  /*ca20*/  STL.64 [R1+0x1430], R20 ;  /* 0x0014301401007387 */ /* 0x0001e60000100a00 */
[--C-:B------:R-:W-:Y:S01]  /*ca30*/  IMAD.WIDE R12, R49, 0x2, R4.reuse ;  /* 0x00000002310c7825 */ /* 0x100fe200078e0204 */
[----:B------:R1:W-:Y:S03]  /*ca40*/  STL.64 [R1+0x710], R2 ;  /* 0x0007100201007387 */ /* 0x0003e60000100a00 */
[--C-:B------:R-:W-:Y:S01]  /*ca50*/  IMAD.WIDE R8, R60, 0x2, R4.reuse ;  /* 0x000000023c087825 */ /* 0x100fe200078e0204 */
[----:B------:R-:W-:Y:S04]  /*ca60*/  STL.64 [R1+0x1438], R16 ;  /* 0x0014381001007387 */ /* 0x000fe80000100a00 */
[----:B------:R2:W-:Y:S04]  /*ca70*/  STL.64 [R1+0x1440], R12 ;  /* 0x0014400c01007387 */ /* 0x0005e80000100a00 */
[----:B------:R3:W-:Y:S04]  /*ca80*/  STL.64 [R1+0x1448], R8 ;  /* 0x0014480801007387 */ /* 0x0007e80000100a00 */
[----:B0-----:R-:W2:Y:S04]  /*ca90*/  LDL.LU R20, [R1+0x154] ;  /* 0x0001540001147983 */ /* 0x001ea80000300800 */
[----:B------:R-:W3:Y:S04]  /*caa0*/  LDL.LU R10, [R1+0x1e0] ;  /* 0x0001e000010a7983 */ /* 0x000ee80000300800 */
        /* <DEDUP_REMOVED lines=13> */
[----:B-1----:R-:W4:Y:S04]  /*cb80*/  LDL.LU R2, [R1+0x240] ;  /* 0x0002400001027983 */ /* 0x002f280000300800 */
[----:B------:R-:W4:Y:S04]  /*cb90*/  LDL.LU R3, [R1+0x244] ;  /* 0x0002440001037983 */ /* 0x000f280000300800 */
[----:B------:R-:W4:Y:S04]  /*cba0*/  LDL.LU R7, [R1+0x250] ;  /* 0x0002500001077983 */ /* 0x000f280000300800 */
[----:B------:R-:W4:Y:S04]  /*cbb0*/  LDL.LU R15, [R1+0x254] ;  /* 0x00025400010f7983 */ /* 0x000f280000300800 */
[----:B------:R-:W4:Y:S01]  /*cbc0*/  LDL.LU R11, [R1+0x258] ;  /* 0x00025800010b7983 */ /* 0x000f220000300800 */
[----:B--2---:R-:W-:-:S04]  /*cbd0*/  IMAD.WIDE R12, R20, 0x2, R4 ;  /* 0x00000002140c7825 */ /* 0x004fc800078e0204 */
[--C-:B---3--:R-:W-:Y:S02]  /*cbe0*/  IMAD.WIDE R8, R10, 0x2, R4.reuse ;  /* 0x000000020a087825 */ /* 0x108fe400078e0204 */
[----:B------:R-:W2:Y:S02]  /*cbf0*/  LDL.LU R10, [R1+0x25c] ;  /* 0x00025c00010a7983 */ /* 0x000ea40000300800 */
[--C-:B----4-:R-:W-:Y:S02]  /*cc00*/  IMAD.WIDE R16, R21, 0x2, R4.reuse ;  /* 0x0000000215107825 */ /* 0x110fe400078e0204 */
[----:B------:R-:W-:Y:S04]  /*cc10*/  STL.64 [R1+0xb0], R12 ;  /* 0x0000b00c01007387 */ /* 0x000fe80000100a00 */
[----:B------:R0:W-:Y:S04]  /*cc20*/  STL.64 [R1+0xc0], R8 ;  /* 0x0000c00801007387 */ /* 0x0001e80000100a00 */
[----:B------:R1:W-:Y:S01]  /*cc30*/  STL.64 [R1+0xd8], R16 ;  /* 0x0000d81001007387 */ /* 0x0003e20000100a00 */
[----:B0-----:R-:W-:-:S03]  /*cc40*/  IMAD.WIDE R8, R14, 0x2, R4 ;  /* 0x000000020e087825 */ /* 0x001fc600078e0204 */
[----:B------:R-:W3:Y:S01]  /*cc50*/  LDL.LU R14, [R1+0x268] ;  /* 0x00026800010e7983 */ /* 0x000ee20000300800 */
[----:B------:R-:W-:-:S04]  /*cc60*/  IMAD.WIDE R12, R24, 0x2, R4 ;  /* 0x00000002180c7825 */ /* 0x000fc800078e0204 */
[--C-:B-1----:R-:W-:Y:S01]  /*cc70*/  IMAD.WIDE R16, R25, 0x2, R4.reuse ;  /* 0x0000000219107825 */ /* 0x102fe200078e0204 */
[----:B------:R0:W-:Y:S04]  /*cc80*/  STL.64 [R1+0xe8], R12 ;  /* 0x0000e80c01007387 */ /* 0x0001e80000100a00 */
[----:B------:R1:W-:Y:S04]  /*cc90*/  STL.64 [R1+0x100], R8 ;  /* 0x0001000801007387 */ /* 0x0003e80000100a00 */
[----:B------:R4:W-:Y:S01]  /*cca0*/  STL.64 [R1+0x118], R16 ;  /* 0x0001181001007387 */ /* 0x0009e20000100a00 */
[----:B0-----:R-:W-:-:S04]  /*ccb0*/  IMAD.WIDE R12, R26, 0x2, R4 ;  /* 0x000000021a0c7825 */ /* 0x001fc800078e0204 */
[--C-:B-1----:R-:W-:Y:S02]  /*ccc0*/  IMAD.WIDE R8, R18, 0x2, R4.reuse ;  /* 0x0000000212087825 */ /* 0x102fe400078e0204 */
[----:B------:R-:W3:Y:S02]  /*ccd0*/  LDL.LU R18, [R1+0x26c] ;  /* 0x00026c0001127983 */ /* 0x000ee40000300800 */
[--C-:B----4-:R-:W-:Y:S02]  /*cce0*/  IMAD.WIDE R16, R27, 0x2, R4.reuse ;  /* 0x000000021b107825 */ /* 0x110fe400078e0204 */
[----:B------:R0:W-:Y:S04]  /*ccf0*/  STL.64 [R1+0x128], R12 ;  /* 0x0001280c01007387 */ /* 0x0001e80000100a00 */
[----:B------:R1:W-:Y:S04]  /*cd00*/  STL.64 [R1+0x140], R8 ;  /* 0x0001400801007387 */ /* 0x0003e80000100a00 */
[----:B------:R4:W-:Y:S01]  /*cd10*/  STL.64 [R1+0x150], R16 ;  /* 0x0001501001007387 */ /* 0x0009e20000100a00 */
[----:B0-----:R-:W-:-:S03]  /*cd20*/  IMAD.WIDE R12, R22, 0x2, R4 ;  /* 0x00000002160c7825 */ /* 0x001fc600078e0204 */
[----:B------:R-:W3:Y:S01]  /*cd30*/  LDL.LU R22, [R1+0x270] ;  /* 0x0002700001167983 */ /* 0x000ee20000300800 */
[----:B-1----:R-:W-:-:S03]  /*cd40*/  IMAD.WIDE R8, R23, 0x2, R4 ;  /* 0x0000000217087825 */ /* 0x002fc600078e0204 */
[----:B------:R0:W-:Y:S04]  /*cd50*/  STL.64 [R1+0x168], R12 ;  /* 0x0001680c01007387 */ /* 0x0001e80000100a00 */
[----:B------:R-:W3:Y:S01]  /*cd60*/  LDL.LU R23, [R1+0x274] ;  /* 0x0002740001177983 */ /* 0x000ee20000300800 */
[----:B----4-:R-:W-:-:S03]  /*cd70*/  IMAD.WIDE R16, R28, 0x2, R4 ;  /* 0x000000021c107825 */ /* 0x010fc600078e0204 */
[----:B------:R1:W-:Y:S01]  /*cd80*/  STL.64 [R1+0x178], R8 ;  /* 0x0001780801007387 */ /* 0x0003e20000100a00 */
[----:B0-----:R-:W-:-:S03]  /*cd90*/  IMAD.WIDE R12, R6, 0x2, R4 ;  /* 0x00000002060c7825 */ /* 0x001fc600078e0204 */
[----:B------:R0:W-:Y:S04]  /*cda0*/  STL.64 [R1+0x190], R16 ;  /* 0x0001901001007387 */ /* 0x0001e80000100a00 */
[----:B------:R-:W4:Y:S01]  /*cdb0*/  LDL.LU R6, [R1+0x280] ;  /* 0x0002800001067983 */ /* 0x000f220000300800 */
[----:B-1----:R-:W-:-:S03]  /*cdc0*/  IMAD.WIDE R8, R19, 0x2, R4 ;  /* 0x0000000213087825 */ /* 0x002fc600078e0204 */
[----:B------:R1:W-:Y:S04]  /*cdd0*/  STL.64 [R1+0x1a0], R12 ;  /* 0x0001a00c01007387 */ /* 0x0003e80000100a00 */
[----:B------:R-:W4:Y:S01]  /*cde0*/  LDL.LU R19, [R1+0x284] ;  /* 0x0002840001137983 */ /* 0x000f220000300800 */
[----:B0-----:R-:W-:-:S03]  /*cdf0*/  IMAD.WIDE R16, R2, 0x2, R4 ;  /* 0x0000000202107825 */ /* 0x001fc600078e0204 */
[----:B------:R0:W-:Y:S01]  /*ce00*/  STL.64 [R1+0x1b8], R8 ;  /* 0x0001b80801007387 */ /* 0x0001e20000100a00 */
[----:B-1----:R-:W-:-:S04]  /*ce10*/  IMAD.WIDE R12, R3, 0x2, R4 ;  /* 0x00000002030c7825 */ /* 0x002fc800078e0204 */
[----:B0-----:R-:W-:-:S05]  /*ce20*/  IMAD.WIDE R8, R29, 0x2, R4 ;  /* 0x000000021d087825 */ /* 0x001fca00078e0204 */
[----:B------:R0:W-:Y:S01]  /*ce30*/  STL.64 [R1+0x1d0], R8 ;  /* 0x0001d00801007387 */ /* 0x0001e20000100a00 */
[----:B------:R-:W-:-:S03]  /*ce40*/  IMAD.WIDE R2, R15, 0x2, R4 ;  /* 0x000000020f027825 */ /* 0x000fc600078e0204 */
[----:B------:R-:W-:Y:S04]  /*ce50*/  STL.64 [R1+0x1e0], R16 ;  /* 0x0001e01001007387 */ /* 0x000fe80000100a00 */
[----:B------:R1:W-:Y:S01]  /*ce60*/  STL.64 [R1+0x1f8], R12 ;  /* 0x0001f80c01007387 */ /* 0x0003e20000100a00 */
[----:B0-----:R-:W-:-:S03]  /*ce70*/  IMAD.WIDE R8, R7, 0x2, R4 ;  /* 0x0000000207087825 */ /* 0x001fc600078e0204 */
[----:B-1----:R-:W4:Y:S04]  /*ce80*/  LDL.LU R13, [R1+0x288] ;  /* 0x00028800010d7983 */ /* 0x002f280000300800 */
[----:B------:R-:W-:Y:S04]  /*ce90*/  STL.64 [R1+0x208], R8 ;  /* 0x0002080801007387 */ /* 0x000fe80000100a00 */
[----:B------:R-:W4:Y:S04]  /*cea0*/  LDL.LU R16, [R1+0x298] ;  /* 0x0002980001107983 */ /* 0x000f280000300800 */
[----:B------:R0:W-:Y:S04]  /*ceb0*/  STL.64 [R1+0x218], R2 ;  /* 0x0002180201007387 */ /* 0x0001e80000100a00 */
[----:B------:R-:W4:Y:S04]  /*cec0*/  LDL.LU R15, [R1+0x2a0] ;  /* 0x0002a000010f7983 */ /* 0x000f280000300800 */
[----:B------:R-:W4:Y:S01]  /*ced0*/  LDL.LU R17, [R1+0x2b0] ;  /* 0x0002b00001117983 */ /* 0x000f220000300800 */
[----:B0-----:R-:W-:-:S03]  /*cee0*/  IMAD.WIDE R2, R11, 0x2, R4 ;  /* 0x000000020b027825 */ /* 0x001fc600078e0204 */
[----:B------:R-:W4:Y:S04]  /*cef0*/  LDL.LU R20, [R1+0x2c0] ;  /* 0x0002c00001147983 */ /* 0x000f280000300800 */
[----:B------:R2:W-:Y:S04]  /*cf00*/  STL.64 [R1+0x228], R2 ;  /* 0x0002280201007387 */ /* 0x0005e80000100a00 */
[----:B------:R-:W4:Y:S04]  /*cf10*/  LDL.LU R11, [R1+0x2c8] ;  /* 0x0002c800010b7983 */ /* 0x000f280000300800 */
[----:B------:R-:W4:Y:S04]  /*cf20*/  LDL.LU R21, [R1+0x2d8] ;  /* 0x0002d80001157983 */ /* 0x000f280000300800 */
[----:B------:R-:W4:Y:S01]  /*cf30*/  LDL.LU R24, [R1+0x2e0] ;  /* 0x0002e00001187983 */ /* 0x000f220000300800 */
[----:B--2---:R-:W-:-:S05]  /*cf40*/  IMAD.WIDE R2, R10, 0x2, R4 ;  /* 0x000000020a027825 */ /* 0x004fca00078e0204 */
[----:B------:R3:W-:Y:S04]  /*cf50*/  STL.64 [R1+0x238], R2 ;  /* 0x0002380201007387 */ /* 0x0007e80000100a00 */
[----:B------:R-:W2:Y:S04]  /*cf60*/  LDL.LU R7, [R1+0x2f0] ;  /* 0x0002f00001077983 */ /* 0x000ea80000300800 */
[----:B------:R-:W2:Y:S04]  /*cf70*/  LDL.LU R25, [R1+0x2f8] ;  /* 0x0002f80001197983 */ /* 0x000ea80000300800 */
[----:B------:R-:W2:Y:S01]  /*cf80*/  LDL.LU R26, [R1+0x308] ;  /* 0x00030800011a7983 */ /* 0x000ea20000300800 */
[----:B---3--:R-:W-:-:S05]  /*cf90*/  IMAD.WIDE R2, R14, 0x2, R4 ;  /* 0x000000020e027825 */ /* 0x008fca00078e0204 */
[----:B------:R0:W-:Y:S04]  /*cfa0*/  STL.64 [R1+0x240], R2 ;  /* 0x0002400201007387 */ /* 0x0001e80000100a00 */
[----:B------:R-:W3:Y:S04]  /*cfb0*/  LDL.LU R10, [R1+0x310] ;  /* 0x00031000010a7983 */ /* 0x000ee80000300800 */
[----:B------:R-:W3:Y:S04]  /*cfc0*/  LDL.LU R27, [R1+0x320] ;  /* 0x00032000011b7983 */ /* 0x000ee80000300800 */
[----:B------:R-:W3:Y:S01]  /*cfd0*/  LDL.LU R14, [R1+0x328] ;  /* 0x00032800010e7983 */ /* 0x000ee20000300800 */
[----:B0-----:R-:W-:-:S05]  /*cfe0*/  IMAD.WIDE R2, R18, 0x2, R4 ;  /* 0x0000000212027825 */ /* 0x001fca00078e0204 */
[----:B------:R0:W-:Y:S04]  /*cff0*/  STL.64 [R1+0x250], R2 ;  /* 0x0002500201007387 */ /* 0x0001e80000100a00 */
[----:B------:R-:W3:Y:S04]  /*d000*/  LDL.LU R18, [R1+0x338] ;  /* 0x0003380001127983 */ /* 0x000ee80000300800 */
[----:B------:R-:W3:Y:S01]  /*d010*/  LDL.LU R28, [R1+0x340] ;  /* 0x00034000011c7983 */ /* 0x000ee20000300800 */
[----:B------:R-:W-:-:S05]  /*d020*/  IMAD.WIDE R8, R22, 0x2, R4 ;  /* 0x0000000216087825 */ /* 0x000fca00078e0204 */
[----:B------:R-:W-:Y:S04]  /*d030*/  STL.64 [R1+0x258], R8 ;  /* 0x0002580801007387 */ /* 0x000fe80000100a00 */
[----:B------:R-:W3:Y:S01]  /*d040*/  LDL.LU R22, [R1+0x350] ;  /* 0x0003500001167983 */ /* 0x000ee20000300800 */
[----:B0-----:R-:W-:-:S05]  /*d050*/  IMAD.WIDE R2, R23, 0x2, R4 ;  /* 0x0000000217027825 */ /* 0x001fca00078e0204 */
[----:B------:R4:W-:Y:S04]  /*d060*/  STL.64 [R1+0x268], R2 ;  /* 0x0002680201007387 */ /* 0x0009e80000100a00 */
[----:B------:R-:W3:Y:S04]  /*d070*/  LDL.LU R23, [R1+0x358] ;  /* 0x0003580001177983 */ /* 0x000ee80000300800 */
[----:B------:R-:W3:Y:S01]  /*d080*/  LDL.LU R29, [R1+0x368] ;  /* 0x00036800011d7983 */ /* 0x000ee20000300800 */
[----:B----4-:R-:W-:-:S04]  /*d090*/  IMAD.WIDE R2, R6, 0x2, R4 ;  /* 0x0000000206027825 */ /* 0x010fc800078e0204 */
[--C-:B------:R-:W-:Y:S01]  /*d0a0*/  IMAD.WIDE R8, R19, 0x2, R4.reuse ;  /* 0x0000000213087825 */ /* 0x100fe200078e0204 */
[----:B------:R0:W-:Y:S04]  /*d0b0*/  STL.64 [R1+0x270], R2 ;  /* 0x0002700201007387 */ /* 0x0001e80000100a00 */
[----:B0-----:R-:W4:Y:S04]  /*d0c0*/  LDL.LU R2, [R1+0x370] ;  /* 0x0003700001027983 */ /* 0x001f280000300800 */
[----:B------:R0:W-:Y:S04]  /*d0d0*/  STL.64 [R1+0x280], R8 ;  /* 0x0002800801007387 */ /* 0x0001e80000100a00 */
[----:B------:R-:W4:Y:S04]  /*d0e0*/  LDL.LU R3, [R1+0x380] ;  /* 0x0003800001037983 */ /* 0x000f280000300800 */
[----:B------:R-:W4:Y:S04]  /*d0f0*/  LDL.LU R6, [R1+0x388] ;  /* 0x0003880001067983 */ /* 0x000f280000300800 */
[----:B------:R-:W4:Y:S01]  /*d100*/  LDL.LU R19, [R1+0x398] ;  /* 0x0003980001137983 */ /* 0x000f220000300800 */
[----:B0-----:R-:W-:-:S05]  /*d110*/  IMAD.WIDE R8, R13, 0x2, R4 ;  /* 0x000000020d087825 */ /* 0x001fca00078e0204 */
[----:B------:R0:W-:Y:S01]  /*d120*/  STL.64 [R1+0x288], R8 ;  /* 0x0002880801007387 */ /* 0x0001e20000100a00 */
[----:B------:R-:W-:-:S04]  /*d130*/  IMAD.WIDE R12, R16, 0x2, R4 ;  /* 0x00000002100c7825 */ /* 0x000fc800078e0204 */
[--C-:B0-----:R-:W-:Y:S02]  /*d140*/  IMAD.WIDE R8, R15, 0x2, R4.reuse ;  /* 0x000000020f087825 */ /* 0x101fe400078e0204 */
[----:B------:R-:W4:Y:S02]  /*d150*/  LDL.LU R15, [R1+0x3a0] ;  /* 0x0003a000010f7983 */ /* 0x000f240000300800 */
[--C-:B------:R-:W-:Y:S02]  /*d160*/  IMAD.WIDE R16, R17, 0x2, R4.reuse ;  /* 0x0000000211107825 */ /* 0x100fe400078e0204 */
[----:B------:R-:W-:Y:S04]  /*d170*/  STL.64 [R1+0x298], R12 ;  /* 0x0002980c01007387 */ /* 0x000fe80000100a00 */
[----:B------:R0:W-:Y:S04]  /*d180*/  STL.64 [R1+0x2a0], R8 ;  /* 0x0002a00801007387 */ /* 0x0001e80000100a00 */
[----:B------:R1:W-:Y:S01]  /*d190*/  STL.64 [R1+0x2b0], R16 ;  /* 0x0002b01001007387 */ /* 0x0003e20000100a00 */
[----:B0-----:R-:W-:-:S03]  /*d1a0*/  IMAD.WIDE R8, R11, 0x2, R4 ;  /* 0x000000020b087825 */ /* 0x001fc600078e0204 */
[----:B------:R-:W4:Y:S01]  /*d1b0*/  LDL.LU R11, [R1+0x3b0] ;  /* 0x0003b000010b7983 */ /* 0x000f220000300800 */
[----:B------:R-:W-:-:S04]  /*d1c0*/  IMAD.WIDE R12, R20, 0x2, R4 ;  /* 0x00000002140c7825 */ /* 0x000fc800078e0204 */
[--C-:B-1----:R-:W-:Y:S01]  /*d1d0*/  IMAD.WIDE R16, R21, 0x2, R4.reuse ;  /* 0x0000000215107825 */ /* 0x102fe200078e0204 */
[----:B------:R0:W-:Y:S04]  /*d1e0*/  STL.64 [R1+0x2c0], R12 ;  /* 0x0002c00c01007387 */ /* 0x0001e80000100a00 */
[----:B------:R2:W-:Y:S04]  /*d1f0*/  STL.64 [R1+0x2c8], R8 ;  /* 0x0002c80801007387 */ /* 0x0005e80000100a00 */
[----:B------:R1:W-:Y:S01]  /*d200*/  STL.64 [R1+0x2d8], R16 ;  /* 0x0002d81001007387 */ /* 0x0003e20000100a00 */
[----:B0-----:R-:W-:-:S04]  /*d210*/  IMAD.WIDE R12, R24, 0x2, R4 ;  /* 0x00000002180c7825 */ /* 0x001fc800078e0204 */
[--C-:B--2---:R-:W-:Y:S02]  /*d220*/  IMAD.WIDE R8, R7, 0x2, R4.reuse ;  /* 0x0000000207087825 */ /* 0x104fe400078e0204 */
[----:B------:R-:W2:Y:S02]  /*d230*/  LDL.LU R7, [R1+0x3c0] ;  /* 0x0003c00001077983 */ /* 0x000ea40000300800 */
[--C-:B-1----:R-:W-:Y:S02]  /*d240*/  IMAD.WIDE R16, R25, 0x2, R4.reuse ;  /* 0x0000000219107825 */ /* 0x102fe400078e0204 */
[----:B------:R0:W-:Y:S04]  /*d250*/  STL.64 [R1+0x2e0], R12 ;  /* 0x0002e00c01007387 */ /* 0x0001e80000100a00 */
[----:B------:R3:W-:Y:S04]  /*d260*/  STL.64 [R1+0x2f0], R8 ;  /* 0x0002f00801007387 */ /* 0x0007e80000100a00 */
[----:B------:R1:W-:Y:S01]  /*d270*/  STL.64 [R1+0x2f8], R16 ;  /* 0x0002f81001007387 */ /* 0x0003e20000100a00 */
[----:B0-----:R-:W-:-:S04]  /*d280*/  IMAD.WIDE R12, R26, 0x2, R4 ;  /* 0x000000021a0c7825 */ /* 0x001fc800078e0204 */
[--C-:B---3--:R-:W-:Y:S02]  /*d290*/  IMAD.WIDE R8, R10, 0x2, R4.reuse ;  /* 0x000000020a087825 */ /* 0x108fe400078e0204 */
[----:B------:R-:W3:Y:S02]  /*d2a0*/  LDL.LU R10, [R1+0x3c8] ;  /* 0x0003c800010a7983 */ /* 0x000ee40000300800 */
[--C-:B-1----:R-:W-:Y:S02]  /*d2b0*/  IMAD.WIDE R16, R27, 0x2, R4.reuse ;  /* 0x000000021b107825 */ /* 0x102fe400078e0204 */
[----:B------:R0:W-:Y:S04]  /*d2c0*/  STL.64 [R1+0x308], R12 ;  /* 0x0003080c01007387 */ /* 0x0001e80000100a00 */
[----:B------:R1:W-:Y:S04]  /*d2d0*/  STL.64 [R1+0x310], R8 ;  /* 0x0003100801007387 */ /* 0x0003e80000100a00 */
[----:B------:R1:W-:Y:S01]  /*d2e0*/  STL.64 [R1+0x320], R16 ;  /* 0x0003201001007387 */ /* 0x0003e20000100a00 */
[----:B0-----:R-:W-:-:S03]  /*d2f0*/  IMAD.WIDE R12, R14, 0x2, R4 ;  /* 0x000000020e0c7825 */ /* 0x001fc600078e0204 */
[----:B------:R-:W3:Y:S04]  /*d300*/  LDL.LU R14, [R1+0x3d8] ;  /* 0x0003d800010e7983 */ /* 0x000ee80000300800 */
[----:B------:R0:W-:Y:S01]  /*d310*/  STL.64 [R1+0x328], R12 ;  /* 0x0003280c01007387 */ /* 0x0001e20000100a00 */
[----:B-1----:R-:W-:-:S03]  /*d320*/  IMAD.WIDE R8, R18, 0x2, R4 ;  /* 0x0000000212087825 */ /* 0x002fc600078e0204 */
[----:B------:R-:W3:Y:S01]  /*d330*/  LDL.LU R18, [R1+0x3e0] ;  /* 0x0003e00001127983 */ /* 0x000ee20000300800 */
[----:B------:R-:W-:-:S03]  /*d340*/  IMAD.WIDE R16, R28, 0x2, R4 ;  /* 0x000000021c107825 */ /* 0x000fc600078e0204 */
[----:B------:R1:W-:Y:S04]  /*d350*/  STL.64 [R1+0x338], R8 ;  /* 0x0003380801007387 */ /* 0x0003e80000100a00 */
[----:B------:R-:W-:Y:S01]  /*d360*/  STL.64 [R1+0x340], R16 ;  /* 0x0003401001007387 */ /* 0x000fe20000100a00 */
[----:B0-----:R-:W-:-:S03]  /*d370*/  IMAD.WIDE R12, R22, 0x2, R4 ;  /* 0x00000002160c7825 */ /* 0x001fc600078e0204 */
[----:B------:R-:W3:Y:S04]  /*d380*/  LDL.LU R22, [R1+0x3f0] ;  /* 0x0003f00001167983 */ /* 0x000ee80000300800 */
[----:B------:R-:W-:Y:S01]  /*d390*/  STL.64 [R1+0x350], R12 ;  /* 0x0003500c01007387 */ /* 0x000fe20000100a00 */
[----:B-1----:R-:W-:-:S03]  /*d3a0*/  IMAD.WIDE R8, R23, 0x2, R4 ;  /* 0x0000000217087825 */ /* 0x002fc600078e0204 */
[----:B------:R-:W3:Y:S04]  /*d3b0*/  LDL.LU R23, [R1+0x3f8] ;  /* 0x0003f80001177983 */ /* 0x000ee80000300800 */
[----:B------:R0:W-:Y:S02]  /*d3c0*/  STL.64 [R1+0x358], R8 ;  /* 0x0003580801007387 */ /* 0x0001e40000100a00 */
[----:B0-----:R-:W-:-:S04]  /*d3d0*/  IMAD.WIDE R8, R29, 0x2, R4 ;  /* 0x000000021d087825 */ /* 0x001fc800078e0204 */
[--C-:B----4-:R-:W-:Y:S01]  /*d3e0*/  IMAD.WIDE R16, R2, 0x2, R4.reuse ;  /* 0x0000000202107825 */ /* 0x110fe200078e0204 */
[----:B------:R0:W-:Y:S03]  /*d3f0*/  STL.64 [R1+0x368], R8 ;  /* 0x0003680801007387 */ /* 0x0001e60000100a00 */
[--C-:B------:R-:W-:Y:S01]  /*d400*/  IMAD.WIDE R12, R3, 0x2, R4.reuse ;  /* 0x00000002030c7825 */ /* 0x100fe200078e0204 */
[----:B------:R-:W-:Y:S04]  /*d410*/  STL.64 [R1+0x370], R16 ;  /* 0x0003701001007387 */ /* 0x000fe80000100a00 */
[----:B------:R1:W-:Y:S01]  /*d420*/  STL.64 [R1+0x380], R12 ;  /* 0x0003800c01007387 */ /* 0x0003e20000100a00 */
[----:B0-----:R-:W-:-:S04]  /*d430*/  IMAD.WIDE R8, R6, 0x2, R4 ;  /* 0x0000000206087825 */ /* 0x001fc800078e0204 */
[--C-:B------:R-:W-:Y:S01]  /*d440*/  IMAD.WIDE R2, R19, 0x2, R4.reuse ;  /* 0x0000000213027825 */ /* 0x100fe200078e0204 */
        /* <DEDUP_REMOVED lines=12> */
[----:B0-----:R-:W-:-:S05]  /*d510*/  IMAD.WIDE R2, R11, 0x2, R4 ;  /* 0x000000020b027825 */ /* 0x001fca00078e0204 */
        /* <DEDUP_REMOVED lines=11> */
[----:B0-----:R-:W3:Y:S01]  /*d5d0*/  LDL.LU R3, [R1+0x1ac] ;  /* 0x0001ac0001037983 */ /* 0x001ee20000300800 */
[----:B------:R-:W-:-:S05]  /*d5e0*/  IMAD.WIDE R8, R14, 0x2, R4 ;  /* 0x000000020e087825 */ /* 0x000fca00078e0204 */
[----:B------:R0:W-:Y:S04]  /*d5f0*/  STL.64 [R1+0x3d8], R8 ;  /* 0x0003d80801007387 */ /* 0x0001e80000100a00 */
[----:B------:R-:W3:Y:S04]  /*d600*/  LDL.LU R29, [R1+0x1a8] ;  /* 0x0001a800011d7983 */ /* 0x000ee80000300800 */
[----:B------:R-:W3:Y:S01]  /*d610*/  LDL.LU R2, [R1+0x184] ;  /* 0x0001840001027983 */ /* 0x000ee20000300800 */
[----:B0-----:R-:W-:-:S05]  /*d620*/  IMAD.WIDE R8, R18, 0x2, R4 ;  /* 0x0000000212087825 */ /* 0x001fca00078e0204 */
[----:B------:R0:W-:Y:S04]  /*d630*/  STL.64 [R1+0x3e0], R8 ;  /* 0x0003e00801007387 */ /* 0x0001e80000100a00 */
[----:B------:R-:W3:Y:S01]  /*d640*/  LDL.LU R6, [R1+0x180] ;  /* 0x0001800001067983 */ /* 0x000ee20000300800 */
[----:B0-----:R-:W-:-:S05]  /*d650*/  IMAD.WIDE R8, R22, 0x2, R4 ;  /* 0x0000000216087825 */ /* 0x001fca00078e0204 */
[----:B------:R0:W-:Y:S01]  /*d660*/  STL.64 [R1+0x3f0], R8 ;  /* 0x0003f00801007387 */ /* 0x0001e20000100a00 */
[----:B------:R-:W-:-:S03]  /*d670*/  IMAD.WIDE R22, R23, 0x2, R4 ;  /* 0x0000000217167825 */ /* 0x000fc600078e0204 */
[----:B0-----:R-:W3:Y:S04]  /*d680*/  LDL.LU.64 R8, [R1+0x1448] ;  /* 0x0014480001087983 */ /* 0x001ee80000300a00 */
[----:B------:R-:W3:Y:S04]  /*d690*/  LDL.LU R10, [R1+0x15c] ;  /* 0x00015c00010a7983 */ /* 0x000ee80000300800 */
[----:B------:R-:W3:Y:S04]  /*d6a0*/  LDL.LU R14, [R1+0x158] ;  /* 0x00015800010e7983 */ /* 0x000ee80000300800 */
[----:B------:R0:W-:Y:S04]  /*d6b0*/  STL.64 [R1+0x3f8], R22 ;  /* 0x0003f81601007387 */ /* 0x0001e80000100a00 */
[----:B------:R-:W3:Y:S04]  /*d6c0*/  LDL.LU R18, [R1+0x134] ;  /* 0x0001340001127983 */ /* 0x000ee80000300800 */
[----:B0-----:R-:W3:Y:S04]  /*d6d0*/  LDL.LU R22, [R1+0x130] ;  /* 0x0001300001167983 */ /* 0x001ee80000300800 */
[----:B------:R-:W3:Y:S01]  /*d6e0*/  LDL.LU R23, [R1+0x10c] ;  /* 0x00010c0001177983 */ /* 0x000ee20000300800 */
[----:B----4-:R-:W-:-:S05]  /*d6f0*/  IMAD.WIDE R12, R13, 0x2, R4 ;  /* 0x000000020d0c7825 */ /* 0x010fca00078e0204 */
[----:B------:R0:W-:Y:S02]  /*d700*/  STL.64 [R1+0x408], R12 ;  /* 0x0004080c01007387 */ /* 0x0001e40000100a00 */
[----:B0-----:R-:W-:-:S05]  /*d710*/  IMAD.WIDE R12, R16, 0x2, R4 ;  /* 0x00000002100c7825 */ /* 0x001fca00078e0204 */
[----:B------:R0:W-:Y:S01]  /*d720*/  STL.64 [R1+0x410], R12 ;  /* 0x0004100c01007387 */ /* 0x0001e20000100a00 */
[----:B------:R-:W-:-:S04]  /*d730*/  IMAD.WIDE R16, R17, 0x2, R4 ;  /* 0x0000000211107825 */ /* 0x000fc800078e0204 */
[----:B0-----:R-:W-:-:S05]  /*d740*/  IMAD.WIDE R12, R19, 0x2, R4 ;  /* 0x00000002130c7825 */ /* 0x001fca00078e0204 */
[----:B------:R0:W-:Y:S04]  /*d750*/  STL.64 [R1+0x420], R12 ;  /* 0x0004200c01007387 */ /* 0x0001e80000100a00 */
[----:B0-----:R-:W4:Y:S04]  /*d760*/  LDL.LU.64 R12, [R1+0x1440] ;  /* 0x00144000010c7983 */ /* 0x001f280000300a00 */
[----:B------:R-:W4:Y:S04]  /*d770*/  LDL.LU R19, [R1+0xf0] ;  /* 0x0000f00001137983 */ /* 0x000f280000300800 */
        /* <DEDUP_REMOVED lines=18> */
[----:B------:R2:W-:Y:S02]  /*d8a0*/  STL.64 [R1+0x480], R24 ;  /* 0x0004801801007387 */ /* 0x0005e40000100a00 */
[--C-:B--2---:R-:W-:Y:S02]  /*d8b0*/  IMAD.WIDE R24, R7, 0x2, R4.reuse ;  /* 0x0000000207187825 */ /* 0x104fe400078e0204 */
[----:B------:R-:W2:Y:S04]  /*d8c0*/  LDL.LU R7, [R1+0x8c] ;  /* 0x00008c0001077983 */ /* 0x000ea80000300800 */
[----:B------:R0:W-:Y:S02]  /*d8d0*/  STL.64 [R1+0x1e8], R24 ;  /* 0x0001e81801007387 */ /* 0x0001e40000100a00 */
[----:B0-----:R-:W-:-:S04]  /*d8e0*/  IMAD.WIDE R24, R27, 0x2, R4 ;  /* 0x000000021b187825 */ /* 0x001fc800078e0204 */
[--C-:B------:R-:W-:Y:S01]  /*d8f0*/  IMAD.WIDE R26, R28, 0x2, R4.reuse ;  /* 0x000000021c1a7825 */ /* 0x100fe200078e0204 */
[----:B------:R3:W-:Y:S03]  /*d900*/  STL.64 [R1+0x498], R24 ;  /* 0x0004981801007387 */ /* 0x0007e60000100a00 */
[--C-:B---3--:R-:W-:Y:S02]  /*d910*/  IMAD.WIDE R24, R3, 0x2, R4.reuse ;  /* 0x0000000203187825 */ /* 0x108fe400078e0204 */
[----:B------:R-:W3:Y:S04]  /*d920*/  LDL.LU R3, [R1+0x80] ;  /* 0x0000800001037983 */ /* 0x000ee80000300800 */
[----:B------:R0:W-:Y:S04]  /*d930*/  STL.64 [R1+0x1c0], R26 ;  /* 0x0001c01a01007387 */ /* 0x0001e80000100a00 */
[----:B0-----:R-:W3:Y:S04]  /*d940*/  LDL.LU R27, [R1+0x7c] ;  /* 0x00007c00011b7983 */ /* 0x001ee80000300800 */
[----:B------:R0:W-:Y:S02]  /*d950*/  STL.64 [R1+0x4a8], R24 ;  /* 0x0004a81801007387 */ /* 0x0001e40000100a00 */
[----:B0-----:R-:W-:-:S04]  /*d960*/  IMAD.WIDE R24, R29, 0x2, R4 ;  /* 0x000000021d187825 */ /* 0x001fc800078e0204 */
[--C-:B------:R-:W-:Y:S01]  /*d970*/  IMAD.WIDE R28, R2, 0x2, R4.reuse ;  /* 0x00000002021c7825 */ /* 0x100fe200078e0204 */
[----:B------:R0:W-:Y:S04]  /*d980*/  STL.64 [R1+0x1a8], R24 ;  /* 0x0001a81801007387 */ /* 0x0001e80000100a00 */
[----:B------:R1:W-:Y:S01]  /*d990*/  STL.64 [R1+0x4c0], R28 ;  /* 0x0004c01c01007387 */ /* 0x0003e20000100a00 */
[----:B0-----:R-:W-:-:S03]  /*d9a0*/  IMAD.WIDE R24, R6, 0x2, R4 ;  /* 0x0000000206187825 */ /* 0x001fc600078e0204 */
[----:B-1----:R-:W3:Y:S04]  /*d9b0*/  LDL.LU R28, [R1+0x70] ;  /* 0x00007000011c7983 */ /* 0x002ee80000300800 */
[----:B------:R-:W3:Y:S04]  /*d9c0*/  LDL.LU R29, [R1+0x6c] ;  /* 0x00006c00011d7983 */ /* 0x000ee80000300800 */
[----:B------:R0:W-:Y:S02]  /*d9d0*/  STL.64 [R1+0x180], R24 ;  /* 0x0001801801007387 */ /* 0x0001e40000100a00 */
[----:B0-----:R-:W-:-:S05]  /*d9e0*/  IMAD.WIDE R24, R10, 0x2, R4 ;  /* 0x000000020a187825 */ /* 0x001fca00078e0204 */
[----:B------:R0:W-:Y:S02]  /*d9f0*/  STL.64 [R1+0x4d0], R24 ;  /* 0x0004d01801007387 */ /* 0x0001e40000100a00 */
[----:B0-----:R-:W-:-:S05]  /*da00*/  IMAD.WIDE R24, R14, 0x2, R4 ;  /* 0x000000020e187825 */ /* 0x001fca00078e0204 */
[----:B------:R0:W-:Y:S02]  /*da10*/  STL.64 [R1+0x158], R24 ;  /* 0x0001581801007387 */ /* 0x0001e40000100a00 */
[----:B0-----:R-:W-:-:S05]  /*da20*/  IMAD.WIDE R24, R18, 0x2, R4 ;  /* 0x0000000212187825 */ /* 0x001fca00078e0204 */
[----:B------:R0:W-:Y:S02]  /*da30*/  STL.64 [R1+0x4e8], R24 ;  /* 0x0004e81801007387 */ /* 0x0001e40000100a00 */
[----:B0-----:R-:W-:-:S04]  /*da40*/  IMAD.WIDE R24, R22, 0x2, R4 ;  /* 0x0000000216187825 */ /* 0x001fc800078e0204 */
[--C-:B------:R-:W-:Y:S01]  /*da50*/  IMAD.WIDE R22, R23, 0x2, R4.reuse ;  /* 0x0000000217167825 */ /* 0x100fe200078e0204 */
[----:B------:R0:W-:Y:S04]  /*da60*/  STL.64 [R1+0x130], R24 ;  /* 0x0001301801007387 */ /* 0x0001e80000100a00 */
[----:B0-----:R-:W3:Y:S04]  /*da70*/  LDL.LU.64 R24, [R1+0x1428] ;  /* 0x0014280001187983 */ /* 0x001ee80000300a00 */
[----:B------:R0:W-:Y:S04]  /*da80*/  STL.64 [R1+0x4f8], R22 ;  /* 0x0004f81601007387 */ /* 0x0001e80000100a00 */
[----:B0-----:R-:W4:Y:S02]  /*da90*/  LDL.LU R22, [R1+0x1424] ;  /* 0x0014240001167983 */ /* 0x001f240000300800 */
[----:B----4-:R-:W-:-:S05]  /*daa0*/  IMAD.WIDE R22, R22, 0x2, R4 ;  /* 0x0000000216167825 */ /* 0x010fca00078e0204 */
[----:B------:R0:W-:Y:S04]  /*dab0*/  STL.64 [R1+0x108], R22 ;  /* 0x0001081601007387 */ /* 0x0001e80000100a00 */
[----:B0-----:R-:W4:Y:S01]  /*dac0*/  LDL.LU R23, [R1+0x1420] ;  /* 0x0014200001177983 */ /* 0x001f220000300800 */
[----:B------:R-:W-:-:S04]  /*dad0*/  IMAD.WIDE R18, R19, 0x2, R4 ;  /* 0x0000000213127825 */ /* 0x000fc800078e0204 */
[----:B----4-:R-:W-:-:S05]  /*dae0*/  IMAD.WIDE R22, R23, 0x2, R4 ;  /* 0x0000000217167825 */ /* 0x010fca00078e0204 */
[----:B------:R0:W-:Y:S04]  /*daf0*/  STL.64 [R1+0x510], R22 ;  /* 0x0005101601007387 */ /* 0x0001e80000100a00 */
[----:B0-----:R-:W4:Y:S04]  /*db00*/  LDL.LU.64 R22, [R1+0x50] ;  /* 0x0000500001167983 */ /* 0x001f280000300a00 */
[----:B------:R0:W-:Y:S04]  /*db10*/  STL.64 [R1+0xf0], R18 ;  /* 0x0000f01201007387 */ /* 0x0001e80000100a00 */
[----:B0-----:R-:W2:Y:S02]  /*db20*/  LDL.LU R18, [R1+0x141c] ;  /* 0x00141c0001127983 */ /* 0x001ea40000300800 */
[----:B--2---:R-:W-:-:S05]  /*db30*/  IMAD.WIDE R18, R18, 0x2, R4 ;  /* 0x0000000212127825 */ /* 0x004fca00078e0204 */
[----:B------:R0:W-:Y:S04]  /*db40*/  STL.64 [R1+0x520], R18 ;  /* 0x0005201201007387 */ /* 0x0001e80000100a00 */
[----:B0-----:R-:W2:Y:S01]  /*db50*/  LDL.LU R19, [R1+0x1418] ;  /* 0x0014180001137983 */ /* 0x001ea20000300800 */
[----:B------:R-:W-:-:S04]  /*db60*/  IMAD.WIDE R14, R15, 0x2, R4 ;  /* 0x000000020f0e7825 */ /* 0x000fc800078e0204 */
[----:B--2---:R-:W-:-:S05]  /*db70*/  IMAD.WIDE R18, R19, 0x2, R4 ;  /* 0x0000000213127825 */ /* 0x004fca00078e0204 */
[----:B------:R0:W-:Y:S04]  /*db80*/  STL.64 [R1+0xc8], R18 ;  /* 0x0000c81201007387 */ /* 0x0001e80000100a00 */
[----:B0-----:R-:W2:Y:S04]  /*db90*/  LDL.LU.64 R18, [R1+0x48] ;  /* 0x0000480001127983 */ /* 0x001ea80000300a00 */
[----:B------:R0:W-:Y:S04]  /*dba0*/  STL.64 [R1+0x538], R14 ;  /* 0x0005380e01007387 */ /* 0x0001e80000100a00 */
[----:B0-----:R-:W3:Y:S02]  /*dbb0*/  LDL.LU R14, [R1+0x1414] ;  /* 0x00141400010e7983 */ /* 0x001ee40000300800 */
[----:B---3--:R-:W-:-:S05]  /*dbc0*/  IMAD.WIDE R14, R14, 0x2, R4 ;  /* 0x000000020e0e7825 */ /* 0x008fca00078e0204 */
[----:B------:R0:W-:Y:S04]  /*dbd0*/  STL.64 [R1+0xa0], R14 ;  /* 0x0000a00e01007387 */ /* 0x0001e80000100a00 */
[----:B0-----:R-:W3:Y:S01]  /*dbe0*/  LDL.LU R15, [R1+0x1410] ;  /* 0x00141000010f7983 */ /* 0x001ee20000300800 */
[----:B------:R-:W-:-:S04]  /*dbf0*/  IMAD.WIDE R10, R11, 0x2, R4 ;  /* 0x000000020b0a7825 */ /* 0x000fc800078e0204 */
[----:B---3--:R-:W-:-:S05]  /*dc00*/  IMAD.WIDE R14, R15, 0x2, R4 ;  /* 0x000000020f0e7825 */ /* 0x008fca00078e0204 */
        /* <DEDUP_REMOVED lines=21> */
[----:B0-----:R-:W3:Y:S01]  /*dd60*/  LDL.LU.64 R2, [R1+0x13f8] ;  /* 0x0013f80001027983 */ /* 0x001ee20000300a00 */
[----:B------:R-:W-:-:S05]  /*dd70*/  IMAD.WIDE R26, R27, 0x2, R4 ;  /* 0x000000021b1a7825 */ /* 0x000fca00078e0204 */
[----:B------:R3:W-:Y:S02]  /*dd80*/  STL.64 [R1+0x5a8], R26 ;  /* 0x0005a81a01007387 */ /* 0x0007e40000100a00 */
[----:B---3--:R-:W-:-:S05]  /*dd90*/  IMAD.WIDE R26, R2, 0x2, R4 ;  /* 0x00000002021a7825 */ /* 0x008fca00078e0204 */
[----:B------:R0:W-:Y:S02]  /*dda0*/  STL.64 [R1+0x78], R26 ;  /* 0x0000781a01007387 */ /* 0x0001e40000100a00 */
[--C-:B0-----:R-:W-:Y:S02]  /*ddb0*/  IMAD.WIDE R26, R3, 0x2, R4.reuse ;  /* 0x00000002031a7825 */ /* 0x101fe400078e0204 */
[----:B------:R-:W3:Y:S04]  /*ddc0*/  LDL.LU.64 R2, [R1+0x28] ;  /* 0x0000280001027983 */ /* 0x000ee80000300a00 */
[----:B------:R0:W-:Y:S02]  /*ddd0*/  STL.64 [R1+0x5c0], R26 ;  /* 0x0005c01a01007387 */ /* 0x0001e40000100a00 */
[----:B0-----:R-:W-:-:S04]  /*dde0*/  IMAD.WIDE R26, R28, 0x2, R4 ;  /* 0x000000021c1a7825 */ /* 0x001fc800078e0204 */
[--C-:B------:R-:W-:Y:S01]  /*ddf0*/  IMAD.WIDE R28, R29, 0x2, R4.reuse ;  /* 0x000000021d1c7825 */ /* 0x100fe200078e0204 */
        /* <DEDUP_REMOVED lines=23> */
[----:B--2---:R-:W-:-:S05]  /*df70*/  IMAD.WIDE R28, R29, 0x2, R4 ;  /* 0x000000021d1c7825 */ /* 0x004fca00078e0204 */
[----:B------:R4:W-:Y:S02]  /*df80*/  STL.64 [R1+0x5e8], R28 ;  /* 0x0005e81c01007387 */ /* 0x0009e40000100a00 */
[----:B----4-:R-:W-:-:S04]  /*df90*/  IMAD.WIDE R28, R26, 0x2, R4 ;  /* 0x000000021a1c7825 */ /* 0x010fc800078e0204 */
[--C-:B------:R-:W-:Y:S01]  /*dfa0*/  IMAD.WIDE R26, R27, 0x2, R4.reuse ;  /* 0x000000021b1a7825 */ /* 0x100fe200078e0204 */
[----:B------:R0:W-:Y:S04]  /*dfb0*/  STL.64 [R1+0x60], R28 ;  /* 0x0000601c01007387 */ /* 0x0001e80000100a00 */
[----:B0-----:R-:W2:Y:S04]  /*dfc0*/  LDL.LU.64 R28, [R1+0x13e0] ;  /* 0x0013e000011c7983 */ /* 0x001ea80000300a00 */
[----:B------:R0:W-:Y:S02]  /*dfd0*/  STL.64 [R1+0x5f8], R26 ;  /* 0x0005f81a01007387 */ /* 0x0001e40000100a00 */
[----:B0-----:R-:W-:-:S04]  /*dfe0*/  IMAD.WIDE R26, R24, 0x2, R4 ;  /* 0x00000002181a7825 */ /* 0x001fc800078e0204 */
[--C-:B------:R-:W-:Y:S01]  /*dff0*/  IMAD.WIDE R24, R25, 0x2, R4.reuse ;  /* 0x0000000219187825 */ /* 0x100fe200078e0204 */
[----:B------:R0:W-:Y:S03]  /*e000*/  STL.64 [R1+0x58], R26 ;  /* 0x0000581a01007387 */ /* 0x0001e60000100a00 */
[----:B------:R-:W-:-:S04]  /*e010*/  IMAD.WIDE R4, R0, 0x2, R4 ;  /* 0x0000000200047825 */ /* 0x000fc800078e0204 */
[----:B------:R-:W-:Y:S01]  /*e020*/  IMAD.MOV.U32 R0, RZ, RZ, R23 ;  /* 0x000000ffff007224 */ /* 0x000fe200078e0017 */
[----:B0-----:R-:W4:Y:S04]  /*e030*/  LDL.LU.64 R26, [R1+0x13d8] ;  /* 0x0013d800011a7983 */ /* 0x001f280000300a00 */
[----:B------:R0:W-:Y:S04]  /*e040*/  STL.64 [R1+0x628], R24 ;  /* 0x0006281801007387 */ /* 0x0001e80000100a00 */
[----:B0-----:R-:W2:Y:S04]  /*e050*/  LDL.LU.64 R24, [R1+0x13d0] ;  /* 0x0013d00001187983 */ /* 0x001ea80000300a00 */
[----:B------:R0:W-:Y:S04]  /*e060*/  STL [R1+0x1368], R22 ;  /* 0x0013681601007387 */ /* 0x0001e80000100800 */
[----:B0-----:R-:W4:Y:S04]  /*e070*/  LDL.LU.64 R22, [R1+0x13c8] ;  /* 0x0013c80001167983 */ /* 0x001f280000300a00 */
[----:B------:R-:W-:Y:S04]  /*e080*/  STL [R1+0x1364], R20 ;  /* 0x0013641401007387 */ /* 0x000fe80000100800 */
[----:B------:R0:W-:Y:S02]  /*e090*/  STL [R1+0x1360], R0 ;  /* 0x0013600001007387 */ /* 0x0001e40000100800 */
[----:B0-----:R-:W-:-:S02]  /*e0a0*/  IMAD.MOV.U32 R0, RZ, RZ, R21 ;  /* 0x000000ffff007224 */ /* 0x001fc400078e0015 */
[----:B------:R-:W2:Y:S04]  /*e0b0*/  LDL.LU.64 R20, [R1+0x13c0] ;  /* 0x0013c00001147983 */ /* 0x000ea80000300a00 */
[----:B------:R-:W-:Y:S04]  /*e0c0*/  STL [R1+0x135c], R18 ;  /* 0x00135c1201007387 */ /* 0x000fe80000100800 */
[----:B------:R0:W-:Y:S02]  /*e0d0*/  STL [R1+0x1358], R0 ;  /* 0x0013580001007387 */ /* 0x0001e40000100800 */
[----:B0-----:R-:W-:-:S02]  /*e0e0*/  IMAD.MOV.U32 R0, RZ, RZ, R19 ;  /* 0x000000ffff007224 */ /* 0x001fc400078e0013 */
[----:B------:R-:W4:Y:S04]  /*e0f0*/  LDL.LU.64 R18, [R1+0x13b8] ;  /* 0x0013b80001127983 */ /* 0x000f280000300a00 */
        /* <DEDUP_REMOVED lines=18> */
[----:B0-----:R-:W-:-:S02]  /*e220*/  MOV R0, R9 ;  /* 0x0000000900007202 */ /* 0x001fc40000000f00 */
[----:B------:R-:W2:Y:S04]  /*e230*/  LDL.LU.64 R8, [R1+0x1390] ;  /* 0x0013900001087983 */ /* 0x000ea80000300a00 */
[----:B------:R-:W-:Y:S04]  /*e240*/  STL [R1+0x132c], R6 ;  /* 0x00132c0601007387 */ /* 0x000fe80000100800 */
[----:B------:R0:W-:Y:S02]  /*e250*/  STL [R1+0x1328], R0 ;  /* 0x0013280001007387 */ /* 0x0001e40000100800 */
[----:B0-----:R-:W-:-:S02]  /*e260*/  IMAD.MOV.U32 R0, RZ, RZ, R7 ;  /* 0x000000ffff007224 */ /* 0x001fc400078e0007 */
[----:B------:R-:W4:Y:S04]  /*e270*/  LDL.LU.64 R6, [R1+0x1388] ;  /* 0x0013880001067983 */ /* 0x000f280000300a00 */
[----:B------:R-:W-:Y:S04]  /*e280*/  STL [R1+0x1324], R60 ;  /* 0x0013243c01007387 */ /* 0x000fe80000100800 */
[----:B------:R-:W-:Y:S04]  /*e290*/  STL [R1+0x1320], R0 ;  /* 0x0013200001007387 */ /* 0x000fe80000100800 */
[----:B------:R0:W-:Y:S04]  /*e2a0*/  STL [R1+0x1318], R61 ;  /* 0x0013183d01007387 */ /* 0x0001e80000100800 */
[----:B0-----:R-:W2:Y:S01]  /*e2b0*/  LDL.LU.64 R60, [R1+0x20] ;  /* 0x00002000013c7983 */ /* 0x001ea20000300a00 */
[----:B---3--:R-:W-:-:S03]  /*e2c0*/  IMAD.MOV.U32 R0, RZ, RZ, R3 ;  /* 0x000000ffff007224 */ /* 0x008fc600078e0003 */
[----:B------:R0:W-:Y:S04]  /*e2d0*/  STL [R1+0x131c], R2 ;  /* 0x00131c0201007387 */ /* 0x0001e80000100800 */
[----:B0-----:R-:W3:Y:S04]  /*e2e0*/  LDL.LU.64 R2, [R1+0x1380] ;  /* 0x0013800001027983 */ /* 0x001ee80000300a00 */
[----:B------:R-:W-:Y:S04]  /*e2f0*/  STL [R1+0x1314], R58 ;  /* 0x0013143a01007387 */ /* 0x000fe80000100800 */
[----:B------:R2:W-:Y:S04]  /*e300*/  STL [R1+0x1310], R0 ;  /* 0x0013100001007387 */ /* 0x0005e80000100800 */
[----:B------:R-:W-:Y:S01]  /*e310*/  STL [R1+0x1308], R59 ;  /* 0x0013083b01007387 */ /* 0x000fe20000100800 */
[----:B--2---:R-:W-:-:S03]  /*e320*/  IMAD.MOV.U32 R0, RZ, RZ, R61 ;  /* 0x000000ffff007224 */ /* 0x004fc600078e003d */
[----:B------:R-:W-:Y:S04]  /*e330*/  STL [R1+0x130c], R60 ;  /* 0x00130c3c01007387 */ /* 0x000fe80000100800 */
[----:B------:R-:W-:Y:S04]  /*e340*/  STL [R1+0x1304], R30 ;  /* 0x0013041e01007387 */ /* 0x000fe80000100800 */
[----:B------:R-:W-:Y:S04]  /*e350*/  STL [R1+0x1300], R0 ;  /* 0x0013000001007387 */ /* 0x000fe80000100800 */
[----:B------:R0:W-:Y:S04]  /*e360*/  STL [R1+0x12f8], R31 ;  /* 0x0012f81f01007387 */ /* 0x0001e80000100800 */
[----:B---3--:R-:W-:Y:S04]  /*e370*/  STL [R1+0x12fc], R2 ;  /* 0x0012fc0201007387 */ /* 0x008fe80000100800 */
[----:B------:R-:W-:Y:S04]  /*e380*/  STL [R1+0x12f0], R3 ;  /* 0x0012f00301007387 */ /* 0x000fe80000100800 */
[----:B------:R-:W-:Y:S04]  /*e390*/  STL [R1+0x12f4], R32 ;  /* 0x0012f42001007387 */ /* 0x000fe80000100800 */
[----:B------:R-:W-:Y:S04]  /*e3a0*/  STL [R1+0x12e8], R33 ;  /* 0x0012e82101007387 */ /* 0x000fe80000100800 */
[----:B----4-:R-:W-:Y:S04]  /*e3b0*/  STL [R1+0x12ec], R6 ;  /* 0x0012ec0601007387 */ /* 0x010fe80000100800 */
[----:B------:R-:W-:Y:S04]  /*e3c0*/  STL [R1+0x12e0], R7 ;  /* 0x0012e00701007387 */ /* 0x000fe80000100800 */
[----:B------:R-:W-:Y:S04]  /*e3d0*/  STL [R1+0x12e4], R34 ;  /* 0x0012e42201007387 */ /* 0x000fe80000100800 */
[----:B------:R-:W-:Y:S04]  /*e3e0*/  STL [R1+0x12d8], R35 ;  /* 0x0012d82301007387 */ /* 0x000fe80000100800 */
[----:B------:R-:W-:Y:S04]  /*e3f0*/  STL [R1+0x12dc], R8 ;  /* 0x0012dc0801007387 */ /* 0x000fe80000100800 */
[----:B------:R-:W-:Y:S04]  /*e400*/  STL [R1+0x12d0], R9 ;  /* 0x0012d00901007387 */ /* 0x000fe80000100800 */
[----:B------:R-:W-:Y:S04]  /*e410*/  STL [R1+0x12d4], R36 ;  /* 0x0012d42401007387 */ /* 0x000fe80000100800 */
[----:B------:R-:W-:Y:S04]  /*e420*/  STL [R1+0x12c8], R37 ;  /* 0x0012c82501007387 */ /* 0x000fe80000100800 */
[----:B------:R-:W-:Y:S04]  /*e430*/  STL [R1+0x12cc], R10 ;  /* 0x0012cc0a01007387 */ /* 0x000fe80000100800 */
[----:B------:R1:W-:Y:S04]  /*e440*/  STL [R1+0x12c0], R11 ;  /* 0x0012c00b01007387 */ /* 0x0003e80000100800 */
[----:B------:R-:W-:Y:S04]  /*e450*/  STL [R1+0x12c4], R38 ;  /* 0x0012c42601007387 */ /* 0x000fe80000100800 */
[----:B------:R2:W-:Y:S04]  /*e460*/  STL [R1+0x12b8], R39 ;  /* 0x0012b82701007387 */ /* 0x0005e80000100800 */
        /* <DEDUP_REMOVED lines=16> */
[----:B0-----:R-:W3:Y:S04]  /*e570*/  LDL.LU.64 R30, [R1+0xa8] ;  /* 0x0000a800011e7983 */ /* 0x001ee80000300a00 */
[----:B------:R-:W-:Y:S04]  /*e580*/  STL [R1+0x127c], R20 ;  /* 0x00127c1401007387 */ /* 0x000fe80000100800 */
[----:B------:R-:W-:Y:S04]  /*e590*/  STL [R1+0x1270], R21 ;  /* 0x0012701501007387 */ /* 0x000fe80000100800 */
[----:B-1----:R-:W4:Y:S04]  /*e5a0*/  LDL.LU.64 R10, [R1+0xb0] ;  /* 0x0000b000010a7983 */ /* 0x002f280000300a00 */
[----:B------:R-:W-:Y:S04]  /*e5b0*/  STL [R1+0x1274], R48 ;  /* 0x0012743001007387 */ /* 0x000fe80000100800 */
[----:B------:R-:W-:Y:S04]  /*e5c0*/  STL [R1+0x1268], R49 ;  /* 0x0012683101007387 */ /* 0x000fe80000100800 */
[----:B------:R-:W4:Y:S04]  /*e5d0*/  LDL.LU.64 R36, [R1+0xb8] ;  /* 0x0000b80001247983 */ /* 0x000f280000300a00 */
        /* <DEDUP_REMOVED lines=11> */
[----:B--2---:R-:W2:Y:S04]  /*e690*/  LDL.LU.64 R38, [R1+0xe0] ;  /* 0x0000e00001267983 */ /* 0x004ea80000300a00 */
[----:B------:R-:W-:Y:S04]  /*e6a0*/  STL [R1+0x124c], R26 ;  /* 0x00124c1a01007387 */ /* 0x000fe80000100800 */
[----:B------:R-:W-:Y:S04]  /*e6b0*/  STL [R1+0x1240], R27 ;  /* 0x0012401b01007387 */ /* 0x000fe80000100800 */
[----:B------:R-:W2:Y:S04]  /*e6c0*/  LDL.LU.64 R34, [R1+0xe8] ;  /* 0x0000e80001227983 */ /* 0x000ea80000300a00 */
        /* <DEDUP_REMOVED lines=9> */
[----:B---3--:R0:W-:Y:S01]  /*e760*/  STL [R1+0x784], R30 ;  /* 0x0007841e01007387 */ /* 0x0081e20000100800 */
[----:B------:R-:W-:-:S03]  /*e770*/  IMAD.MOV.U32 R0, RZ, RZ, R31 ;  /* 0x000000ffff007224 */ /* 0x000fc600078e001f */
[----:B0-----:R-:W3:Y:S04]  /*e780*/  LDL.LU.64 R30, [R1+0x118] ;  /* 0x00011800011e7983 */ /* 0x001ee80000300a00 */
[----:B------:R0:W-:Y:S04]  /*e790*/  STL [R1+0x780], R0 ;  /* 0x0007800001007387 */ /* 0x0001e80000100800 */
[----:B----4-:R1:W-:Y:S01]  /*e7a0*/  STL [R1+0x78c], R10 ;  /* 0x00078c0a01007387 */ /* 0x0103e20000100800 */
[----:B0-----:R-:W-:-:S03]  /*e7b0*/  IMAD.MOV.U32 R0, RZ, RZ, R11 ;  /* 0x000000ffff007224 */ /* 0x001fc600078e000b */
[----:B-1----:R-:W4:Y:S04]  /*e7c0*/  LDL.LU.64 R10, [R1+0x120] ;  /* 0x00012000010a7983 */ /* 0x002f280000300a00 */
[----:B------:R0:W-:Y:S04]  /*e7d0*/  STL [R1+0x788], R0 ;  /* 0x0007880001007387 */ /* 0x0001e80000100800 */
[----:B------:R1:W-:Y:S01]  /*e7e0*/  STL [R1+0x794], R36 ;  /* 0x0007942401007387 */ /* 0x0003e20000100800 */
        /* <DEDUP_REMOVED lines=8> */
[----:B0-----:R-:W-:-:S03]  /*e870*/  MOV R0, R59 ;  /* 0x0000003b00007202 */ /* 0x001fc60000000f00 */
[----:B-1----:R-:W4:Y:S04]  /*e880*/  LDL.LU.64 R58, [R1+0x140] ;  /* 0x00014000013a7983 */ /* 0x002f280000300a00 */
[----:B------:R0:W-:Y:S04]  /*e890*/  STL [R1+0x7a0], R0 ;  /* 0x0007a00001007387 */ /* 0x0001e80000100800 */
[----:B------:R1:W-:Y:S01]  /*e8a0*/  STL [R1+0x7ac], R60 ;  /* 0x0007ac3c01007387 */ /* 0x0003e20000100800 */
[----:B0-----:R-:W-:-:S03]  /*e8b0*/  IMAD.MOV.U32 R0, RZ, RZ, R61 ;  /* 0x000000ffff007224 */ /* 0x001fc600078e003d */
[----:B-1----:R-:W4:Y:S04]  /*e8c0*/  LDL.LU.64 R60, [R1+0x148] ;  /* 0x00014800013c7983 */ /* 0x002f280000300a00 */
[----:B------:R0:W-:Y:S04]  /*e8d0*/  STL [R1+0x7a8], R0 ;  /* 0x0007a80001007387 */ /* 0x0001e80000100800 */
[----:B--2---:R1:W-:Y:S01]  /*e8e0*/  STL [R1+0x7b4], R38 ;  /* 0x0007b42601007387 */ /* 0x0043e20000100800 */
[----:B0-----:R-:W-:-:S03]  /*e8f0*/  IMAD.MOV.U32 R0, RZ, RZ, R39 ;  /* 0x000000ffff007224 */ /* 0x001fc600078e0027 */
[----:B-1----:R-:W2:Y:S04]  /*e900*/  LDL.LU.64 R38, [R1+0x150] ;  /* 0x0001500001267983 */ /* 0x002ea80000300a00 */
[----:B------:R0:W-:Y:S04]  /*e910*/  STL [R1+0x7b0], R0 ;  /* 0x0007b00001007387 */ /* 0x0001e80000100800 */
[----:B------:R1:W-:Y:S01]  /*e920*/  STL [R1+0x7bc], R34 ;  /* 0x0007bc2201007387 */ /* 0x0003e20000100800 */
        /* <DEDUP_REMOVED lines=15> */
[----:B---3--:R1:W-:Y:S01]  /*ea20*/  STL [R1+0x7dc], R30 ;  /* 0x0007dc1e01007387 */ /* 0x0083e20000100800 */
[----:B0-----:R-:W-:-:S03]  /*ea30*/  IMAD.MOV.U32 R0, RZ, RZ, R31 ;  /* 0x000000ffff007224 */ /* 0x001fc600078e001f */
[----:B-1----:R-:W3:Y:S04]  /*ea40*/  LDL.LU.64 R30, [R1+0x188] ;  /* 0x00018800011e7983 */ /* 0x002ee80000300a00 */
[----:B------:R0:W-:Y:S04]  /*ea50*/  STL [R1+0x7d8], R0 ;  /* 0x0007d80001007387 */ /* 0x0001e80000100800 */
[----:B----4-:R1:W-:Y:S01]  /*ea60*/  STL [R1+0x7e4], R10 ;  /* 0x0007e40a01007387 */ /* 0x0103e20000100800 */
[----:B0-----:R-:W-:-:S03]  /*ea70*/  MOV R0, R11 ;  /* 0x0000000b00007202 */ /* 0x001fc60000000f00 */
        /* <DEDUP_REMOVED lines=31> */
[----:B0-----:R-:W-:-:S03]  /*ec70*/  MOV R0, R33 ;  /* 0x0000002100007202 */ /* 0x001fc60000000f00 */
        /* <DEDUP_REMOVED lines=31> */
[----:B0-----:R-:W-:-:S03]  /*ee70*/  MOV R0, R39 ;  /* 0x0000002700007202 */ /* 0x001fc60000000f00 */
        /* <DEDUP_REMOVED lines=63> */
[----:B0-----:R-:W-:-:S03]  /*f270*/  MOV R0, R31 ;  /* 0x0000001f00007202 */ /* 0x001fc60000000f00 */
        /* <DEDUP_REMOVED lines=418> */
[----:B--2---:R-:W-:Y:S04]  /*10ca0*/  STL [R1+0xc2c], R38 ;  /* 0x000c2c2601007387 */ /* 0x004fe80000100800 */
[----:B------:R-:W2:Y:S01]  /*10cb0*/  LDL.LU.64 R12, [R1+0x640] ;  /* 0x00064000010c7983 */ /* 0x000ea20000300a00 */
[----:B0-----:R-:W-:-:S05]  /*10cc0*/  IMAD.MOV.U32 R0, RZ, RZ, R39 ;  /* 0x000000ffff007224 */ /* 0x001fca00078e0027 */
        /* <DEDUP_REMOVED lines=21> */
[----:B----4-:R-:W-:Y:S04]  /*10e20*/  STL [R1+0xc5c], R10 ;  /* 0x000c5c0a01007387 */ /* 0x010fe80000100800 */
[----:B------:R-:W4:Y:S01]  /*10e30*/  LDL.LU.64 R38, [R1+0x658] ;  /* 0x0006580001267983 */ /* 0x000f220000300a00 */
[----:B0-----:R-:W-:-:S05]  /*10e40*/  IMAD.MOV.U32 R0, RZ, RZ, R11 ;  /* 0x000000ffff007224 */ /* 0x001fca00078e000b */
[----:B------:R0:W-:Y:S04]  /*10e50*/  STL [R1+0xc58], R0 ;  /* 0x000c580001007387 */ /* 0x0001e80000100800 */
[----:B------:R-:W-:Y:S01]  /*10e60*/  STL [R1+0xc64], R36 ;  /* 0x000c642401007387 */ /* 0x000fe20000100800 */
[----:B0-----:R-:W-:-:S03]  /*10e70*/  MOV R0, R37 ;  /* 0x0000002500007202 */ /* 0x001fc60000000f00 */
[----:B------:R-:W4:Y:S04]  /*10e80*/  LDL.LU.64 R10, [R1+0xf0] ;  /* 0x0000f000010a7983 */ /* 0x000f280000300a00 */
[----:B------:R0:W-:Y:S04]  /*10e90*/  STL [R1+0xc60], R0 ;  /* 0x000c600001007387 */ /* 0x0001e80000100800 */
[----:B------:R-:W-:Y:S01]  /*10ea0*/  STL [R1+0xc6c], R8 ;  /* 0x000c6c0801007387 */ /* 0x000fe20000100800 */
[----:B0-----:R-:W-:-:S03]  /*10eb0*/  IMAD.MOV.U32 R0, RZ, RZ, R9 ;  /* 0x000000ffff007224 */ /* 0x001fc600078e0009 */
[----:B------:R-:W4:Y:S04]  /*10ec0*/  LDL.LU.64 R36, [R1+0x660] ;  /* 0x0006600001247983 */ /* 0x000f280000300a00 */
[----:B------:R0:W-:Y:S02]  /*10ed0*/  STL [R1+0xc68], R0 ;  /* 0x000c680001007387 */ /* 0x0001e40000100800 */
[----:B0-----:R-:W-:Y:S02]  /*10ee0*/  IMAD.MOV.U32 R0, RZ, RZ, R59 ;  /* 0x000000ffff007224 */ /* 0x001fe400078e003b */
[----:B------:R0:W-:Y:S04]  /*10ef0*/  STL [R1+0xc74], R58 ;  /* 0x000c743a01007387 */ /* 0x0001e80000100800 */
[----:B0-----:R-:W4:Y:S04]  /*10f00*/  LDL.LU.64 R58, [R1+0x520] ;  /* 0x00052000013a7983 */ /* 0x001f280000300a00 */
[----:B------:R0:W-:Y:S04]  /*10f10*/  STL [R1+0xc70], R0 ;  /* 0x000c700001007387 */ /* 0x0001e80000100800 */
[----:B------:R1:W-:Y:S04]  /*10f20*/  STL [R1+0xc7c], R60 ;  /* 0x000c7c3c01007387 */ /* 0x0003e80000100800 */
[----:B------:R-:W4:Y:S01]  /*10f30*/  LDL.LU.64 R8, [R1+0x668] ;  /* 0x0006680001087983 */ /* 0x000f220000300a00 */
[----:B0-----:R-:W-:-:S05]  /*10f40*/  IMAD.MOV.U32 R0, RZ, RZ, R61 ;  /* 0x000000ffff007224 */ /* 0x001fca00078e003d */
[----:B------:R0:W-:Y:S04]  /*10f50*/  STL [R1+0xc78], R0 ;  /* 0x000c780001007387 */ /* 0x0001e80000100800 */
[----:B--2---:R-:W-:Y:S04]  /*10f60*/  STL [R1+0xc84], R12 ;  /* 0x000c840c01007387 */ /* 0x004fe80000100800 */
[----:B-1----:R-:W2:Y:S01]  /*10f70*/  LDL.LU.64 R60, [R1+0xc8] ;  /* 0x0000c800013c7983 */ /* 0x002ea20000300a00 */
[----:B0-----:R-:W-:-:S03]  /*10f80*/  IMAD.MOV.U32 R0, RZ, RZ, R13 ;  /* 0x000000ffff007224 */ /* 0x001fc600078e000d */
[----:B------:R-:W-:Y:S04]  /*10f90*/  STL [R1+0xc8c], R34 ;  /* 0x000c8c2201007387 */ /* 0x000fe80000100800 */
[----:B------:R0:W-:Y:S02]  /*10fa0*/  STL [R1+0xc80], R0 ;  /* 0x000c800001007387 */ /* 0x0001e40000100800 */
[----:B0-----:R-:W-:Y:S02]  /*10fb0*/  IMAD.MOV.U32 R0, RZ, RZ, R35 ;  /* 0x000000ffff007224 */ /* 0x001fe400078e0023 */
[----:B------:R-:W2:Y:S04]  /*10fc0*/  LDL.LU.64 R34, [R1+0x670] ;  /* 0x0006700001227983 */ /* 0x000ea80000300a00 */
        /* <DEDUP_REMOVED lines=12> */
[----:B------:R3:W-:Y:S02]  /*11090*/  STL [R1+0xca0], R0 ;  /* 0x000ca00001007387 */ /* 0x0007e40000100800 */
[----:B---3--:R-:W-:Y:S02]  /*110a0*/  IMAD.MOV.U32 R0, RZ, RZ, R31 ;  /* 0x000000ffff007224 */ /* 0x008fe400078e001f */
[----:B------:R0:W-:Y:S04]  /*110b0*/  STL [R1+0xcac], R30 ;  /* 0x000cac1e01007387 */ /* 0x0001e80000100800 */
        /* <DEDUP_REMOVED lines=20> */
[----:B--2---:R-:W-:Y:S04]  /*11200*/  STL [R1+0xcdc], R60 ;  /* 0x000cdc3c01007387 */ /* 0x004fe80000100800 */
[----:B------:R0:W-:Y:S04]  /*11210*/  STL [R1+0xcd0], R0 ;  /* 0x000cd00001007387 */ /* 0x0001e80000100800 */
[----:B-1----:R-:W2:Y:S01]  /*11220*/  LDL.LU.64 R8, [R1+0x560] ;  /* 0x0005600001087983 */ /* 0x002ea20000300a00 */
[----:B0-----:R-:W-:-:S03]  /*11230*/  IMAD.MOV.U32 R0, RZ, RZ, R61 ;  /* 0x000000ffff007224 */ /* 0x001fc600078e003d */
[----:B------:R-:W2:Y:S04]  /*11240*/  LDL.LU.64 R60, [R1+0x698] ;  /* 0x00069800013c7983 */ /* 0x000ea80000300a00 */
[----:B------:R0:W-:Y:S04]  /*11250*/  STL [R1+0xcd8], R0 ;  /* 0x000cd80001007387 */ /* 0x0001e80000100800 */
[----:B------:R1:W-:Y:S04]  /*11260*/  STL [R1+0xce4], R34 ;  /* 0x000ce42201007387 */ /* 0x0003e80000100800 */
[----:B------:R-:W2:Y:S01]  /*11270*/  LDL.LU.64 R12, [R1+0x90] ;  /* 0x00009000010c7983 */ /* 0x000ea20000300a00 */
[----:B0-----:R-:W-:-:S05]  /*11280*/  MOV R0, R35 ;  /* 0x0000002300007202 */ /* 0x001fca0000000f00 */
[----:B------:R0:W-:Y:S04]  /*11290*/  STL [R1+0xce0], R0 ;  /* 0x000ce00001007387 */ /* 0x0001e80000100800 */
[----:B------:R-:W-:Y:S04]  /*112a0*/  STL [R1+0xcec], R6 ;  /* 0x000cec0601007387 */ /* 0x000fe80000100800 */
[----:B-1----:R-:W2:Y:S01]  /*112b0*/  LDL.LU.64 R34, [R1+0x6a0] ;  /* 0x0006a00001227983 */ /* 0x002ea20000300a00 */
[----:B0-----:R-:W-:-:S05]  /*112c0*/  IMAD.MOV.U32 R0, RZ, RZ, R7 ;  /* 0x000000ffff007224 */ /* 0x001fca00078e0007 */
[----:B------:R0:W-:Y:S02]  /*112d0*/  STL [R1+0xce8], R0 ;  /* 0x000ce80001007387 */ /* 0x0001e40000100800 */
[----:B0-----:R-:W-:Y:S02]  /*112e0*/  IMAD.MOV.U32 R0, RZ, RZ, R33 ;  /* 0x000000ffff007224 */ /* 0x001fe400078e0021 */
[----:B------:R-:W-:Y:S04]  /*112f0*/  STL [R1+0xcf4], R32 ;  /* 0x000cf42001007387 */ /* 0x000fe80000100800 */
[----:B------:R-:W2:Y:S04]  /*11300*/  LDL.LU.64 R6, [R1+0x580] ;  /* 0x0005800001067983 */ /* 0x000ea80000300a00 */
[----:B------:R0:W-:Y:S02]  /*11310*/  STL [R1+0xcf0], R0 ;  /* 0x000cf00001007387 */ /* 0x0001e40000100800 */
[----:B0-----:R-:W-:-:S02]  /*11320*/  IMAD.MOV.U32 R0, RZ, RZ, R3 ;  /* 0x000000ffff007224 */ /* 0x001fc400078e0003 */
[----:B------:R-:W-:Y:S04]  /*11330*/  STL [R1+0xcfc], R2 ;  /* 0x000cfc0201007387 */ /* 0x000fe80000100800 */
[----:B------:R-:W2:Y:S04]  /*11340*/  LDL.LU.64 R32, [R1+0x6a8] ;  /* 0x0006a80001207983 */ /* 0x000ea80000300a00 */
[----:B------:R3:W-:Y:S02]  /*11350*/  STL [R1+0xcf8], R0 ;  /* 0x000cf80001007387 */ /* 0x0007e40000100800 */
[----:B---3--:R-:W-:-:S02]  /*11360*/  IMAD.MOV.U32 R0, RZ, RZ, R31 ;  /* 0x000000ffff007224 */ /* 0x008fc400078e001f */
[----:B------:R-:W-:Y:S04]  /*11370*/  STL [R1+0xd04], R30 ;  /* 0x000d041e01007387 */ /* 0x000fe80000100800 */
[----:B------:R-:W3:Y:S04]  /*11380*/  LDL.LU.64 R2, [R1+0x88] ;  /* 0x0000880001027983 */ /* 0x000ee80000300a00 */
[----:B------:R0:W-:Y:S04]  /*11390*/  STL [R1+0xd00], R0 ;  /* 0x000d000001007387 */ /* 0x0001e80000100800 */
[----:B----4-:R1:W-:Y:S01]  /*113a0*/  STL [R1+0xd0c], R38 ;  /* 0x000d0c2601007387 */ /* 0x0103e20000100800 */
[----:B0-----:R-:W-:-:S03]  /*113b0*/  IMAD.MOV.U32 R0, RZ, RZ, R39 ;  /* 0x000000ffff007224 */ /* 0x001fc600078e0027 */
[----:B------:R-:W4:Y:S04]  /*113c0*/  LDL.LU.64 R30, [R1+0x6b0] ;  /* 0x0006b000011e7983 */ /* 0x000f280000300a00 */
[----:B------:R-:W-:Y:S04]  /*113d0*/  STL [R1+0xd14], R10 ;  /* 0x000d140a01007387 */ /* 0x000fe80000100800 */
[----:B------:R0:W-:Y:S04]  /*113e0*/  STL [R1+0xd08], R0 ;  /* 0x000d080001007387 */ /* 0x0001e80000100800 */
[----:B-1----:R-:W4:Y:S01]  /*113f0*/  LDL.LU.64 R38, [R1+0x598] ;  /* 0x0005980001267983 */ /* 0x002f220000300a00 */
[----:B0-----:R-:W-:-:S03]  /*11400*/  IMAD.MOV.U32 R0, RZ, RZ, R11 ;  /* 0x000000ffff007224 */ /* 0x001fc600078e000b */
[----:B------:R-:W-:Y:S04]  /*11410*/  STL [R1+0xd1c], R36 ;  /* 0x000d1c2401007387 */ /* 0x000fe80000100800 */
[----:B------:R0:W-:Y:S04]  /*11420*/  STL [R1+0xd10], R0 ;  /* 0x000d100001007387 */ /* 0x0001e80000100800 */
[----:B------:R-:W4:Y:S01]  /*11430*/  LDL.LU.64 R10, [R1+0x6b8] ;  /* 0x0006b800010a7983 */ /* 0x000f220000300a00 */
[----:B0-----:R-:W-:-:S03]  /*11440*/  IMAD.MOV.U32 R0, RZ, RZ, R37 ;  /* 0x000000ffff007224 */ /* 0x001fc600078e0025 */
[----:B------:R-:W-:Y:S04]  /*11450*/  STL [R1+0xd24], R58 ;  /* 0x000d243a01007387 */ /* 0x000fe80000100800 */
[----:B------:R0:W-:Y:S04]  /*11460*/  STL [R1+0xd18], R0 ;  /* 0x000d180001007387 */ /* 0x0001e80000100800 */
[----:B------:R-:W4:Y:S01]  /*11470*/  LDL.LU.64 R36, [R1+0x80] ;  /* 0x0000800001247983 */ /* 0x000f220000300a00 */
[----:B0-----:R-:W-:-:S03]  /*11480*/  MOV R0, R59 ;  /* 0x0000003b00007202 */ /* 0x001fc60000000f00 */
[----:B------:R-:W4:Y:S04]  /*11490*/  LDL.LU.64 R58, [R1+0x6c0] ;  /* 0x0006c000013a7983 */ /* 0x000f280000300a00 */
[----:B------:R0:W-:Y:S04]  /*114a0*/  STL [R1+0xd20], R0 ;  /* 0x000d200001007387 */ /* 0x0001e80000100800 */
[----:B--2---:R1:W-:Y:S01]  /*114b0*/  STL [R1+0xd2c], R8 ;  /* 0x000d2c0801007387 */ /* 0x0043e20000100800 */
[----:B0-----:R-:W-:-:S03]  /*114c0*/  IMAD.MOV.U32 R0, RZ, RZ, R9 ;  /* 0x000000ffff007224 */ /* 0x001fc600078e0009 */
[----:B------:R-:W-:Y:S04]  /*114d0*/  STL [R1+0xd34], R60 ;  /* 0x000d343c01007387 */ /* 0x000fe80000100800 */
[----:B------:R0:W-:Y:S04]  /*114e0*/  STL [R1+0xd28], R0 ;  /* 0x000d280001007387 */ /* 0x0001e80000100800 */
[----:B-1----:R-:W2:Y:S01]  /*114f0*/  LDL.LU.64 R8, [R1+0x5a8] ;  /* 0x0005a80001087983 */ /* 0x002ea20000300a00 */
[----:B0-----:R-:W-:-:S03]  /*11500*/  IMAD.MOV.U32 R0, RZ, RZ, R61 ;  /* 0x000000ffff007224 */ /* 0x001fc600078e003d */
[----:B------:R-:W-:Y:S04]  /*11510*/  STL [R1+0xd3c], R12 ;  /* 0x000d3c0c01007387 */ /* 0x000fe80000100800 */
[----:B------:R0:W-:Y:S04]  /*11520*/  STL [R1+0xd30], R0 ;  /* 0x000d300001007387 */ /* 0x0001e80000100800 */
[----:B------:R-:W2:Y:S01]  /*11530*/  LDL.LU.64 R60, [R1+0x6c8] ;  /* 0x0006c800013c7983 */ /* 0x000ea20000300a00 */
        /* <DEDUP_REMOVED lines=13> */
[----:B------:R3:W-:Y:S02]  /*11610*/  STL [R1+0xd50], R0 ;  /* 0x000d500001007387 */ /* 0x0007e40000100800 */
[----:B---3--:R-:W-:Y:S02]  /*11620*/  IMAD.MOV.U32 R0, RZ, RZ, R3 ;  /* 0x000000ffff007224 */ /* 0x008fe400078e0003 */
[----:B------:R0:W-:Y:S04]  /*11630*/  STL [R1+0xd5c], R2 ;  /* 0x000d5c0201007387 */ /* 0x0001e80000100800 */
[----:B----4-:R-:W-:Y:S04]  /*11640*/  STL [R1+0xd64], R30 ;  /* 0x000d641e01007387 */ /* 0x010fe80000100800 */
[----:B------:R1:W-:Y:S04]  /*11650*/  STL [R1+0xd58], R0 ;  /* 0x000d580001007387 */ /* 0x0003e80000100800 */
[----:B0-----:R-:W3:Y:S01]  /*11660*/  LDL.LU.64 R2, [R1+0x6d8] ;  /* 0x0006d80001027983 */ /* 0x001ee20000300a00 */
[----:B-1----:R-:W-:-:S03]  /*11670*/  MOV R0, R31 ;  /* 0x0000001f00007202 */ /* 0x002fc60000000f00 */
[----:B------:R-:W-:Y:S04]  /*11680*/  STL [R1+0xd6c], R38 ;  /* 0x000d6c2601007387 */ /* 0x000fe80000100800 */
[----:B------:R0:W-:Y:S04]  /*11690*/  STL [R1+0xd60], R0 ;  /* 0x000d600001007387 */ /* 0x0001e80000100800 */
[----:B------:R-:W4:Y:S01]  /*116a0*/  LDL.LU.64 R30, [R1+0x70] ;  /* 0x00007000011e7983 */ /* 0x000f220000300a00 */
[----:B0-----:R-:W-:-:S03]  /*116b0*/  IMAD.MOV.U32 R0, RZ, RZ, R39 ;  /* 0x000000ffff007224 */ /* 0x001fc600078e0027 */
[----:B------:R-:W-:Y:S04]  /*116c0*/  STL [R1+0xd74], R10 ;  /* 0x000d740a01007387 */ /* 0x000fe80000100800 */
[----:B------:R0:W-:Y:S04]  /*116d0*/  STL [R1+0xd68], R0 ;  /* 0x000d680001007387 */ /* 0x0001e80000100800 */
[----:B------:R-:W4:Y:S01]  /*116e0*/  LDL.LU.64 R14, [R1+0x6e0] ;  /* 0x0006e000010e7983 */ /* 0x000f220000300a00 */
[----:B0-----:R-:W-:-:S05]  /*116f0*/  IMAD.MOV.U32 R0, RZ, RZ, R11 ;  /* 0x000000ffff007224 */ /* 0x001fca00078e000b */
[----:B------:R0:W-:Y:S04]  /*11700*/  STL [R1+0xd70], R0 ;  /* 0x000d700001007387 */ /* 0x0001e80000100800 */
[----:B------:R-:W-:Y:S01]  /*11710*/  STL [R1+0xd7c], R36 ;  /* 0x000d7c2401007387 */ /* 0x000fe20000100800 */
[----:B0-----:R-:W-:-:S03]  /*11720*/  IMAD.MOV.U32 R0, RZ, RZ, R37 ;  /* 0x000000ffff007224 */ /* 0x001fc600078e0025 */
[----:B------:R-:W-:Y:S04]  /*11730*/  STL [R1+0xd84], R58 ;  /* 0x000d843a01007387 */ /* 0x000fe80000100800 */
[----:B------:R0:W-:Y:S04]  /*11740*/  STL [R1+0xd78], R0 ;  /* 0x000d780001007387 */ /* 0x0001e80000100800 */
[----:B------:R-:W4:Y:S01]  /*11750*/  LDL.LU.64 R40, [R1+0x5d0] ;  /* 0x0005d00001287983 */ /* 0x000f220000300a00 */
[----:B0-----:R-:W-:-:S03]  /*11760*/  IMAD.MOV.U32 R0, RZ, RZ, R59 ;  /* 0x000000ffff007224 */ /* 0x001fc600078e003b */
[----:B------:R-:W4:Y:S04]  /*11770*/  LDL.LU.64 R58, [R1+0x6e8] ;  /* 0x0006e800013a7983 */ /* 0x000f280000300a00 */
[----:B------:R0:W-:Y:S04]  /*11780*/  STL [R1+0xd80], R0 ;  /* 0x000d800001007387 */ /* 0x0001e80000100800 */
[----:B--2---:R-:W-:Y:S04]  /*11790*/  STL [R1+0xd8c], R8 ;  /* 0x000d8c0801007387 */ /* 0x004fe80000100800 */
[----:B------:R-:W2:Y:S01]  /*117a0*/  LDL.LU.64 R12, [R1+0x68] ;  /* 0x00006800010c7983 */ /* 0x000ea20000300a00 */
[----:B0-----:R-:W-:-:S03]  /*117b0*/  IMAD.MOV.U32 R0, RZ, RZ, R9 ;  /* 0x000000ffff007224 */ /* 0x001fc600078e0009 */
[----:B------:R-:W-:Y:S04]  /*117c0*/  STL [R1+0xd94], R60 ;  /* 0x000d943c01007387 */ /* 0x000fe80000100800 */
[----:B------:R0:W-:Y:S04]  /*117d0*/  STL [R1+0xd88], R0 ;  /* 0x000d880001007387 */ /* 0x0001e80000100800 */
[----:B------:R-:W2:Y:S01]  /*117e0*/  LDL.LU.64 R38, [R1+0x6f0] ;  /* 0x0006f00001267983 */ /* 0x000ea20000300a00 */
[----:B0-----:R-:W-:-:S03]  /*117f0*/  IMAD.MOV.U32 R0, RZ, RZ, R61 ;  /* 0x000000ffff007224 */ /* 0x001fc600078e003d */
[----:B------:R-:W2:Y:S04]  /*11800*/  LDL.LU.64 R60, [R1+0x5e8] ;  /* 0x0005e800013c7983 */ /* 0x000ea80000300a00 */
[----:B------:R0:W-:Y:S04]  /*11810*/  STL [R1+0xd90], R0 ;  /* 0x000d900001007387 */ /* 0x0001e80000100800 */
[----:B------:R-:W-:Y:S04]  /*11820*/  STL [R1+0xd9c], R34 ;  /* 0x000d9c2201007387 */ /* 0x000fe80000100800 */
[----:B------:R-:W2:Y:S01]  /*11830*/  LDL.LU.64 R8, [R1+0x6f8] ;  /* 0x0006f80001087983 */ /* 0x000ea20000300a00 */
[----:B0-----:R-:W-:-:S03]  /*11840*/  IMAD.MOV.U32 R0, RZ, RZ, R35 ;  /* 0x000000ffff007224 */ /* 0x001fc600078e0023 */
[----:B------:R-:W-:Y:S04]  /*11850*/  STL [R1+0xda4], R6 ;  /* 0x000da40601007387 */ /* 0x000fe80000100800 */
[----:B------:R0:W-:Y:S04]  /*11860*/  STL [R1+0xd98], R0 ;  /* 0x000d980001007387 */ /* 0x0001e80000100800 */
[----:B------:R-:W2:Y:S01]  /*11870*/  LDL.LU.64 R10, [R1+0x60] ;  /* 0x00006000010a7983 */ /* 0x000ea20000300a00 */
[----:B0-----:R-:W-:-:S05]  /*11880*/  MOV R0, R7 ;  /* 0x0000000700007202 */ /* 0x001fca0000000f00 */
[----:B------:R0:W-:Y:S04]  /*11890*/  STL [R1+0xda0], R0 ;  /* 0x000da00001007387 */ /* 0x0001e80000100800 */
[----:B------:R-:W-:Y:S04]  /*118a0*/  STL [R1+0xdac], R32 ;  /* 0x000dac2001007387 */ /* 0x000fe80000100800 */
[----:B------:R-:W2:Y:S01]  /*118b0*/  LDL.LU.64 R36, [R1+0x700] ;  /* 0x0007000001247983 */ /* 0x000ea20000300a00 */
[----:B0-----:R-:W-:-:S03]  /*118c0*/  IMAD.MOV.U32 R0, RZ, RZ, R33 ;  /* 0x000000ffff007224 */ /* 0x001fc600078e0021 */
[----:B------:R-:W2:Y:S04]  /*118d0*/  LDL.LU.64 R34, [R1+0x5f8] ;  /* 0x0005f80001227983 */ /* 0x000ea80000300a00 */
[----:B------:R3:W-:Y:S02]  /*118e0*/  STL [R1+0xda8], R0 ;  /* 0x000da80001007387 */ /* 0x0007e40000100800 */
[----:B---3--:R-:W-:Y:S02]  /*118f0*/  IMAD.MOV.U32 R0, RZ, RZ, R3 ;  /* 0x000000ffff007224 */ /* 0x008fe400078e0003 */
[----:B------:R4:W-:Y:S04]  /*11900*/  STL [R1+0xdb4], R2 ;  /* 0x000db40201007387 */ /* 0x0009e80000100800 */
[----:B------:R-:W3:Y:S01]  /*11910*/  LDL.LU.64 R6, [R1+0x708] ;  /* 0x0007080001067983 */ /* 0x000ee20000300a00 */
[----:B----4-:R-:W-:-:S03]  /*11920*/  IMAD.MOV.U32 R2, RZ, RZ, R31 ;  /* 0x000000ffff027224 */ /* 0x010fc600078e001f */
[----:B------:R-:W-:Y:S04]  /*11930*/  STL [R1+0xdbc], R30 ;  /* 0x000dbc1e01007387 */ /* 0x000fe80000100800 */
[----:B------:R0:W-:Y:S04]  /*11940*/  STL [R1+0xdb0], R0 ;  /* 0x000db00001007387 */ /* 0x0001e80000100800 */
[----:B------:R-:W4:Y:S04]  /*11950*/  LDL.LU.64 R32, [R1+0x58] ;  /* 0x0000580001207983 */ /* 0x000f280000300a00 */
[----:B0-----:R-:W4:Y:S04]  /*11960*/  LDL.LU R0, [R1+0x720] ;  /* 0x0007200001007983 */ /* 0x001f280000300800 */
[----:B------:R0:W-:Y:S04]  /*11970*/  STL [R1+0xdb8], R2 ;  /* 0x000db80201007387 */ /* 0x0001e80000100800 */
[----:B------:R-:W-:Y:S04]  /*11980*/  STL [R1+0xdc4], R14 ;  /* 0x000dc40e01007387 */ /* 0x000fe80000100800 */
[----:B------:R-:W4:Y:S01]  /*11990*/  LDL.LU R3, [R1+0x724] ;  /* 0x0007240001037983 */ /* 0x000f220000300800 */
[----:B0-----:R-:W-:-:S03]  /*119a0*/  IMAD.MOV.U32 R2, RZ, RZ, R15 ;  /* 0x000000ffff027224 */ /* 0x001fc600078e000f */
[----:B------:R-:W4:Y:S04]  /*119b0*/  LDL.LU.64 R30, [R1+0x710] ;  /* 0x00071000011e7983 */ /* 0x000f280000300a00 */
[----:B------:R-:W-:Y:S04]  /*119c0*/  STL [R1+0xdcc], R40 ;  /* 0x000dcc2801007387 */ /* 0x000fe80000100800 */
[----:B------:R0:W-:Y:S04]  /*119d0*/  STL [R1+0xdc0], R2 ;  /* 0x000dc00201007387 */ /* 0x0001e80000100800 */
[----:B------:R-:W-:Y:S01]  /*119e0*/  STL [R1+0xdd4], R58 ;  /* 0x000dd43a01007387 */ /* 0x000fe20000100800 */
[----:B0-----:R-:W-:-:S05]  /*119f0*/  IMAD.MOV.U32 R2, RZ, RZ, R41 ;  /* 0x000000ffff027224 */ /* 0x001fca00078e0029 */
[----:B------:R0:W-:Y:S04]  /*11a00*/  STL [R1+0xdc8], R2 ;  /* 0x000dc80201007387 */ /* 0x0001e80000100800 */
[----:B--2---:R-:W-:Y:S01]  /*11a10*/  STL [R1+0xddc], R12 ;  /* 0x000ddc0c01007387 */ /* 0x004fe20000100800 */
[----:B0-----:R-:W-:-:S05]  /*11a20*/  IMAD.MOV.U32 R2, RZ, RZ, R59 ;  /* 0x000000ffff027224 */ /* 0x001fca00078e003b */
[----:B------:R0:W-:Y:S04]  /*11a30*/  STL [R1+0xdd0], R2 ;  /* 0x000dd00201007387 */ /* 0x0001e80000100800 */
[----:B------:R-:W2:Y:S01]  /*11a40*/  LDL.LU.64 R58, [R1+0x718] ;  /* 0x00071800013a7983 */ /* 0x000ea20000300a00 */
[----:B0-----:R-:W-:-:S03]  /*11a50*/  IMAD.MOV.U32 R2, RZ, RZ, R13 ;  /* 0x000000ffff027224 */ /* 0x001fc600078e000d */
[----:B------:R-:W-:Y:S04]  /*11a60*/  STL [R1+0xde4], R38 ;  /* 0x000de42601007387 */ /* 0x000fe80000100800 */
[----:B------:R0:W-:Y:S04]  /*11a70*/  STL [R1+0xdd8], R2 ;  /* 0x000dd80201007387 */ /* 0x0001e80000100800 */
[----:B------:R-:W-:Y:S01]  /*11a80*/  STL [R1+0xdec], R60 ;  /* 0x000dec3c01007387 */ /* 0x000fe20000100800 */
[----:B0-----:R-:W-:-:S05]  /*11a90*/  MOV R2, R39 ;  /* 0x0000002700027202 */ /* 0x001fca0000000f00 */
[----:B------:R0:W-:Y:S04]  /*11aa0*/  STL [R1+0xde0], R2 ;  /* 0x000de00201007387 */ /* 0x0001e80000100800 */
[----:B------:R1:W-:Y:S01]  /*11ab0*/  STL [R1+0xdf4], R8 ;  /* 0x000df40801007387 */ /* 0x0003e20000100800 */
[----:B0-----:R-:W-:-:S05]  /*11ac0*/  IMAD.MOV.U32 R2, RZ, RZ, R61 ;  /* 0x000000ffff027224 */ /* 0x001fca00078e003d */
[----:B------:R0:W-:Y:S01]  /*11ad0*/  STL [R1+0xde8], R2 ;  /* 0x000de80201007387 */ /* 0x0001e20000100800 */
[----:B-1----:R-:W1:Y:S03]  /*11ae0*/  LDC R8, c[0x0][0x238] ;  /* 0x00008e00ff087b82 */ /* 0x002e660000000800 */
[----:B------:R-:W2:Y:S01]  /*11af0*/  LDL.LU.64 R60, [R1+0x628] ;  /* 0x00062800013c7983 */ /* 0x000ea20000300a00 */
[----:B0-----:R-:W-:-:S05]  /*11b00*/  IMAD.MOV.U32 R2, RZ, RZ, R9 ;  /* 0x000000ffff027224 */ /* 0x001fca00078e0009 */
[----:B------:R0:W-:Y:S04]  /*11b10*/  STL [R1+0xdf0], R2 ;  /* 0x000df00201007387 */ /* 0x0001e80000100800 */
[----:B------:R-:W-:Y:S01]  /*11b20*/  STL [R1+0xdfc], R10 ;  /* 0x000dfc0a01007387 */ /* 0x000fe20000100800 */
[----:B0-----:R-:W-:-:S03]  /*11b30*/  IMAD.MOV.U32 R2, RZ, RZ, R11 ;  /* 0x000000ffff027224 */ /* 0x001fc600078e000b */
[----:B------:R-:W-:Y:S04]  /*11b40*/  STL [R1+0xe04], R36 ;  /* 0x000e042401007387 */ /* 0x000fe80000100800 */
[----:B------:R0:W-:Y:S04]  /*11b50*/  STL [R1+0xdf8], R2 ;  /* 0x000df80201007387 */ /* 0x0001e80000100800 */
[----:B------:R-:W-:Y:S01]  /*11b60*/  STL [R1+0xe0c], R34 ;  /* 0x000e0c2201007387 */ /* 0x000fe20000100800 */
[----:B0-----:R-:W-:-:S05]  /*11b70*/  IMAD.MOV.U32 R2, RZ, RZ, R37 ;  /* 0x000000ffff027224 */ /* 0x001fca00078e0025 */
[----:B------:R0:W-:Y:S02]  /*11b80*/  STL [R1+0xe00], R2 ;  /* 0x000e000201007387 */ /* 0x0001e40000100800 */
[----:B0-----:R-:W-:Y:S02]  /*11b90*/  IMAD.MOV.U32 R2, RZ, RZ, R35 ;  /* 0x000000ffff027224 */ /* 0x001fe400078e0023 */
[----:B---3--:R-:W-:Y:S04]  /*11ba0*/  STL [R1+0xe14], R6 ;  /* 0x000e140601007387 */ /* 0x008fe80000100800 */
[----:B------:R0:W-:Y:S02]  /*11bb0*/  STL [R1+0xe08], R2 ;  /* 0x000e080201007387 */ /* 0x0001e40000100800 */
[----:B0-----:R-:W-:-:S05]  /*11bc0*/  IMAD.MOV.U32 R2, RZ, RZ, R7 ;  /* 0x000000ffff027224 */ /* 0x001fca00078e0007 */
[----:B------:R4:W-:Y:S02]  /*11bd0*/  STL [R1+0xe10], R2 ;  /* 0x000e100201007387 */ /* 0x0009e40000100800 */
[----:B----4-:R-:W-:Y:S02]  /*11be0*/  IMAD.MOV.U32 R2, RZ, RZ, R33 ;  /* 0x000000ffff027224 */ /* 0x010fe400078e0021 */
[----:B------:R-:W-:Y:S01]  /*11bf0*/  STL [R1+0xe1c], R32 ;  /* 0x000e1c2001007387 */ /* 0x000fe20000100800 */
[----:B------:R-:W-:-:S03]  /*11c00*/  IMAD R0, R0, UR5, RZ ;  /* 0x0000000500007c24 */ /* 0x000fc6000f8e02ff */
[----:B------:R0:W-:Y:S02]  /*11c10*/  STL [R1+0xe18], R2 ;  /* 0x000e180201007387 */ /* 0x0001e40000100800 */
[----:B------:R-:W-:Y:S01]  /*11c20*/  LEA R12, P1, R0, UR8, 0x1 ;  /* 0x00000008000c7c11 */ /* 0x000fe2000f8208ff */
[----:B0-----:R-:W-:Y:S01]  /*11c30*/  IMAD R2, R3, UR5, RZ ;  /* 0x0000000503027c24 */ /* 0x001fe2000f8e02ff */
[----:B------:R-:W-:Y:S01]  /*11c40*/  MOV R3, R31 ;  /* 0x0000001f00037202 */ /* 0x000fe20000000f00 */
[----:B------:R-:W-:Y:S03]  /*11c50*/  STL [R1+0xe24], R30 ;  /* 0x000e241e01007387 */ /* 0x000fe60000100800 */
[----:B------:R-:W-:Y:S02]  /*11c60*/  LEA R10, P0, R2, UR8, 0x1 ;  /* 0x00000008020a7c11 */ /* 0x000fe4000f8008ff */
[----:B------:R-:W-:Y:S01]  /*11c70*/  LEA.HI.X.SX32 R13, R0, UR9, 0x1, P1 ;  /* 0x00000009000d7c11 */ /* 0x000fe200088f0eff */
[----:B------:R-:W-:Y:S04]  /*11c80*/  STL [R1+0xe20], R3 ;  /* 0x000e200301007387 */ /* 0x000fe80000100800 */
[----:B------:R1:W-:Y:S01]  /*11c90*/  STL [R1+0xe2c], R4 ;  /* 0x000e2c0401007387 */ /* 0x0003e20000100800 */
[----:B------:R-:W-:-:S03]  /*11ca0*/  LEA.HI.X.SX32 R11, R2, UR9, 0x1, P0 ;  /* 0x00000009020b7c11 */ /* 0x000fc600080f0eff */
[----:B------:R0:W-:Y:S01]  /*11cb0*/  STL [R1+0xe28], R5 ;  /* 0x000e280501007387 */ /* 0x0001e20000100800 */
[----:B-1----:R-:W-:-:S04]  /*11cc0*/  IMAD R4, R8, 0x3f, RZ ;  /* 0x0000003f08047824 */ /* 0x002fc800078e02ff */
[----:B------:R-:W-:-:S04]  /*11cd0*/  IMAD.WIDE R2, R4, 0x2, R12 ;  /* 0x0000000204027825 */ /* 0x000fc800078e020c */
[----:B0-----:R-:W-:-:S04]  /*11ce0*/  IMAD.WIDE R4, R4, 0x2, R10 ;  /* 0x0000000204047825 */ /* 0x001fc800078e020a */
[----:B--2---:R-:W-:Y:S01]  /*11cf0*/  IMAD.MOV.U32 R0, RZ, RZ, R59 ;  /* 0x000000ffff007224 */ /* 0x004fe200078e003b */
[----:B------:R-:W-:Y:S04]  /*11d00*/  STL [R1+0xe34], R58 ;  /* 0x000e343a01007387 */ /* 0x000fe80000100800 */
[----:B------:R-:W-:Y:S04]  /*11d10*/  STL.64 [R1+0x580], R12 ;  /* 0x0005800c01007387 */ /* 0x000fe80000100a00 */
[----:B------:R0:W-:Y:S02]  /*11d20*/  STL [R1+0xe30], R0 ;  /* 0x000e300001007387 */ /* 0x0001e40000100800 */
[----:B0-----:R-:W-:-:S02]  /*11d30*/  IMAD R0, R8, 0x3e, RZ ;  /* 0x0000003e08007824 */ /* 0x001fc400078e02ff */
[----:B------:R-:W-:Y:S01]  /*11d40*/  IMAD.MOV.U32 R6, RZ, RZ, R61 ;  /* 0x000000ffff067224 */ /* 0x000fe200078e003d */
[----:B------:R0:W-:Y:S04]  /*11d50*/  STL [R1+0xe3c], R60 ;  /* 0x000e3c3c01007387 */ /* 0x0001e80000100800 */
[----:B------:R-:W-:Y:S04]  /*11d60*/  STL.64 [R1+0x588], R10 ;  /* 0x0005880a01007387 */ /* 0x000fe80000100a00 */
[----:B------:R-:W-:Y:S04]  /*11d70*/  STL [R1+0xe44], R2 ;  /* 0x000e440201007387 */ /* 0x000fe80000100800 */
[----:B------:R1:W-:Y:S01]  /*11d80*/  STL [R1+0xe38], R6 ;  /* 0x000e380601007387 */ /* 0x0003e20000100800 */
[----:B0-----:R-:W0:Y:S03]  /*11d90*/  LDC R60, c[0x0][0x230] ;  /* 0x00008c00ff3c7b82 */ /* 0x001e260000000800 */
[----:B------:R2:W-:Y:S04]  /*11da0*/  STL [R1+0xe40], R3 ;  /* 0x000e400301007387 */ /* 0x0005e80000100800 */
[----:B------:R-:W-:Y:S01]  /*11db0*/  STL [R1+0xe4c], R4 ;  /* 0x000e4c0401007387 */ /* 0x000fe20000100800 */
[----:B-1----:R-:W-:-:S02]  /*11dc0*/  IMAD R6, R8, 0x3d, RZ ;  /* 0x0000003d08067824 */ /* 0x002fc400078e02ff */
[C---:B--2---:R-:W-:Y:S01]  /*11dd0*/  IMAD.WIDE R2, R0.reuse, 0x2, R12 ;  /* 0x0000000200027825 */ /* 0x044fe200078e020c */
[----:B------:R1:W-:Y:S04]  /*11de0*/  STL [R1+0xe48], R5 ;  /* 0x000e480501007387 */ /* 0x0003e80000100800 */
[----:B------:R-:W-:Y:S04]  /*11df0*/  STL [R1+0xe54], R2 ;  /* 0x000e540201007387 */ /* 0x000fe80000100800 */
[----:B------:R2:W-:Y:S01]  /*11e00*/  STL [R1+0xe50], R3 ;  /* 0x000e500301007387 */ /* 0x0005e20000100800 */
[----:B-1----:R-:W-:-:S04]  /*11e10*/  IMAD.WIDE R4, R0, 0x2, R10 ;  /* 0x0000000200047825 */ /* 0x002fc800078e020a */
[----:B------:R-:W-:Y:S01]  /*11e20*/  IMAD R0, R8, 0x3c, RZ ;  /* 0x0000003c08007824 */ /* 0x000fe200078e02ff */
[----:B------:R-:W-:Y:S01]  /*11e30*/  STL [R1+0xe5c], R4 ;  /* 0x000e5c0401007387 */ /* 0x000fe20000100800 */
[----:B--2---:R-:W-:-:S03]  /*11e40*/  IMAD.WIDE R2, R6, 0x2, R12 ;  /* 0x0000000206027825 */ /* 0x004fc600078e020c */
[----:B------:R1:W-:Y:S01]  /*11e50*/  STL [R1+0xe58], R5 ;  /* 0x000e580501007387 */ /* 0x0003e20000100800 */
[----:B------:R-:W-:-:S03]  /*11e60*/  IMAD.WIDE R6, R6, 0x2, R10 ;  /* 0x0000000206067825 */ /* 0x000fc600078e020a */
[----:B------:R-:W-:Y:S04]  /*11e70*/  STL [R1+0xe64], R2 ;  /* 0x000e640201007387 */ /* 0x000fe80000100800 */
[----:B------:R2:W-:Y:S04]  /*11e80*/  STL [R1+0xe60], R3 ;  /* 0x000e600301007387 */ /* 0x0005e80000100800 */
[----:B------:R3:W-:Y:S01]  /*11e90*/  STL [R1+0xe6c], R6 ;  /* 0x000e6c0601007387 */ /* 0x0007e20000100800 */
[----:B-1----:R-:W-:-:S04]  /*11ea0*/  IMAD.WIDE R4, R0, 0x2, R10 ;  /* 0x0000000200047825 */ /* 0x002fc800078e020a */
[----:B--2---:R-:W-:Y:S01]  /*11eb0*/  IMAD.WIDE R2, R0, 0x2, R12 ;  /* 0x0000000200027825 */ /* 0x004fe200078e020c */
[----:B------:R-:W-:Y:S03]  /*11ec0*/  STL [R1+0xe68], R7 ;  /* 0x000e680701007387 */ /* 0x000fe60000100800 */
[C---:B---3--:R-:W-:Y:S01]  /*11ed0*/  IMAD R6, R8.reuse, 0x3b, RZ ;  /* 0x0000003b08067824 */ /* 0x048fe200078e02ff */
[----:B------:R-:W-:Y:S04]  /*11ee0*/  STL [R1+0xe74], R2 ;  /* 0x000e740201007387 */ /* 0x000fe80000100800 */
[----:B------:R1:W-:Y:S01]  /*11ef0*/  STL [R1+0xe70], R3 ;  /* 0x000e700301007387 */ /* 0x0003e20000100800 */
[----:B------:R-:W-:-:S03]  /*11f00*/  IMAD R0, R8, 0x3a, RZ ;  /* 0x0000003a08007824 */ /* 0x000fc600078e02ff */
[----:B------:R-:W-:Y:S01]  /*11f10*/  STL [R1+0xe7c], R4 ;  /* 0x000e7c0401007387 */ /* 0x000fe20000100800 */
[----:B-1----:R-:W-:-:S03]  /*11f20*/  IMAD.WIDE R2, R6, 0x2, R12 ;  /* 0x0000000206027825 */ /* 0x002fc600078e020c */
        /* <DEDUP_REMOVED lines=179> */
[----:B------:R-:W-:-:S03]  /*12a60*/  IMAD.SHL.U32 R0, R8, 0x20, RZ ;  /* 0x0000002008007824 */ /* 0x000fc600078e00ff */
        /* <DEDUP_REMOVED lines=215> */
[----:B------:R2:W-:Y:S01]  /*137e0*/  STL [R1+0x1200], R3 ;  /* 0x0012000301007387 */ /* 0x0005e20000100800 */
[----:B-1----:R-:W-:-:S03]  /*137f0*/  IMAD.WIDE R4, R0, 0x2, R10 ;  /* 0x0000000200047825 */ /* 0x002fc600078e020a */
[----:B------:R-:W-:Y:S01]  /*13800*/  STL [R1+0x120c], R6 ;  /* 0x00120c0601007387 */ /* 0x000fe20000100800 */
[----:B--2---:R-:W-:-:S03]  /*13810*/  IMAD.WIDE R2, R0, 0x2, R12 ;  /* 0x0000000200027825 */ /* 0x004fc600078e020c */
[----:B------:R1:W-:Y:S04]  /*13820*/  STL [R1+0x1208], R7 ;  /* 0x0012080701007387 */ /* 0x0003e80000100800 */
[----:B------:R-:W-:Y:S04]  /*13830*/  STL [R1+0x1214], R2 ;  /* 0x0012140201007387 */ /* 0x000fe80000100800 */
[----:B------:R2:W-:Y:S01]  /*13840*/  STL [R1+0x1210], R3 ;  /* 0x0012100301007387 */ /* 0x0005e20000100800 */
[----:B-1----:R-:W-:-:S03]  /*13850*/  IMAD.WIDE R6, R8, 0x2, R12 ;  /* 0x0000000208067825 */ /* 0x002fc600078e020c */
[----:B------:R-:W-:Y:S04]  /*13860*/  STL [R1+0x121c], R4 ;  /* 0x00121c0401007387 */ /* 0x000fe80000100800 */
[----:B------:R-:W-:Y:S01]  /*13870*/  STL [R1+0x1218], R5 ;  /* 0x0012180501007387 */ /* 0x000fe20000100800 */
[----:B--2---:R-:W-:-:S03]  /*13880*/  IMAD.WIDE R2, R8, 0x2, R10 ;  /* 0x0000000208027825 */ /* 0x004fc600078e020a */
[----:B------:R-:W-:Y:S04]  /*13890*/  STL [R1+0x1224], R6 ;  /* 0x0012240601007387 */ /* 0x000fe80000100800 */
[----:B------:R-:W-:Y:S04]  /*138a0*/  STL [R1+0x1220], R7 ;  /* 0x0012200701007387 */ /* 0x000fe80000100800 */
[----:B------:R-:W-:Y:S04]  /*138b0*/  STL [R1+0x122c], R2 ;  /* 0x00122c0201007387 */ /* 0x000fe80000100800 */
[----:B------:R1:W-:Y:S04]  /*138c0*/  STL [R1+0x1228], R3 ;  /* 0x0012280301007387 */ /* 0x0003e80000100800 */
[----:B------:R-:W-:Y:S04]  /*138d0*/  STL [R1+0x76c], RZ ;  /* 0x00076cff01007387 */ /* 0x000fe80000100800 */
        /* <DEDUP_REMOVED lines=159> */
[----:B------:R-:W-:Y:S01]  /*142d0*/  STL [R1+0x5bc], RZ ;  /* 0x0005bcff01007387 */ /* 0x000fe20000100800 */
[----:B------:R-:W2:Y:S03]  /*142e0*/  S2R R61, SR_TID.X ;  /* 0x00000000003d7919 */ /* 0x000ea60000002100 */
        /* <DEDUP_REMOVED lines=29> */
[----:B--2---:R-:W-:-:S03]  /*144c0*/  LOP3.LUT R61, R61, 0x1f, RZ, 0xc0, !PT ;  /* 0x0000001f3d3d7812 */ /* 0x004fc600078ec0ff */
[----:B------:R-:W-:Y:S04]  /*144d0*/  STL [R1+0x364], RZ ;  /* 0x000364ff01007387 */ /* 0x000fe80000100800 */
[----:B------:R-:W-:Y:S04]  /*144e0*/  STL [R1+0x368], RZ ;  /* 0x000368ff01007387 */ /* 0x000fe80000100800 */
[----:B------:R-:W-:Y:S04]  /*144f0*/  STL [R1+0x36c], RZ ;  /* 0x00036cff01007387 */ /* 0x000fe80000100800 */
[----:B------:R-:W-:Y:S04]  /*14500*/  STL [R1+0x700], RZ ;  /* 0x000700ff01007387 */ /* 0x000fe80000100800 */
[----:B------:R-:W-:Y:S01]  /*14510*/  STL [R1+0x704], RZ ;  /* 0x000704ff01007387 */ /* 0x000fe20000100800 */
[----:B------:R-:W-:-:S02]  /*14520*/  SHF.L.U32 R0, R61, 0x1, RZ ;  /* 0x000000013d007819 */ /* 0x000fc400000006ff */
[----:B------:R-:W1:Y:S01]  /*14530*/  LDC R61, c[0x0][0x23c] ;  /* 0x00008f00ff3d7b82 */ /* 0x000e620000000800 */
        /* <DEDUP_REMOVED lines=21> */
[----:B0-----:R-:W-:-:S03]  /*14690*/  VIADD R60, R60, 0x3f ;  /* 0x0000003f3c3c7836 */ /* 0x001fc60000000000 */
[----:B------:R-:W-:Y:S04]  /*146a0*/  STL [R1+0x51c], RZ ;  /* 0x00051cff01007387 */ /* 0x000fe80000100800 */
[----:B------:R-:W-:Y:S04]  /*146b0*/  STL [R1+0x4c0], RZ ;  /* 0x0004c0ff01007387 */ /* 0x000fe80000100800 */
[----:B------:R-:W-:Y:S04]  /*146c0*/  STL [R1+0x4c4], RZ ;  /* 0x0004c4ff01007387 */ /* 0x000fe80000100800 */
[----:B------:R-:W-:Y:S01]  /*146d0*/  STL [R1+0x4c8], RZ ;  /* 0x0004c8ff01007387 */ /* 0x000fe20000100800 */
[----:B-1----:R-:W-:-:S03]  /*146e0*/  IMAD.SHL.U32 R3, R61, 0x40, RZ ;  /* 0x000000403d037824 */ /* 0x002fc600078e00ff */
[----:B------:R-:W-:Y:S01]  /*146f0*/  STL [R1+0x4cc], RZ ;  /* 0x0004ccff01007387 */ /* 0x000fe20000100800 */
[----:B------:R-:W-:-:S03]  /*14700*/  SHF.R.S32.HI R61, RZ, 0x1f, R60 ;  /* 0x0000001fff3d7819 */ /* 0x000fc6000001143c */
[----:B------:R-:W-:Y:S04]  /*14710*/  STL [R1+0x470], RZ ;  /* 0x000470ff01007387 */ /* 0x000fe80000100800 */
[----:B------:R-:W-:Y:S04]  /*14720*/  STL [R1+0x474], RZ ;  /* 0x000474ff01007387 */ /* 0x000fe80000100800 */
[----:B------:R-:W-:Y:S04]  /*14730*/  STL [R1+0x478], RZ ;  /* 0x000478ff01007387 */ /* 0x000fe80000100800 */
[----:B------:R-:W-:Y:S01]  /*14740*/  STL [R1+0x47c], RZ ;  /* 0x00047cff01007387 */ /* 0x000fe20000100800 */
[----:B------:R-:W-:-:S03]  /*14750*/  LEA.HI R61, R61, R60, RZ, 0x6 ;  /* 0x0000003c3d3d7211 */ /* 0x000fc600078f30ff */
[----:B------:R-:W-:Y:S04]  /*14760*/  STL [R1+0x3e0], RZ ;  /* 0x0003e0ff01007387 */ /* 0x000fe80000100800 */
[----:B------:R-:W-:Y:S04]  /*14770*/  STL [R1+0x3e4], RZ ;  /* 0x0003e4ff01007387 */ /* 0x000fe80000100800 */
[----:B------:R-:W-:Y:S04]  /*14780*/  STL [R1+0x3e8], RZ ;  /* 0x0003e8ff01007387 */ /* 0x000fe80000100800 */
[----:B------:R-:W-:Y:S04]  /*14790*/  STL [R1+0x3ec], RZ ;  /* 0x0003ecff01007387 */ /* 0x000fe80000100800 */
[----:B------:R-:W2:Y:S01]  /*147a0*/  LDL R60, [R1+0x574] ;  /* 0x00057400013c7983 */ /* 0x000ea20000100800 */
[----:B------:R-:W-:-:S03]  /*147b0*/  SHF.R.S32.HI R4, RZ, 0x6, R61 ;  /* 0x00000006ff047819 */ /* 0x000fc6000001143d */
[----:B------:R-:W3:Y:S04]  /*147c0*/  LDL R61, [R1+0x760] ;  /* 0x00076000013d7983 */ /* 0x000ee80000100800 */
        /* <DEDUP_REMOVED lines=16> */
[----:B------:R-:W-:-:S03]  /*148d0*/  IMAD.SHL.U32 R8, R8, 0x40, RZ ;  /* 0x0000004008087824 */ /* 0x000fc600078e00ff */
[----:B------:R-:W-:Y:S04]  /*148e0*/  STL [R1+0x430], RZ ;  /* 0x000430ff01007387 */ /* 0x000fe80000100800 */
[----:B------:R-:W-:Y:S04]  /*148f0*/  STL [R1+0x434], RZ ;  /* 0x000434ff01007387 */ /* 0x000fe80000100800 */
[----:B------:R-:W-:Y:S01]  /*14900*/  STL [R1+0x438], RZ ;  /* 0x000438ff01007387 */ /* 0x000fe20000100800 */
[----:B------:R-:W-:-:S03]  /*14910*/  LOP3.LUT R4, R0, 0x10, RZ, 0x3c, !PT ;  /* 0x0000001000047812 */ /* 0x000fc600078e3cff */
[----:B------:R-:W-:Y:S01]  /*14920*/  STL [R1+0x43c], RZ ;  /* 0x00043cff01007387 */ /* 0x000fe20000100800 */
[----:B------:R-:W-:-:S03]  /*14930*/  SHF.R.S32.HI R2, RZ, 0x1f, R3 ;  /* 0x0000001fff027819 */ /* 0x000fc60000011403 */
[----:B------:R-:W-:Y:S01]  /*14940*/  STL [R1+0x450], RZ ;  /* 0x000450ff01007387 */ /* 0x000fe20000100800 */
[----:B------:R-:W-:-:S03]  /*14950*/  SHF.R.S32.HI R5, RZ, 0x1f, R8 ;  /* 0x0000001fff057819 */ /* 0x000fc60000011408 */
[----:B------:R-:W-:Y:S04]  /*14960*/  STL [R1+0x454], RZ ;  /* 0x000454ff01007387 */ /* 0x000fe80000100800 */
[----:B------:R-:W-:Y:S04]  /*14970*/  STL [R1+0x458], RZ ;  /* 0x000458ff01007387 */ /* 0x000fe80000100800 */
[----:B------:R-:W-:Y:S01]  /*14980*/  STL [R1+0x45c], RZ ;  /* 0x00045cff01007387 */ /* 0x000fe20000100800 */
[----:B------:R-:W-:-:S03]  /*14990*/  SHF.L.U64.HI R2, R3, 0x1, R2 ;  /* 0x0000000103027819 */ /* 0x000fc60000010202 */
[----:B------:R-:W-:Y:S01]  /*149a0*/  STL [R1+0x440], RZ ;  /* 0x000440ff01007387 */ /* 0x000fe20000100800 */
[----:B------:R-:W-:-:S03]  /*149b0*/  LOP3.LUT R6, R0, 0x20, RZ, 0x3c, !PT ;  /* 0x0000002000067812 */ /* 0x000fc600078e3cff */
[----:B------:R-:W-:Y:S01]  /*149c0*/  STL [R1+0x444], RZ ;  /* 0x000444ff01007387 */ /* 0x000fe20000100800 */
[----:B------:R-:W-:-:S03]  /*149d0*/  SHF.L.U64.HI R3, R8, 0x1, R5 ;  /* 0x0000000108037819 */ /* 0x000fc60000010205 */
[----:B------:R-:W-:Y:S01]  /*149e0*/  STL [R1+0x448], RZ ;  /* 0x000448ff01007387 */ /* 0x000fe20000100800 */
[----:B------:R-:W-:-:S03]  /*149f0*/  LOP3.LUT R5, R0, 0x30, RZ, 0x3c, !PT ;  /* 0x0000003000057812 */ /* 0x000fc600078e3cff */
[----:B------:R-:W-:Y:S01]  /*14a00*/  STL [R1+0x44c], RZ ;  /* 0x00044cff01007387 */ /* 0x000fe20000100800 */
[----:B--2---:R-:W-:Y:S02]  /*14a10*/  LOP3.LUT R4, R60, 0x40, RZ, 0x3c, !PT ;  /* 0x000000403c047812 */ /* 0x004fe400078e3cff */
[----:B---3--:R-:W-:-:S03]  /*14a20*/  LOP3.LUT R6, R61, 0x20, RZ, 0x3c, !PT ;  /* 0x000000203d067812 */ /* 0x008fc600078e3cff */
[----:B------:R0:W-:Y:S01]  /*14a30*/  STL [R1+0x1370], R4 ;  /* 0x0013700401007387 */ /* 0x0001e20000100800 */
[----:B------:R-:W-:-:S03]  /*14a40*/  LOP3.LUT R5, R61, 0x40, RZ, 0x3c, !PT ;  /* 0x000000403d057812 */ /* 0x000fc600078e3cff */
[----:B------:R1:W-:Y:S01]  /*14a50*/  STL [R1+0x137c], R6 ;  /* 0x00137c0601007387 */ /* 0x0003e20000100800 */
[----:B0-----:R-:W-:-:S05]  /*14a60*/  LOP3.LUT R4, R61, 0x60, RZ, 0x3c, !PT ;  /* 0x000000603d047812 */ /* 0x001fca00078e3cff */
[----:B------:R1:W-:Y:S04]  /*14a70*/  STL [R1+0x1374], R4 ;  /* 0x0013740401007387 */ /* 0x0003e80000100800 */
[----:B------:R1:W-:Y:S02]  /*14a80*/  STL [R1+0x1378], R5 ;  /* 0x0013780501007387 */ /* 0x0003e40000100800 */
.L_x_1:
[----:B-----5:R0:W-:Y:S01]  /*14a90*/  STL [R1+0x22c4], R49 ;  /* 0x0022c43101007387 */ /* 0x0201e20000100800 */
[----:B-1----:R-:W1:Y:S03]  /*14aa0*/  LDC R6, c[0x0][0x230] ;  /* 0x00008c00ff067b82 */ /* 0x002e660000000800 */
[----:B------:R-:W2:Y:S04]  /*14ab0*/  LDL.64 R4, [R1+0x588] ;  /* 0x0005880001047983 */ /* 0x000ea80000100a00 */
[----:B0-----:R-:W1:Y:S04]  /*14ac0*/  LDL R49, [R1+0x76c] ;  /* 0x00076c0001317983 */ /* 0x001e680000100800 */
        /* <DEDUP_REMOVED lines=145> */
[----:B------:R-:W-:Y:S01]  /*153e0*/  STL [R1+0x2030], R3 ;  /* 0x0020300301007387 */ /* 0x000fe20000100800 */
[----:B-1----:R-:W-:-:S03]  /*153f0*/  IMAD R6, R49, -0x40, R6 ;  /* 0xffffffc031067824 */ /* 0x002fc600078e0206 */
[----:B------:R-:W-:Y:S04]  /*15400*/  STL [R1+0x2038], R3 ;  /* 0x0020380301007387 */ /* 0x000fe80000100800 */
[----:B------:R-:W-:Y:S04]  /*15410*/  STL [R1+0x2040], R3 ;  /* 0x0020400301007387 */ /* 0x000fe80000100800 */
[----:B------:R-:W-:Y:S04]  /*15420*/  STL [R1+0x2048], R3 ;  /* 0x0020480301007387 */ /* 0x000fe80000100800 */
[----:B------:R-:W-:Y:S04]  /*15430*/  STL [R1+0x2050], R3 ;  /* 0x0020500301007387 */ /* 0x000fe80000100800 */
[----:B------:R-:W-:Y:S01]  /*15440*/  STL [R1+0x2058], R3 ;  /* 0x0020580301007387 */ /* 0x000fe20000100800 */
[----:B------:R-:W-:-:S03]  /*15450*/  ISETP.GT.AND P0, PT, R6, RZ, PT ;  /* 0x000000ff0600720c */ /* 0x000fc60003f04270 */
[----:B------:R-:W-:Y:S04]  /*15460*/  STL [R1+0x2060], R3 ;  /* 0x0020600301007387 */ /* 0x000fe80000100800 */
[----:B------:R-:W-:Y:S04]  /*15470*/  STL [R1+0x2068], R3 ;  /* 0x0020680301007387 */ /* 0x000fe80000100800 */
[----:B------:R-:W-:Y:S04]  /*15480*/  STL [R1+0x2070], R3 ;  /* 0x0020700301007387 */ /* 0x000fe80000100800 */
[----:B------:R-:W-:Y:S04]  /*15490*/  STL [R1+0x2078], R3 ;  /* 0x0020780301007387 */ /* 0x000fe80000100800 */
[----:B------:R-:W-:Y:S04]  /*154a0*/  STL [R1+0x2080], R3 ;  /* 0x0020800301007387 */ /* 0x000fe80000100800 */
[----:B------:R-:W-:Y:S04]  /*154b0*/  STL [R1+0x2088], R3 ;  /* 0x0020880301007387 */ /* 0x000fe80000100800 */
[----:B------:R-:W-:Y:S01]  /*154c0*/  STL [R1+0x2090], R3 ;  /* 0x0020900301007387 */ /* 0x000fe20000100800 */
[----:B------:R-:W-:-:S03]  /*154d0*/  PRMT R47, RZ, 0x7610, R47 ;  /* 0x00007610ff2f7816 */ /* 0x000fc6000000002f */
[----:B------:R-:W-:Y:S04]  /*154e0*/  STL [R1+0x2098], R3 ;  /* 0x0020980301007387 */ /* 0x000fe80000100800 */
[----:B------:R-:W-:Y:S04]  /*154f0*/  STL [R1+0x20a0], R3 ;  /* 0x0020a00301007387 */ /* 0x000fe80000100800 */
[----:B------:R0:W-:Y:S04]  /*15500*/  STL [R1+0x1398], R2 ;  /* 0x0013980201007387 */ /* 0x0001e80000100800 */
[----:B--2---:R-:W2:Y:S04]  /*15510*/  @P0 LDG.E.U16 R47, desc[UR6][R4.64] ;  /* 0x00000006042f0981 */ /* 0x004ea8000c1e1500 */
[----:B0-----:R-:W3:Y:S04]  /*15520*/  LDL.LU R2, [R1+0xe58] ;  /* 0x000e580001027983 */ /* 0x001ee80000300800 */
[----:B------:R-:W4:Y:S04]  /*15530*/  LDL.LU R49, [R1+0x22c4] ;  /* 0x0022c40001317983 */ /* 0x000f280000300800 */
[----:B------:R-:W2:Y:S01]  /*15540*/  LDL.64 R4, [R1+0x580] ;  /* 0x0005800001047983 */ /* 0x000ea20000100a00 */
[----:B------:R-:W-:-:S02]  /*15550*/  ISETP.GT.AND P1, PT, R6, 0x1, PT ;  /* 0x000000010600780c */ /* 0x000fc40003f24270 */
[----:B----4-:R-:W-:-:S06]  /*15560*/  PRMT R49, RZ, 0x7610, R49 ;  /* 0x00007610ff317816 */ /* 0x010fcc0000000031 */
[----:B--2---:R0:W2:Y:S04]  /*15570*/  @P0 LDG.E.U16 R49, desc[UR6][R4.64] ;  /* 0x0000000604310981 */ /* 0x0040a8000c1e1500 */
[----:B------:R-:W0:Y:S04]  /*15580*/  LDL R4, [R1+0x1228] ;  /* 0x0012280001047983 */ /* 0x000e280000100800 */
[----:B------:R-:W0:Y:S01]  /*15590*/  LDL R5, [R1+0x122c] ;  /* 0x00122c0001057983 */ /* 0x000e220000100800 */
[----:B------:R-:W-:Y:S02]  /*155a0*/  PRMT R51, RZ, 0x7610, R51 ;  /* 0x00007610ff337816 */ /* 0x000fe40000000033 */
[----:B0-----:R-:W-:-:S04]  /*155b0*/  @P1 LOP3.LUT R5, R5, R4, RZ, 0x3c, !PT ;  /* 0x0000000405051212 */ /* 0x001fc800078e3cff */
[----:B------:R-:W-:-:S04]  /*155c0*/  @P1 LOP3.LUT R4, R5, R4, RZ, 0x3c, !PT ;  /* 0x0000000405041212 */ /* 0x000fc800078e3cff */
[----:B------:R-:W-:-:S05]  /*155d0*/  @P1 LOP3.LUT R5, R5, R4, RZ, 0x3c, !PT ;  /* 0x0000000405051212 */ /* 0x000fca00078e3cff */
[----:B------:R-:W4:Y:S04]  /*155e0*/  @P1 LDG.E.U16 R51, desc[UR6][R4.64] ;  /* 0x0000000604331981 */ /* 0x000f28000c1e1500 */
[----:B----4-:R0:W-:Y:S04]  /*155f0*/  STL [R1+0x218], R51 ;  /* 0x0002183301007387 */ /* 0x0101e80000100800 */
[----:B0-----:R-:W4:Y:S04]  /*15600*/  LDL.LU R51, [R1+0x22c0] ;  /* 0x0022c00001337983 */ /* 0x001f280000300800 */
[----:B------:R-:W3:Y:S04]  /*15610*/  LDL R4, [R1+0x1220] ;  /* 0x0012200001047983 */ /* 0x000ee80000100800 */
[----:B------:R-:W3:Y:S01]  /*15620*/  LDL R5, [R1+0x1224] ;  /* 0x0012240001057983 */ /* 0x000ee20000100800 */
[----:B------:R-:W-:-:S02]  /*15630*/  PRMT R53, RZ, 0x7610, R53 ;  /* 0x00007610ff357816 */ /* 0x000fc40000000035 */
[----:B---3--:R-:W-:-:S04]  /*15640*/  @P1 LOP3.LUT R5, R5, R4, RZ, 0x3c, !PT ;  /* 0x0000000405051212 */ /* 0x008fc800078e3cff */
[----:B------:R-:W-:-:S04]  /*15650*/  @P1 LOP3.LUT R4, R5, R4, RZ, 0x3c, !PT ;  /* 0x0000000405041212 */ /* 0x000fc800078e3cff */
[----:B------:R-:W-:-:S05]  /*15660*/  @P1 LOP3.LUT R5, R5, R4, RZ, 0x3c, !PT ;  /* 0x0000000405051212 */ /* 0x000fca00078e3cff */
[----:B------:R-:W3:Y:S01]  /*15670*/  @P1 LDG.E.U16 R53, desc[UR6][R4.64] ;  /* 0x0000000604351981 */ /* 0x000ee2000c1e1500 */
[----:B------:R-:W-:-:S03]  /*15680*/  ISETP.GT.AND P2, PT, R6, 0x2, PT ;  /* 0x000000020600780c */ /* 0x000fc60003f44270 */
[----:B---3--:R0:W-:Y:S04]  /*15690*/  STL [R1+0x214], R53 ;  /* 0x0002143501007387 */ /* 0x0081e80000100800 */
[----:B0-----:R-:W3:Y:S04]  /*156a0*/  LDL.LU R53, [R1+0x22bc] ;  /* 0x0022bc0001357983 */ /* 0x001ee80000300800 */
[----:B------:R-:W2:Y:S04]  /*156b0*/  LDL R4, [R1+0x1218] ;  /* 0x0012180001047983 */ /* 0x000ea80000100800 */
[----:B------:R-:W2:Y:S01]  /*156c0*/  LDL R5, [R1+0x121c] ;  /* 0x00121c0001057983 */ /* 0x000ea20000100800 */
[----:B----4-:R-:W-:-:S02]  /*156d0*/  PRMT R51, RZ, 0x7610, R51 ;  /* 0x00007610ff337816 */ /* 0x010fc40000000033 */
[----:B--2---:R-:W-:-:S04]  /*156e0*/  @P2 LOP3.LUT R5, R5, R4, RZ, 0x3c, !PT ;  /* 0x0000000405052212 */ /* 0x004fc800078e3cff */
[----:B------:R-:W-:-:S04]  /*156f0*/  @P2 LOP3.LUT R4, R5, R4, RZ, 0x3c, !PT ;  /* 0x0000000405042212 */ /* 0x000fc800078e3cff */
[----:B------:R-:W-:-:S05]  /*15700*/  @P2 LOP3.LUT R5, R5, R4, RZ, 0x3c, !PT ;  /* 0x0000000405052212 */ /* 0x000fca00078e3cff */
[----:B------:R-:W2:Y:S04]  /*15710*/  @P2 LDG.E.U16 R51, desc[UR6][R4.64] ;  /* 0x0000000604332981 */ /* 0x000ea8000c1e1500 */
[----:B--2---:R0:W-:Y:S04]  /*15720*/  STL [R1+0x210], R51 ;  /* 0x0002103301007387 */ /* 0x0041e80000100800 */
[----:B0-----:R-:W2:Y:S04]  /*15730*/  LDL.LU R51, [R1+0x22b8] ;  /* 0x0022b80001337983 */ /* 0x001ea80000300800 */
[----:B------:R-:W4:Y:S04]  /*15740*/  LDL R4, [R1+0x1210] ;  /* 0x0012100001047983 */ /* 0x000f280000100800 */
[----:B------:R-:W4:Y:S01]  /*15750*/  LDL R5, [R1+0x1214] ;  /* 0x0012140001057983 */ /* 0x000f220000100800 */
[----:B---3--:R-:W-:-:S02]  /*15760*/  PRMT R53, RZ, 0x7610, R53 ;  /* 0x00007610ff357816 */ /* 0x008fc40000000035 */
[----:B----4-:R-:W-:-:S04]  /*15770*/  @P2 LOP3.LUT R5, R5, R4, RZ, 0x3c, !PT ;  /* 0x0000000405052212 */ /* 0x010fc800078e3cff */
[----:B------:R-:W-:-:S04]  /*15780*/  @P2 LOP3.LUT R4, R5, R4, RZ, 0x3c, !PT ;  /* 0x0000000405042212 */ /* 0x000fc800078e3cff */
[----:B------:R-:W-:-:S05]  /*15790*/  @P2 LOP3.LUT R5, R5, R4, RZ, 0x3c, !PT ;  /* 0x0000000405052212 */ /* 0x000fca00078e3cff */
[----:B------:R-:W3:Y:S01]  /*157a0*/  @P2 LDG.E.U16 R53, desc[UR6][R4.64] ;  /* 0x0000000604352981 */ /* 0x000ee2000c1e1500 */
[----:B------:R-:W-:-:S03]  /*157b0*/  ISETP.GT.AND P0, PT, R6, 0x3, PT ;  /* 0x000000030600780c */ /* 0x000fc60003f04270 */
[----:B---3--:R0:W-:Y:S04]  /*157c0*/  STL [R1+0x20c], R53 ;  /* 0x00020c3501007387 */ /* 0x0081e80000100800 */
[----:B0-----:R-:W3:Y:S04]  /*157d0*/  LDL.LU R53, [R1+0x22b4] ;  /* 0x0022b40001357983 */ /* 0x001ee80000300800 */
[----:B------:R-:W4:Y:S04]  /*157e0*/  LDL R4, [R1+0x1208] ;  /* 0x0012080001047983 */ /* 0x000f280000100800 */
[----:B------:R-:W4:Y:S01]  /*157f0*/  LDL R5, [R1+0x120c] ;  /* 0x00120c0001057983 */ /* 0x000f220000100800 */
[----:B--2---:R-:W-:-:S02]  /*15800*/  PRMT R51, RZ, 0x7610, R51 ;  /* 0x00007610ff337816 */ /* 0x004fc40000000033 */
[----:B----4-:R-:W-:-:S04]  /*15810*/  @P0 LOP3.LUT R5, R5, R4, RZ, 0x3c, !PT ;  /* 0x0000000405050212 */ /* 0x010fc800078e3cff */
        /* <DEDUP_REMOVED lines=21> */
[----:B------:R0:W2:Y:S04]  /*15970*/  @P1 LDG.E.U16 R51, desc[UR6][R4.64] ;  /* 0x0000000604331981 */ /* 0x0000a8000c1e1500 */
[----:B------:R-:W0:Y:S04]  /*15980*/  LDL R4, [R1+0x11f0] ;  /* 0x0011f00001047983 */ /* 0x000e280000100800 */
[----:B------:R-:W0:Y:S01]  /*15990*/  LDL R5, [R1+0x11f4] ;  /* 0x0011f40001057983 */ /* 0x000e220000100800 */
[----:B---3--:R-:W-:Y:S02]  /*159a0*/  PRMT R53, RZ, 0x7610, R53 ;  /* 0x00007610ff357816 */ /* 0x008fe40000000035 */
[----:B0-----:R-:W-:-:S04]  /*159b0*/  @P1 LOP3.LUT R5, R5, R4, RZ, 0x3c, !PT ;  /* 0x0000000405051212 */ /* 0x001fc800078e3cff */
[----:B------:R-:W-:-:S04]  /*159c0*/  @P1 LOP3.LUT R4, R5, R4, RZ, 0x3c, !PT ;  /* 0x0000000405041212 */ /* 0x000fc800078e3cff */
[----:B------:R-:W-:-:S05]  /*159d0*/  @P1 LOP3.LUT R5, R5, R4, RZ, 0x3c, !PT ;  /* 0x0000000405051212 */ /* 0x000fca00078e3cff */
[----:B------:R0:W3:Y:S04]  /*159e0*/  @P1 LDG.E.U16 R53, desc[UR6][R4.64] ;  /* 0x0000000604351981 */ /* 0x0000e8000c1e1500 */
[----:B------:R-:W0:Y:S04]  /*159f0*/  LDL R4, [R1+0x11e8] ;  /* 0x0011e80001047983 */ /* 0x000e280000100800 */
[----:B------:R-:W0:Y:S01]  /*15a00*/  LDL R5, [R1+0x11ec] ;  /* 0x0011ec0001057983 */ /* 0x000e220000100800 */
[----:B------:R-:W-:Y:S02]  /*15a10*/  ISETP.GT.AND P2, PT, R6, 0x5, PT ;  /* 0x000000050600780c */ /* 0x000fe40003f44270 */
[----:B------:R-:W-:-:S11]  /*15a20*/  PRMT R55, RZ, 0x7610, R55 ;  /* 0x00007610ff377816 */ /* 0x000fd60000000037 */
[----:B0-----:R-:W-:-:S04]  /*15a30*/  @P2 LOP3.LUT R5, R5, R4, RZ, 0x3c, !PT ;  /* 0x0000000405052212 */ /* 0x001fc800078e3cff */
[----:B------:R-:W-:-:S04]  /*15a40*/  @P2 LOP3.LUT R4, R5, R4, RZ, 0x3c, !PT ;  /* 0x0000000405042212 */ /* 0x000fc800078e3cff */
[----:B------:R-:W-:-:S05]  /*15a50*/  @P2 LOP3.LUT R5, R5, R4, RZ, 0x3c, !PT ;  /* 0x0000000405052212 */ /* 0x000fca00078e3cff */
[----:B------:R-:W4:Y:S04]  /*15a60*/  @P2 LDG.E.U16 R55, desc[UR6][R4.64] ;  /* 0x0000000604372981 */ /* 0x000f28000c1e1500 */
[----:B----4-:R0:W-:Y:S04]  /*15a70*/  STL [R1+0x200], R55 ;  /* 0x0002003701007387 */ /* 0x0101e80000100800 */
[----:B0-----:R-:W4:Y:S04]  /*15a80*/  LDL.LU R55, [R1+0x22a8] ;  /* 0x0022a80001377983 */ /* 0x001f280000300800 */
[----:B------:R-:W2:Y:S04]  /*15a90*/  LDL R4, [R1+0x11e0] ;  /* 0x0011e00001047983 */ /* 0x000ea80000100800 */
[----:B------:R-:W2:Y:S01]  /*15aa0*/  LDL R5, [R1+0x11e4] ;  /* 0x0011e40001057983 */ /* 0x000ea20000100800 */
[----:B------:R-:W-:-:S02]  /*15ab0*/  PRMT R57, RZ, 0x7610, R57 ;  /* 0x00007610ff397816 */ /* 0x000fc40000000039 */
[----:B--2---:R-:W-:-:S04]  /*15ac0*/  @P2 LOP3.LUT R5, R5, R4, RZ, 0x3c, !PT ;  /* 0x0000000405052212 */ /* 0x004fc800078e3cff */
[----:B------:R-:W-:-:S04]  /*15ad0*/  @P2 LOP3.LUT R4, R5, R4, RZ, 0x3c, !PT ;  /* 0x0000000405042212 */ /* 0x000fc800078e3cff */
[----:B------:R-:W-:-:S05]  /*15ae0*/  @P2 LOP3.LUT R5, R5, R4, RZ, 0x3c, !PT ;  /* 0x0000000405052212 */ /* 0x000fca00078e3cff */
[----:B------:R-:W2:Y:S01]  /*15af0*/  @P2 LDG.E.U16 R57, desc[UR6][R4.64] ;  /* 0x0000000604392981 */ /* 0x000ea2000c1e1500 */
[----:B------:R-:W-:-:S03]  /*15b00*/  ISETP.GT.AND P0, PT, R6, 0x6, PT ;  /* 0x000000060600780c */ /* 0x000fc60003f04270 */
[----:B--2---:R0:W-:Y:S04]  /*15b10*/  STL [R1+0x1fc], R57 ;  /* 0x0001fc3901007387 */ /* 0x0041e80000100800 */
[----:B0-----:R-:W2:Y:S04]  /*15b20*/  LDL.LU R57, [R1+0x22a4] ;  /* 0x0022a40001397983 */ /* 0x001ea80000300800 */
[----:B------:R-:W3:Y:S04]  /*15b30*/  LDL R4, [R1+0x11d8] ;  /* 0x0011d80001047983 */ /* 0x000ee80000100800 */
[----:B------:R-:W3:Y:S01]  /*15b40*/  LDL R5, [R1+0x11dc] ;  /* 0x0011dc0001057983 */ /* 0x000ee20000100800 */
[----:B----4-:R-:W-:-:S02]  /*15b50*/  PRMT R55, RZ, 0x7610, R55 ;  /* 0x00007610ff377816 */ /* 0x010fc40000000037 */
[----:B---3--:R-:W-:-:S04]  /*15b60*/  @P0 LOP3.LUT R5, R5, R4, RZ, 0x3c, !PT ;  /* 0x0000000405050212 */ /* 0x008fc800078e3cff */
[----:B------:R-:W-:-:S04]  /*15b70*/  @P0 LOP3.LUT R4, R5, R4, RZ, 0x3c, !PT ;  /* 0x0000000405040212 */ /* 0x000fc800078e3cff */
[----:B------:R-:W-:-:S05]  /*15b80*/  @P0 LOP3.LUT R5, R5, R4, RZ, 0x3c, !PT ;  /* 0x0000000405050212 */ /* 0x000fca00078e3cff */
[----:B------:R-:W3:Y:S04]  /*15b90*/  @P0 LDG.E.U16 R55, desc[UR6][R4.64] ;  /* 0x0000000604370981 */ /* 0x000ee8000c1e1500 */
        /* <DEDUP_REMOVED lines=8> */
[----:B------:R-:W2:Y:S01]  /*15c20*/  @P0 LDG.E.U16 R57, desc[UR6][R4.64] ;  /* 0x0000000604390981 */ /* 0x000ea2000c1e1500 */
[----:B------:R-:W-:-:S03]  /*15c30*/  ISETP.GT.AND P1, PT, R6, 0x7, PT ;  /* 0x000000070600780c */ /* 0x000fc60003f24270 */
        /* <DEDUP_REMOVED lines=27> */
[----:B------:R0:W3:Y:S04]  /*15df0*/  @P2 LDG.E.U16 R55, desc[UR6][R4.64] ;  /* 0x0000000604372981 */ /* 0x0000e8000c1e1500 */
[----:B------:R-:W0:Y:S04]  /*15e00*/  LDL R4, [R1+0x11b0] ;  /* 0x0011b00001047983 */ /* 0x000e280000100800 */
[----:B------:R-:W0:Y:S01]  /*15e10*/  LDL R5, [R1+0x11b4] ;  /* 0x0011b40001057983 */ /* 0x000e220000100800 */
[----:B--2---:R-:W-:Y:S02]  /*15e20*/  PRMT R57, RZ, 0x7610, R57 ;  /* 0x00007610ff397816 */ /* 0x004fe40000000039 */
[----:B0-----:R-:W-:-:S04]  /*15e30*/  @P2 LOP3.LUT R5, R5, R4, RZ, 0x3c, !PT ;  /* 0x0000000405052212 */ /* 0x001fc800078e3cff */
[----:B------:R-:W-:-:S04]  /*15e40*/  @P2 LOP3.LUT R4, R5, R4, RZ, 0x3c, !PT ;  /* 0x0000000405042212 */ /* 0x000fc800078e3cff */
[----:B------:R-:W-:-:S05]  /*15e50*/  @P2 LOP3.LUT R5, R5, R4, RZ, 0x3c, !PT ;  /* 0x0000000405052212 */ /* 0x000fca00078e3cff */
[----:B------:R0:W2:Y:S04]  /*15e60*/  @P2 LDG.E.U16 R57, desc[UR6][R4.64] ;  /* 0x0000000604392981 */ /* 0x0000a8000c1e1500 */
        /* <DEDUP_REMOVED lines=493> */
[----:B------:R-:W-:-:S02]  /*17d40*/  PRMT R26, RZ, 0x7610, R26 ;  /* 0x00007610ff1a7816 */ /* 0x000fc4000000001a */
[----:B----4-:R-:W-:-:S04]  /*17d50*/  @P2 LOP3.LUT R5, R5, R4, RZ, 0x3c, !PT ;  /* 0x0000000405052212 */ /* 0x010fc800078e3cff */
        /* <DEDUP_REMOVED lines=17> */
[----:B------:R-:W-:-:S02]  /*17e70*/  PRMT R16, RZ, 0x7610, R16 ;  /* 0x00007610ff107816 */ /* 0x000fc40000000010 */
        /* <DEDUP_REMOVED lines=12> */
[----:B------:R-:W4:Y:S01]  /*17f40*/  @P0 LDG.E.U16 R0, desc[UR6][R4.64] ;  /* 0x0000000604000981 */ /* 0x000f22000c1e1500 */
[----:B------:R-:W-:-:S03]  /*17f50*/  ISETP.GT.AND P1, PT, R6, 0x25, PT ;  /* 0x000000250600780c */ /* 0x000fc60003f24270 */
        /* <DEDUP_REMOVED lines=8> */
[----:B------:R-:W3:Y:S04]  /*17fe0*/  @P1 LDG.E.U16 R27, desc[UR6][R4.64] ;  /* 0x00000006041b1981 */ /* 0x000ee8000c1e1500 */
        /* <DEDUP_REMOVED lines=284> */
[----:B------:R0:W3:Y:S04]  /*191b0*/  @P1 LDG.E.U16 R31, desc[UR6][R4.64] ;  /* 0x00000006041f1981 */ /* 0x0000e8000c1e1500 */
[----:B------:R-:W0:Y:S04]  /*191c0*/  LDL R4, [R1+0xef0] ;  /* 0x000ef00001047983 */ /* 0x000e280000100800 */
[----:B------:R-:W0:Y:S01]  /*191d0*/  LDL R5, [R1+0xef4] ;  /* 0x000ef40001057983 */ /* 0x000e220000100800 */
[----:B------:R-:W-:Y:S02]  /*191e0*/  PRMT R40, RZ, 0x7610, R40 ;  /* 0x00007610ff287816 */ /* 0x000fe40000000028 */
[----:B0-----:R-:W-:-:S04]  /*191f0*/  @P1 LOP3.LUT R5, R5, R4, RZ, 0x3c, !PT ;  /* 0x0000000405051212 */ /* 0x001fc800078e3cff */
[----:B------:R-:W-:-:S04]  /*19200*/  @P1 LOP3.LUT R4, R5, R4, RZ, 0x3c, !PT ;  /* 0x0000000405041212 */ /* 0x000fc800078e3cff */
[----:B------:R-:W-:-:S05]  /*19210*/  @P1 LOP3.LUT R5, R5, R4, RZ, 0x3c, !PT ;  /* 0x0000000405051212 */ /* 0x000fca00078e3cff */
[----:B------:R-:W2:Y:S04]  /*19220*/  @P1 LDG.E.U16 R40, desc[UR6][R4.64] ;  /* 0x0000000604281981 */ /* 0x000ea8000c1e1500 */
[----:B---3--:R0:W-:Y:S04]  /*19230*/  STL [R1+0x98], R31 ;  /* 0x0000981f01007387 */ /* 0x0081e80000100800 */
[----:B0-----:R-:W3:Y:S04]  /*19240*/  LDL R31, [R1+0xed4] ;  /* 0x000ed400011f7983 */ /* 0x001ee80000100800 */
[----:B--2---:R0:W-:Y:S04]  /*19250*/  STL [R1+0x94], R40 ;  /* 0x0000942801007387 */ /* 0x0041e80000100800 */
[----:B0-----:R-:W2:Y:S04]  /*19260*/  LDL.LU R40, [R1+0x2140] ;  /* 0x0021400001287983 */ /* 0x001ea80000300800 */
[----:B------:R-:W4:Y:S04]  /*19270*/  LDL R4, [R1+0xee8] ;  /* 0x000ee80001047983 */ /* 0x000f280000100800 */
[----:B------:R-:W4:Y:S01]  /*19280*/  LDL R5, [R1+0xeec] ;  /* 0x000eec0001057983 */ /* 0x000f220000100800 */
[----:B------:R-:W-:-:S02]  /*19290*/  ISETP.GT.AND P2, PT, R6, 0x35, PT ;  /* 0x000000350600780c */ /* 0x000fc40003f44270 */
[----:B------:R-:W-:-:S11]  /*192a0*/  PRMT R38, RZ, 0x7610, R38 ;  /* 0x00007610ff267816 */ /* 0x000fd60000000026 */
        /* <DEDUP_REMOVED lines=25> */
[----:B------:R-:W4:Y:S01]  /*19440*/  LDL R5, [R1+0xed0] ;  /* 0x000ed00001057983 */ /* 0x000f220000100800 */
[----:B------:R-:W-:Y:S01]  /*19450*/  PRMT R34, RZ, 0x7610, R34 ;  /* 0x00007610ff227816 */ /* 0x000fe20000000022 */
[----:B------:R-:W-:-:S02]  /*19460*/  @P0 IMAD.MOV.U32 R4, RZ, RZ, R31 ;  /* 0x000000ffff040224 */ /* 0x000fc400078e001f */
[----:B------:R-:W2:Y:S04]  /*19470*/  LDL R31, [R1+0xeac] ;  /* 0x000eac00011f7983 */ /* 0x000ea80000100800 */
[----:B----4-:R-:W4:Y:S01]  /*19480*/  @P0 LDG.E.U16 R34, desc[UR6][R4.64] ;  /* 0x0000000604220981 */ /* 0x010f22000c1e1500 */
        /* <DEDUP_REMOVED lines=15> */
[----:B------:R-:W-:Y:S02]  /*19580*/  ISETP.GT.AND P2, PT, R6, 0x38, PT ;  /* 0x000000380600780c */ /* 0x000fe40003f44270 */
[----:B--2---:R-:W-:-:S04]  /*19590*/  @P1 LOP3.LUT R5, R5, R4, RZ, 0x3c, !PT ;  /* 0x0000000405051212 */ /* 0x004fc800078e3cff */
[----:B------:R-:W-:-:S04]  /*195a0*/  @P1 LOP3.LUT R4, R5, R4, RZ, 0x3c, !PT ;  /* 0x0000000405041212 */ /* 0x000fc800078e3cff */
[----:B------:R-:W-:-:S05]  /*195b0*/  @P1 LOP3.LUT R5, R5, R4, RZ, 0x3c, !PT ;  /* 0x0000000405051212 */ /* 0x000fca00078e3cff */
[----:B------:R0:W2:Y:S04]  /*195c0*/  @P1 LDG.E.U16 R26, desc[UR6][R4.64] ;  /* 0x00000006041a1981 */ /* 0x0000a8000c1e1500 */
[----:B------:R-:W4:Y:S01]  /*195d0*/  LDL R5, [R1+0xeb8] ;  /* 0x000eb80001057983 */ /* 0x000f220000100800 */
[----:B------:R-:W-:Y:S01]  /*195e0*/  PRMT R3, RZ, 0x7610, R3 ;  /* 0x00007610ff037816 */ /* 0x000fe20000000003 */
[----:B0-----:R-:W-:Y:S02]  /*195f0*/  @P2 IMAD.MOV.U32 R4, RZ, RZ, R29 ;  /* 0x000000ffff042224 */ /* 0x001fe400078e001d */
[----:B--2---:R0:W-:Y:S01]  /*19600*/  STL [R1+0x7c], R26 ;  /* 0x00007c1a01007387 */ /* 0x0041e20000100800 */
[----:B------:R-:W-:-:S03]  /*19610*/  PRMT R33, RZ, 0x7610, R33 ;  /* 0x00007610ff217816 */ /* 0x000fc60000000021 */
[----:B------:R-:W2:Y:S04]  /*19620*/  LDL R29, [R1+0xe94] ;  /* 0x000e9400011d7983 */ /* 0x000ea80000100800 */
[----:B----4-:R1:W4:Y:S04]  /*19630*/  @P2 LDG.E.U16 R3, desc[UR6][R4.64] ;  /* 0x0000000604032981 */ /* 0x010328000c1e1500 */
[----:B0-----:R-:W3:Y:S04]  /*19640*/  LDL R26, [R1+0xe9c] ;  /* 0x000e9c00011a7983 */ /* 0x001ee80000100800 */
[----:B------:R-:W1:Y:S04]  /*19650*/  LDL R4, [R1+0xeb0] ;  /* 0x000eb00001047983 */ /* 0x000e680000100800 */
[----:B------:R-:W1:Y:S02]  /*19660*/  LDL R5, [R1+0xeb4] ;  /* 0x000eb40001057983 */ /* 0x000e640000100800 */
[----:B-1----:R-:W-:-:S04]  /*19670*/  @P2 LOP3.LUT R5, R5, R4, RZ, 0x3c, !PT ;  /* 0x0000000405052212 */ /* 0x002fc800078e3cff */
[----:B------:R-:W-:-:S04]  /*19680*/  @P2 LOP3.LUT R4, R5, R4, RZ, 0x3c, !PT ;  /* 0x0000000405042212 */ /* 0x000fc800078e3cff */
[----:B------:R-:W-:-:S05]  /*19690*/  @P2 LOP3.LUT R5, R5, R4, RZ, 0x3c, !PT ;  /* 0x0000000405052212 */ /* 0x000fca00078e3cff */
[----:B------:R-:W2:Y:S01]  /*196a0*/  @P2 LDG.E.U16 R33, desc[UR6][R4.64] ;  /* 0x0000000604212981 */ /* 0x000ea2000c1e1500 */
[----:B------:R-:W-:Y:S02]  /*196b0*/  ISETP.GT.AND P0, PT, R6, 0x39, PT ;  /* 0x000000390600780c */ /* 0x000fe40003f04270 */
[----:B------:R-:W-:Y:S01]  /*196c0*/  PRMT R28, RZ, 0x7610, R28 ;  /* 0x00007610ff1c7816 */ /* 0x000fe2000000001c */
[----:B--2---:R0:W-:Y:S04]  /*196d0*/  STL [R1+0x74], R33 ;  /* 0x0000742101007387 */ /* 0x0041e80000100800 */
[----:B0-----:R-:W2:Y:S04]  /*196e0*/  LDL.LU R33, [R1+0x212c] ;  /* 0x00212c0001217983 */ /* 0x001ea80000300800 */
[----:B------:R-:W4:Y:S02]  /*196f0*/  LDL R5, [R1+0xea8] ;  /* 0x000ea80001057983 */ /* 0x000f240000100800 */
[----:B------:R-:W-:Y:S01]  /*19700*/  @P0 IMAD.MOV.U32 R4, RZ, RZ, R31 ;  /* 0x000000ffff040224 */ /* 0x000fe200078e001f */
[----:B------:R-:W-:Y:S01]  /*19710*/  PRMT R35, RZ, 0x7610, R35 ;  /* 0x00007610ff237816 */ /* 0x000fe20000000023 */
[----:B------:R-:W2:Y:S04]  /*19720*/  LDL R31, [R1+0xe80] ;  /* 0x000e8000011f7983 */ /* 0x000ea80000100800 */
[----:B----4-:R0:W4:Y:S04]  /*19730*/  @P0 LDG.E.U16 R28, desc[UR6][R4.64] ;  /* 0x00000006041c0981 */ /* 0x010128000c1e1500 */
[----:B------:R-:W0:Y:S04]  /*19740*/  LDL R4, [R1+0xea0] ;  /* 0x000ea00001047983 */ /* 0x000e280000100800 */
[----:B------:R-:W0:Y:S02]  /*19750*/  LDL R5, [R1+0xea4] ;  /* 0x000ea40001057983 */ /* 0x000e240000100800 */
[----:B0-----:R-:W-:-:S04]  /*19760*/  @P0 LOP3.LUT R5, R5, R4, RZ, 0x3c, !PT ;  /* 0x0000000405050212 */ /* 0x001fc800078e3cff */
[----:B------:R-:W-:-:S04]  /*19770*/  @P0 LOP3.LUT R4, R5, R4, RZ, 0x3c, !PT ;  /* 0x0000000405040212 */ /* 0x000fc800078e3cff */
[----:B------:R-:W-:-:S05]  /*19780*/  @P0 LOP3.LUT R5, R5, R4, RZ, 0x3c, !PT ;  /* 0x0000000405050212 */ /* 0x000fca00078e3cff */
[----:B------:R-:W3:Y:S04]  /*19790*/  @P0 LDG.E.U16 R35, desc[UR6][R4.64] ;  /* 0x0000000604230981 */ /* 0x000ee8000c1e1500 */
[----:B----4-:R0:W-:Y:S04]  /*197a0*/  STL [R1+0x70], R28 ;  /* 0x0000701c01007387 */ /* 0x0101e80000100800 */
[----:B0-----:R-:W4:Y:S01]  /*197b0*/  LDL R28, [R1+0xe84] ;  /* 0x000e8400011c7983 */ /* 0x001f220000100800 */
[----:B------:R-:W-:-:S03]  /*197c0*/  ISETP.GT.AND P1, PT, R6, 0x3a, PT ;  /* 0x0000003a0600780c */ /* 0x000fc60003f24270 */
[----:B---3--:R0:W-:Y:S04]  /*197d0*/  STL [R1+0x6c], R35 ;  /* 0x00006c2301007387 */ /* 0x0081e80000100800 */
[----:B0-----:R-:W3:Y:S04]  /*197e0*/  LDL.LU R35, [R1+0x2128] ;  /* 0x0021280001237983 */ /* 0x001ee80000300800 */
[----:B------:R-:W2:Y:S01]  /*197f0*/  LDL R5, [R1+0xe98] ;  /* 0x000e980001057983 */ /* 0x000ea20000100800 */
[----:B------:R-:W-:Y:S01]  /*19800*/  PRMT R37, RZ, 0x7610, R37 ;  /* 0x00007610ff257816 */ /* 0x000fe20000000025 */
[----:B------:R-:W-:-:S02]  /*19810*/  @P1 IMAD.MOV.U32 R4, RZ, RZ, R26 ;  /* 0x000000ffff041224 */ /* 0x000fc400078e001a */
[----:B------:R-:W3:Y:S04]  /*19820*/  LDL R26, [R1+0xe7c] ;  /* 0x000e7c00011a7983 */ /* 0x000ee80000100800 */
[----:B--2---:R-:W2:Y:S01]  /*19830*/  @P1 LDG.E.U16 R37, desc[UR6][R4.64] ;  /* 0x0000000604251981 */ /* 0x004ea2000c1e1500 */
[----:B------:R-:W-:-:S03]  /*19840*/  PRMT R39, RZ, 0x7610, R39 ;  /* 0x00007610ff277816 */ /* 0x000fc60000000027 */
[----:B--2---:R0:W-:Y:S04]  /*19850*/  STL [R1+0x68], R37 ;  /* 0x0000682501007387 */ /* 0x0041e80000100800 */
[----:B0-----:R-:W2:Y:S04]  /*19860*/  LDL.LU R37, [R1+0x2124] ;  /* 0x0021240001257983 */ /* 0x001ea80000300800 */
[----:B------:R-:W4:Y:S01]  /*19870*/  LDL R5, [R1+0xe90] ;  /* 0x000e900001057983 */ /* 0x000f220000100800 */
[----:B------:R-:W-:-:S03]  /*19880*/  @P1 MOV R4, R29 ;  /* 0x0000001d00041202 */ /* 0x000fc60000000f00 */
        /* <DEDUP_REMOVED lines=8> */
[----:B------:R-:W-:Y:S02]  /*19910*/  PRMT R43, RZ, 0x7610, R43 ;  /* 0x00007610ff2b7816 */ /* 0x000fe4000000002b */
[----:B---3--:R-:W-:-:S04]  /*19920*/  @P0 LOP3.LUT R5, R5, R4, RZ, 0x3c, !PT ;  /* 0x0000000405050212 */ /* 0x008fc800078e3cff */
[----:B------:R-:W-:-:S04]  /*19930*/  @P0 LOP3.LUT R4, R5, R4, RZ, 0x3c, !PT ;  /* 0x0000000405040212 */ /* 0x000fc800078e3cff */
[----:B------:R-:W-:-:S05]  /*19940*/  @P0 LOP3.LUT R5, R5, R4, RZ, 0x3c, !PT ;  /* 0x0000000405050212 */ /* 0x000fca00078e3cff */
[----:B------:R0:W3:Y:S02]  /*19950*/  @P0 LDG.E.U16 R41, desc[UR6][R4.64] ;  /* 0x0000000604290981 */ /* 0x0000e4000c1e1500 */
[----:B0-----:R-:W-:Y:S02]  /*19960*/  @P0 IMAD.MOV.U32 R4, RZ, RZ, R28 ;  /* 0x000000ffff040224 */ /* 0x001fe400078e001c */
[----:B------:R-:W-:-:S05]  /*19970*/  @P0 IMAD.MOV.U32 R5, RZ, RZ, R31 ;  /* 0x000000ffff050224 */ /* 0x000fca00078e001f */
[----:B------:R-:W2:Y:S04]  /*19980*/  @P0 LDG.E.U16 R43, desc[UR6][R4.64] ;  /* 0x00000006042b0981 */ /* 0x000ea8000c1e1500 */
[----:B---3--:R0:W-:Y:S04]  /*19990*/  STL [R1+0x60], R41 ;  /* 0x0000602901007387 */ /* 0x0081e80000100800 */
[----:B0-----:R-:W3:Y:S04]  /*199a0*/  LDL.LU R41, [R1+0x211c] ;  /* 0x00211c0001297983 */ /* 0x001ee80000300800 */
[----:B------:R-:W4:Y:S04]  /*199b0*/  LDL R31, [R1+0xe60] ;  /* 0x000e6000011f7983 */ /* 0x000f280000100800 */
[----:B------:R-:W3:Y:S04]  /*199c0*/  LDL R28, [R1+0xe64] ;  /* 0x000e6400011c7983 */ /* 0x000ee80000100800 */
[----:B--2---:R0:W-:Y:S04]  /*199d0*/  STL [R1+0x5c], R43 ;  /* 0x00005c2b01007387 */ /* 0x0041e80000100800 */
[----:B0-----:R-:W2:Y:S04]  /*199e0*/  LDL.LU R43, [R1+0x2118] ;  /* 0x00211800012b7983 */ /* 0x001ea80000300800 */
[----:B------:R-:W4:Y:S01]  /*199f0*/  LDL R5, [R1+0xe78] ;  /* 0x000e780001057983 */ /* 0x000f220000100800 */
[----:B------:R-:W-:-:S02]  /*19a00*/  ISETP.GT.AND P1, PT, R6, 0x3c, PT ;  /* 0x0000003c0600780c */ /* 0x000fc40003f24270 */
[----:B------:R-:W-:-:S11]  /*19a10*/  PRMT R45, RZ, 0x7610, R45 ;  /* 0x00007610ff2d7816 */ /* 0x000fd6000000002d */
[----:B------:R-:W-:Y:S02]  /*19a20*/  @P1 IMAD.MOV.U32 R4, RZ, RZ, R26 ;  /* 0x000000ffff041224 */ /* 0x000fe400078e001a */
[----:B------:R-:W2:Y:S04]  /*19a30*/  LDL R26, [R1+0xe5c] ;  /* 0x000e5c00011a7983 */ /* 0x000ea80000100800 */
[----:B----4-:R-:W4:Y:S01]  /*19a40*/  @P1 LDG.E.U16 R45, desc[UR6][R4.64] ;  /* 0x00000006042d1981 */ /* 0x010f22000c1e1500 */
[----:B------:R-:W-:-:S03]  /*19a50*/  PRMT R16, RZ, 0x7610, R16 ;  /* 0x00007610ff107816 */ /* 0x000fc60000000010 */
[----:B----4-:R0:W-:Y:S04]  /*19a60*/  STL [R1+0x58], R45 ;  /* 0x0000582d01007387 */ /* 0x0101e80000100800 */
[----:B0-----:R-:W4:Y:S04]  /*19a70*/  LDL.LU R45, [R1+0x2114] ;  /* 0x00211400012d7983 */ /* 0x001f280000300800 */
[----:B------:R-:W3:Y:S01]  /*19a80*/  LDL R5, [R1+0xe70] ;  /* 0x000e700001057983 */ /* 0x000ee20000100800 */
[----:B------:R-:W-:Y:S01]  /*19a90*/  @P1 IMAD.MOV.U32 R4, RZ, RZ, R29 ;  /* 0x000000ffff041224 */ /* 0x000fe200078e001d */
[----:B------:R-:W-:-:S02]  /*19aa0*/  ISETP.GT.AND P0, PT, R6, 0x3d, PT ;  /* 0x0000003d0600780c */ /* 0x000fc40003f04270 */
[----:B------:R-:W-:Y:S01]  /*19ab0*/  PRMT R0, RZ, 0x7610, R0 ;  /* 0x00007610ff007816 */ /* 0x000fe20000000000 */
[----:B------:R-:W4:Y:S04]  /*19ac0*/  LDL R29, [R1+0xe50] ;  /* 0x000e5000011d7983 */ /* 0x000f280000100800 */
[----:B---3--:R0:W3:Y:S04]  /*19ad0*/  @P1 LDG.E.U16 R16, desc[UR6][R4.64] ;  /* 0x0000000604101981 */ /* 0x0080e8000c1e1500 */
[----:B------:R-:W0:Y:S04]  /*19ae0*/  LDL R4, [R1+0xe68] ;  /* 0x000e680001047983 */ /* 0x000e280000100800 */
[----:B------:R-:W0:Y:S01]  /*19af0*/  LDL R5, [R1+0xe6c] ;  /* 0x000e6c0001057983 */ /* 0x000e220000100800 */
[----:B------:R-:W-:-:S02]  /*19b00*/  PRMT R27, RZ, 0x7610, R27 ;  /* 0x00007610ff1b7816 */ /* 0x000fc4000000001b */
[----:B0-----:R-:W-:-:S04]  /*19b10*/  @P0 LOP3.LUT R5, R5, R4, RZ, 0x3c, !PT ;  /* 0x0000000405050212 */ /* 0x001fc800078e3cff */
[----:B------:R-:W-:-:S04]  /*19b20*/  @P0 LOP3.LUT R4, R5, R4, RZ, 0x3c, !PT ;  /* 0x0000000405040212 */ /* 0x000fc800078e3cff */
[----:B------:R-:W-:-:S05]  /*19b30*/  @P0 LOP3.LUT R5, R5, R4, RZ, 0x3c, !PT ;  /* 0x0000000405050212 */ /* 0x000fca00078e3cff */
[----:B------:R0:W4:Y:S02]  /*19b40*/  @P0 LDG.E.U16 R0, desc[UR6][R4.64] ;  /* 0x0000000604000981 */ /* 0x000124000c1e1500 */
[----:B0-----:R-:W-:Y:S02]  /*19b50*/  @P0 IMAD.MOV.U32 R4, RZ, RZ, R28 ;  /* 0x000000ffff040224 */ /* 0x001fe400078e001c */
[----:B------:R-:W-:-:S05]  /*19b60*/  @P0 IMAD.MOV.U32 R5, RZ, RZ, R31 ;  /* 0x000000ffff050224 */ /* 0x000fca00078e001f */
[----:B------:R2:W4:Y:S04]  /*19b70*/  @P0 LDG.E.U16 R27, desc[UR6][R4.64] ;  /* 0x00000006041b0981 */ /* 0x000528000c1e1500 */
[----:B---3--:R0:W-:Y:S04]  /*19b80*/  STL [R1+0x54], R16 ;  /* 0x0000541001007387 */ /* 0x0081e80000100800 */
[----:B0-----:R-:W3:Y:S01]  /*19b90*/  LDL R16, [R1+0xe54] ;  /* 0x000e540001107983 */ /* 0x001ee20000100800 */
[----:B------:R-:W-:-:S13]  /*19ba0*/  ISETP.GT.AND P1, PT, R6, 0x3e, PT ;  /* 0x0000003e0600780c */ /* 0x000fda0003f24270 */
[----:B--2---:R-:W-:Y:S01]  /*19bb0*/  @P1 MOV R4, R26 ;  /* 0x0000001a00041202 */ /* 0x004fe20000000f00 */
[----:B------:R-:W-:Y:S01]  /*19bc0*/  @P1 IMAD.MOV.U32 R5, RZ, RZ, R2 ;  /* 0x000000ffff051224 */ /* 0x000fe200078e0002 */
[----:B----4-:R-:W-:Y:S04]  /*19bd0*/  STL [R1+0x50], R0 ;  /* 0x0000500001007387 */ /* 0x010fe80000100800 */
[----:B------:R-:W2:Y:S04]  /*19be0*/  LDL R28, [R1+0xe48] ;  /* 0x000e4800011c7983 */ /* 0x000ea80000100800 */
[----:B------:R0:W-:Y:S04]  /*19bf0*/  STL [R1+0x4c], R27 ;  /* 0x00004c1b01007387 */ /* 0x0001e80000100800 */
[----:B------:R-:W4:Y:S04]  /*19c00*/  LDL R26, [R1+0xe44] ;  /* 0x000e4400011a7983 */ /* 0x000f280000100800 */
[----:B0-----:R-:W4:Y:S04]  /*19c10*/  LDL R27, [R1+0xe40] ;  /* 0x000e4000011b7983 */ /* 0x001f280000100800 */
[----:B------:R0:W-:Y:S04]  /*19c20*/  STL [R1+0x139c], R2 ;  /* 0x00139c0201007387 */ /* 0x0001e80000100800 */
[----:B0-----:R-:W4:Y:S01]  /*19c30*/  LDL.LU R2, [R1+0xe4c] ;  /* 0x000e4c0001027983 */ /* 0x001f220000300800 */
[----:B------:R-:W-:-:S02]  /*19c40*/  PRMT R30, RZ, 0x7610, R30 ;  /* 0x00007610ff1e7816 */ /* 0x000fc4000000001e */
[----:B------:R-:W-:-:S04]  /*19c50*/  PRMT R7, RZ, 0x7610, R7 ;  /* 0x00007610ff077816 */ /* 0x000fc80000000007 */
[----:B------:R3:W4:Y:S02]  /*19c60*/  @P1 LDG.E.U16 R30, desc[UR6][R4.64] ;  /* 0x00000006041e1981 */ /* 0x000724000c1e1500 */
[----:B---3--:R-:W-:Y:S02]  /*19c70*/  @P1 IMAD.MOV.U32 R4, RZ, RZ, R16 ;  /* 0x000000ffff041224 */ /* 0x008fe400078e0010 */
[----:B------:R-:W-:Y:S01]  /*19c80*/  @P1 IMAD.MOV.U32 R5, RZ, RZ, R29 ;  /* 0x000000ffff051224 */ /* 0x000fe200078e001d */
[----:B------:R-:W-:Y:S01]  /*19c90*/  ISETP.GT.AND P0, PT, R6, 0x3f, PT ;  /* 0x0000003f0600780c */ /* 0x000fe20003f04270 */
[----:B------:R-:W3:Y:S04]  /*19ca0*/  LDL R29, [R1+0x1358] ;  /* 0x00135800011d7983 */ /* 0x000ee80000100800 */
[----:B------:R2:W3:Y:S01]  /*19cb0*/  @P1 LDG.E.U16 R7, desc[UR6][R4.64] ;  /* 0x0000000604071981 */ /* 0x0004e2000c1e1500 */
[----:B------:R-:W-:-:S03]  /*19cc0*/  PRMT R9, RZ, 0x7610, R9 ;  /* 0x00007610ff097816 */ /* 0x000fc60000000009 */
[----:B------:R-:W3:Y:S04]  /*19cd0*/  LDL R16, [R1+0x1364] ;  /* 0x0013640001107983 */ /* 0x000ee80000100800 */
[----:B--2---:R-:W-:Y:S02]  /*19ce0*/  @P0 IMAD.MOV.U32 R5, RZ, RZ, R28 ;  /* 0x000000ffff050224 */ /* 0x004fe400078e001c */
[----:B----4-:R-:W-:-:S05]  /*19cf0*/  @P0 IMAD.MOV.U32 R4, RZ, RZ, R2 ;  /* 0x000000ffff040224 */ /* 0x010fca00078e0002 */
[----:B------:R0:W2:Y:S04]  /*19d00*/  @P0 LDG.E.U16 R9, desc[UR6][R4.64] ;  /* 0x0000000604090981 */ /* 0x0000a8000c1e1500 */
[----:B---3--:R1:W-:Y:S02]  /*19d10*/  STL [R1+0x44], R7 ;  /* 0x0000440701007387 */ /* 0x0083e40000100800 */
[----:B-1----:R-:W1:Y:S01]  /*19d20*/  S2R R7, SR_TID.X ;  /* 0x0000000000077919 */ /* 0x002e620000002100 */
[----:B------:R-:W-:Y:S01]  /*19d30*/  PRMT R12, RZ, 0x7610, R12 ;  /* 0x00007610ff0c7816 */ /* 0x000fe2000000000c */
[----:B0-----:R-:W-:Y:S02]  /*19d40*/  @P0 IMAD.MOV.U32 R4, RZ, RZ, R26 ;  /* 0x000000ffff040224 */ /* 0x001fe400078e001a */
[----:B------:R-:W-:Y:S01]  /*19d50*/  @P0 IMAD.MOV.U32 R5, RZ, RZ, R27 ;  /* 0x000000ffff050224 */ /* 0x000fe200078e001b */
[----:B------:R-:W-:Y:S04]  /*19d60*/  STL [R1+0x13c4], R2 ;  /* 0x0013c40201007387 */ /* 0x000fe80000100800 */
[----:B------:R0:W3:Y:S04]  /*19d70*/  @P0 LDG.E.U16 R12, desc[UR6][R4.64] ;  /* 0x00000006040c0981 */ /* 0x0000e8000c1e1500 */
[----:B------:R-:W4:Y:S01]  /*19d80*/  LDL R28, [R1+0xe38] ;  /* 0x000e3800011c7983 */ /* 0x000f220000100800 */
[----:B------:R-:W-:-:S02]  /*19d90*/  PRMT R8, RZ, 0x7610, R8 ;  /* 0x00007610ff087816 */ /* 0x000fc40000000008 */
[----:B-1----:R-:W-:-:S04]  /*19da0*/  LOP3.LUT R7, R7, 0x1f, RZ, 0xc0, !PT ;  /* 0x0000001f07077812 */ /* 0x002fc800078ec0ff */
[----:B------:R-:W-:-:S13]  /*19db0*/  ISETP.GE.AND P1, PT, R7, R6, PT ;  /* 0x000000060700720c */ /* 0x000fda0003f26270 */
[----:B0-----:R-:W-:Y:S01]  /*19dc0*/  @!P1 MOV R4, R16 ;  /* 0x0000001000049202 */ /* 0x001fe20000000f00 */
[----:B------:R-:W-:Y:S01]  /*19dd0*/  @!P1 IMAD.MOV.U32 R5, RZ, RZ, R29 ;  /* 0x000000ffff059224 */ /* 0x000fe200078e001d */
[----:B------:R-:W-:Y:S06]  /*19de0*/  BAR.SYNC.DEFER_BLOCKING 0x0 ;  /* 0x0000000000007b1d */ /* 0x000fec0000010000 */
[----:B------:R4:W3:Y:S04]  /*19df0*/  @!P1 LDG.E.U16 R8, desc[UR6][R4.64] ;  /* 0x0000000604089981 */ /* 0x0008e8000c1e1500 */
[----:B--2---:R0:W-:Y:S04]  /*19e00*/  STL [R1+0x40], R9 ;  /* 0x0000400901007387 */ /* 0x0041e80000100800 */
[----:B------:R-:W2:Y:S04]  /*19e10*/  LDL R27, [R1+0xe30] ;  /* 0x000e3000011b7983 */ /* 0x000ea80000100800 */
[----:B------:R-:W2:Y:S04]  /*19e20*/  LDL R26, [R1+0xe34] ;  /* 0x000e3400011a7983 */ /* 0x000ea80000100800 */
[----:B0-----:R-:W2:Y:S01]  /*19e30*/  LDL R9, [R1+0xe3c] ;  /* 0x000e3c0001097983 */ /* 0x001ea20000100800 */
[----:B------:R-:W-:-:S04]  /*19e40*/  LOP3.LUT R7, R7, 0x20, RZ, 0xfc, !PT ;  /* 0x0000002007077812 */ /* 0x000fc800078efcff */
[----:B------:R-:W-:Y:S02]  /*19e50*/  ISETP.GE.AND P0, PT, R7, R6, PT ;  /* 0x000000060700720c */ /* 0x000fe40003f06270 */
[----:B------:R-:W-:Y:S02]  /*19e60*/  PRMT R2, RZ, 0x7610, R2 ;  /* 0x00007610ff027816 */ /* 0x000fe40000000002 */
[----:B------:R-:W-:Y:S01]  /*19e70*/  PRMT R10, RZ, 0x7610, R10 ;  /* 0x00007610ff0a7816 */ /* 0x000fe2000000000a */
[----:B----4-:R-:W-:Y:S01]  /*19e80*/  @!P1 IMAD.MOV.U32 R5, RZ, RZ, R28 ;  /* 0x000000ffff059224 */ /* 0x010fe200078e001c */
[----:B---3--:R0:W-:Y:S04]  /*19e90*/  STL [R1+0x3c], R12 ;  /* 0x00003c0c01007387 */ /* 0x0081e80000100800 */
[----:B------:R-:W3:Y:S04]  /*19ea0*/  LDL R7, [R1+0xdfc] ;  /* 0x000dfc0001077983 */ /* 0x000ee80000100800 */
[----:B0-----:R-:W4:Y:S04]  /*19eb0*/  LDL R12, [R1+0xdf8] ;  /* 0x000df800010c7983 */ /* 0x001f280000100800 */
[----:B------:R-:W-:Y:S04]  /*19ec0*/  STL [R1+0x48], R30 ;  /* 0x0000481e01007387 */ /* 0x000fe80000100800 */
[----:B------:R-:W4:Y:S04]  /*19ed0*/  LDL R16, [R1+0xdf0] ;  /* 0x000df00001107983 */ /* 0x000f280000100800 */
[----:B------:R0:W-:Y:S04]  /*19ee0*/  STL [R1+0x21c], R8 ;  /* 0x00021c0801007387 */ /* 0x0001e80000100800 */
[----:B0-----:R-:W4:Y:S01]  /*19ef0*/  LDL R8, [R1+0xdf4] ;  /* 0x000df40001087983 */ /* 0x001f220000100800 */
[----:B--2---:R-:W-:-:S03]  /*19f00*/  @!P1 IMAD.MOV.U32 R4, RZ, RZ, R9 ;  /* 0x000000ffff049224 */ /* 0x004fc600078e0009 */
[----:B------:R-:W2:Y:S04]  /*19f10*/  LDL R9, [R1+0xdb8] ;  /* 0x000db80001097983 */ /* 0x000ea80000100800 */
[----:B------:R0:W2:Y:S02]  /*19f20*/  @!P1 LDG.E.U16 R2, desc[UR6][R4.64] ;  /* 0x0000000604029981 */ /* 0x0000a4000c1e1500 */
[----:B0-----:R-:W-:Y:S02]  /*19f30*/  @!P0 IMAD.MOV.U32 R4, RZ, RZ, R26 ;  /* 0x000000ffff048224 */ /* 0x001fe400078e001a */
[----:B------:R-:W-:-:S05]  /*19f40*/  @!P0 IMAD.MOV.U32 R5, RZ, RZ, R27 ;  /* 0x000000ffff058224 */ /* 0x000fca00078e001b */
[----:B------:R3:W2:Y:S01]  /*19f50*/  @!P0 LDG.E.U16 R10, desc[UR6][R4.64] ;  /* 0x00000006040a8981 */ /* 0x0006a2000c1e1500 */
[----:B------:R-:W-:Y:S01]  /*19f60*/  PRMT R25, RZ, 0x7610, R25 ;  /* 0x00007610ff197816 */ /* 0x000fe20000000019 */
[----:B---3--:R-:W-:Y:S02]  /*19f70*/  @!P1 IMAD.MOV.U32 R4, RZ, RZ, R7 ;  /* 0x000000ffff049224 */ /* 0x008fe400078e0007 */
[----:B----4-:R-:W-:-:S05]  /*19f80*/  @!P1 IMAD.MOV.U32 R5, RZ, RZ, R12 ;  /* 0x000000ffff059224 */ /* 0x010fca00078e000c */
[----:B------:R0:W3:Y:S02]  /*19f90*/  @!P1 LDG.E.U16 R25, desc[UR6][R4.64] ;  /* 0x0000000604199981 */ /* 0x0000e4000c1e1500 */
[----:B0-----:R-:W-:Y:S01]  /*19fa0*/  @!P0 IMAD.MOV.U32 R5, RZ, RZ, R16 ;  /* 0x000000ffff058224 */ /* 0x001fe200078e0010 */
[----:B------:R-:W-:Y:S01]  /*19fb0*/  @!P0 MOV R4, R8 ;  /* 0x0000000800048202 */ /* 0x000fe20000000f00 */
[----:B--2---:R0:W-:Y:S04]  /*19fc0*/  STL [R1+0x38], R2 ;  /* 0x0000380201007387 */ /* 0x0041e80000100800 */
[----:B------:R-:W2:Y:S04]  /*19fd0*/  LDL R6, [R1+0xdb4] ;  /* 0x000db40001067983 */ /* 0x000ea80000100800 */
[----:B0-----:R-:W4:Y:S04]  /*19fe0*/  LDL R2, [R1+0xdbc] ;  /* 0x000dbc0001027983 */ /* 0x001f280000100800 */
[----:B------:R0:W-:Y:S04]  /*19ff0*/  STL [R1+0x34], R10 ;  /* 0x0000340a01007387 */ /* 0x0001e80000100800 */
[----:B------:R-:W3:Y:S04]  /*1a000*/  LDL R12, [R1+0xd78] ;  /* 0x000d7800010c7983 */ /* 0x000ee80000100800 */
[----:B------:R-:W3:Y:S04]  /*1a010*/  LDL R7, [R1+0xd7c] ;  /* 0x000d7c0001077983 */ /* 0x000ee80000100800 */
[----:B0-----:R-:W3:Y:S04]  /*1a020*/  LDL R10, [R1+0xdb0] ;  /* 0x000db000010a7983 */ /* 0x001ee80000100800 */
[----:B------:R-:W3:Y:S04]  /*1a030*/  LDL R16, [R1+0xd70] ;  /* 0x000d700001107983 */ /* 0x000ee80000100800 */
[----:B------:R-:W3:Y:S01]  /*1a040*/  LDL R8, [R1+0xd74] ;  /* 0x000d740001087983 */ /* 0x000ee20000100800 */
[----:B------:R-:W-:-:S02]  /*1a050*/  PRMT R24, RZ, 0x7610, R24 ;  /* 0x00007610ff187816 */ /* 0x000fc40000000018 */
[----:B------:R-:W-:-:S04]  /*1a060*/  PRMT R23, RZ, 0x7610, R23 ;  /* 0x00007610ff177816 */ /* 0x000fc80000000017 */
[----:B------:R0:W3:Y:S01]  /*1a070*/  @!P0 LDG.E.U16 R24, desc[UR6][R4.64] ;  /* 0x0000000604188981 */ /* 0x0000e2000c1e1500 */
[----:B------:R-:W-:Y:S01]  /*1a080*/  PRMT R22, RZ, 0x7610, R22 ;  /* 0x00007610ff167816 */ /* 0x000fe20000000016 */
[----:B0-----:R-:W-:Y:S02]  /*1a090*/  @!P1 IMAD.MOV.U32 R5, RZ, RZ, R9 ;  /* 0x000000ffff059224 */ /* 0x001fe400078e0009 */
[----:B------:R-:W3:Y:S01]  /*1a0a0*/  LDL R9, [R1+0xd38] ;  /* 0x000d380001097983 */ /* 0x000ee20000100800 */
[----:B------:R-:W-:Y:S01]  /*1a0b0*/  PRMT R21, RZ, 0x7610, R21 ;  /* 0x00007610ff157816 */ /* 0x000fe20000000015 */
[----:B----4-:R-:W-:Y:S02]  /*1a0c0*/  @!P1 IMAD.MOV.U32 R4, RZ, RZ, R2 ;  /* 0x000000ffff049224 */ /* 0x010fe400078e0002 */
[----:B------:R-:W4:Y:S04]  /*1a0d0*/  LDL R2, [R1+0xd3c] ;  /* 0x000d3c0001027983 */ /* 0x000f280000100800 */
[----:B------:R2:W4:Y:S02]  /*1a0e0*/  @!P1 LDG.E.U16 R23, desc[UR6][R4.64] ;  /* 0x0000000604179981 */ /* 0x000524000c1e1500 */
[----:B--2---:R-:W-:-:S02]  /*1a0f0*/  @!P0 IMAD.MOV.U32 R4, RZ, RZ, R6 ;  /* 0x000000ffff048224 */ /* 0x004fc400078e0006 */
[----:B------:R-:W2:Y:S01]  /*1a100*/  LDL R6, [R1+0xd34] ;  /* 0x000d340001067983 */ /* 0x000ea20000100800 */
[----:B---3--:R-:W-:-:S03]  /*1a110*/  @!P0 IMAD.MOV.U32 R5, RZ, RZ, R10 ;  /* 0x000000ffff058224 */ /* 0x008fc600078e000a */
[----:B------:R-:W3:Y:S04]  /*1a120*/  LDL R10, [R1+0xd30] ;  /* 0x000d3000010a7983 */ /* 0x000ee80000100800 */
[----:B------:R0:W3:Y:S02]  /*1a130*/  @!P0 LDG.E.U16 R22, desc[UR6][R4.64] ;  /* 0x0000000604168981 */ /* 0x0000e4000c1e1500 */
[----:B0-----:R-:W-:Y:S02]  /*1a140*/  @!P1 IMAD.MOV.U32 R4, RZ, RZ, R7 ;  /* 0x000000ffff049224 */ /* 0x001fe400078e0007 */
[----:B------:R-:W-:Y:S01]  /*1a150*/  @!P1 IMAD.MOV.U32 R5, RZ, RZ, R12 ;  /* 0x000000ffff059224 */ /* 0x000fe200078e000c */
[----:B------:R-:W3:Y:S04]  /*1a160*/  LDL R7, [R1+0xcfc] ;  /* 0x000cfc0001077983 */ /* 0x000ee80000100800 */
[----:B------:R-:W3:Y:S04]  /*1a170*/  LDL R12, [R1+0xcf8] ;  /* 0x000cf800010c7983 */ /* 0x000ee80000100800 */
[----:B------:R0:W3:Y:S02]  /*1a180*/  @!P1 LDG.E.U16 R21, desc[UR6][R4.64] ;  /* 0x0000000604159981 */ /* 0x0000e4000c1e1500 */
[----:B0-----:R-:W-:Y:S01]  /*1a190*/  @!P0 MOV R4, R8 ;  /* 0x0000000800048202 */ /* 0x001fe20000000f00 */
[----:B------:R-:W-:Y:S01]  /*1a1a0*/  @!P0 IMAD.MOV.U32 R5, RZ, RZ, R16 ;  /* 0x000000ffff058224 */ /* 0x000fe200078e0010 */
[----:B------:R-:W3:Y:S04]  /*1a1b0*/  LDL R8, [R1+0xcf4] ;  /* 0x000cf40001087983 */ /* 0x000ee80000100800 */
[----:B------:R-:W3:Y:S01]  /*1a1c0*/  LDL R16, [R1+0xcf0] ;  /* 0x000cf00001107983 */ /* 0x000ee20000100800 */
[----:B------:R-:W-:-:S02]  /*1a1d0*/  PRMT R20, RZ, 0x7610, R20 ;  /* 0x00007610ff147816 */ /* 0x000fc40000000014 */
[----:B------:R-:W-:-:S04]  /*1a1e0*/  PRMT R19, RZ, 0x7610, R19 ;  /* 0x00007610ff137816 */ /* 0x000fc80000000013 */
[----:B------:R0:W3:Y:S01]  /*1a1f0*/  @!P0 LDG.E.U16 R20, desc[UR6][R4.64] ;  /* 0x0000000604148981 */ /* 0x0000e2000c1e1500 */
[----:B------:R-:W-:Y:S01]  /*1a200*/  PRMT R18, RZ, 0x7610, R18 ;  /* 0x00007610ff127816 */ /* 0x000fe20000000012 */
[----:B0-----:R-:W-:Y:S01]  /*1a210*/  @!P1 IMAD.MOV.U32 R5, RZ, RZ, R9 ;  /* 0x000000ffff059224 */ /* 0x001fe200078e0009 */
[----:B------:R-:W-:Y:S01]  /*1a220*/  PRMT R17, RZ, 0x7610, R17 ;  /* 0x00007610ff117816 */ /* 0x000fe20000000011 */
[----:B------:R-:W3:Y:S01]  /*1a230*/  LDL R9, [R1+0xcb8] ;  /* 0x000cb80001097983 */ /* 0x000ee20000100800 */
[----:B------:R-:W-:Y:S01]  /*1a240*/  PRMT R13, RZ, 0x7610, R13 ;  /* 0x00007610ff0d7816 */ /* 0x000fe2000000000d */
[----:B----4-:R-:W-:Y:S02]  /*1a250*/  @!P1 IMAD.MOV.U32 R4, RZ, RZ, R2 ;  /* 0x000000ffff049224 */ /* 0x010fe400078e0002 */
[----:B------:R-:W4:Y:S04]  /*1a260*/  LDL R2, [R1+0xcbc] ;  /* 0x000cbc0001027983 */ /* 0x000f280000100800 */
[----:B------:R2:W4:Y:S02]  /*1a270*/  @!P1 LDG.E.U16 R19, desc[UR6][R4.64] ;  /* 0x0000000604139981 */ /* 0x000524000c1e1500 */
[----:B--2---:R-:W-:-:S02]  /*1a280*/  @!P0 IMAD.MOV.U32 R4, RZ, RZ, R6 ;  /* 0x000000ffff048224 */ /* 0x004fc400078e0006 */
[----:B---3--:R-:W-:-:S05]  /*1a290*/  @!P0 IMAD.MOV.U32 R5, RZ, RZ, R10 ;  /* 0x000000ffff058224 */ /* 0x008fca00078e000a */
[----:B------:R0:W2:Y:S02]  /*1a2a0*/  @!P0 LDG.E.U16 R18, desc[UR6][R4.64] ;  /* 0x0000000604128981 */ /* 0x0000a4000c1e1500 */
[----:B0-----:R-:W-:Y:S02]  /*1a2b0*/  @!P1 IMAD.MOV.U32 R4, RZ, RZ, R7 ;  /* 0x000000ffff049224 */ /* 0x001fe400078e0007 */
[----:B------:R-:W-:-:S05]  /*1a2c0*/  @!P1 IMAD.MOV.U32 R5, RZ, RZ, R12 ;  /* 0x000000ffff059224 */ /* 0x000fca00078e000c */
[----:B------:R0:W3:Y:S02]  /*1a2d0*/  @!P1 LDG.E.U16 R17, desc[UR6][R4.64] ;  /* 0x0000000604119981 */ /* 0x0000e4000c1e1500 */
[----:B0-----:R-:W-:Y:S01]  /*1a2e0*/  @!P0 MOV R4, R8 ;  /* 0x0000000800048202 */ /* 0x001fe20000000f00 */
[----:B------:R-:W-:-:S05]  /*1a2f0*/  @!P0 IMAD.MOV.U32 R5, RZ, RZ, R16 ;  /* 0x000000ffff058224 */ /* 0x000fca00078e0010 */
[----:B------:R0:W2:Y:S04]  /*1a300*/  @!P0 LDG.E.U16 R13, desc[UR6][R4.64] ;  /* 0x00000006040d8981 */ /* 0x0000a8000c1e1500 */
[----:B------:R-:W-:Y:S04]  /*1a310*/  STL [R1+0x30], R25 ;  /* 0x0000301901007387 */ /* 0x000fe80000100800 */
[----:B------:R-:W3:Y:S04]  /*1a320*/  LDL R10, [R1+0xcb0] ;  /* 0x000cb000010a7983 */ /* 0x000ee80000100800 */
[----:B------:R-:W3:Y:S04]  /*1a330*/  LDL R6, [R1+0xcb4] ;  /* 0x000cb40001067983 */ /* 0x000ee80000100800 */
[----:B------:R-:W-:Y:S04]  /*1a340*/  STL [R1+0x2c], R24 ;  /* 0x00002c1801007387 */ /* 0x000fe80000100800 */
[----:B------:R-:W3:Y:S04]  /*1a350*/  LDL R12, [R1+0xc78] ;  /* 0x000c7800010c7983 */ /* 0x000ee80000100800 */
[----:B------:R-:W3:Y:S01]  /*1a360*/  LDL R7, [R1+0xc7c] ;  /* 0x000c7c0001077983 */ /* 0x000ee20000100800 */
[----:B0-----:R-:W-:-:S03]  /*1a370*/  @!P1 IMAD.MOV.U32 R5, RZ, RZ, R9 ;  /* 0x000000ffff059224 */ /* 0x001fc600078e0009 */
[----:B------:R-:W-:Y:S04]  /*1a380*/  STL [R1+0x28], R23 ;  /* 0x0000281701007387 */ /* 0x000fe80000100800 */
[----:B------:R-:W3:Y:S04]  /*1a390*/  LDL R8, [R1+0xc74] ;  /* 0x000c740001087983 */ /* 0x000ee80000100800 */
[----:B------:R-:W-:Y:S04]  /*1a3a0*/  STL [R1+0x24], R22 ;  /* 0x0000241601007387 */ /* 0x000fe80000100800 */
[----:B------:R-:W3:Y:S01]  /*1a3b0*/  LDL R9, [R1+0xc70] ;  /* 0x000c700001097983 */ /* 0x000ee20000100800 */
[----:B------:R-:W-:Y:S01]  /*1a3c0*/  PRMT R11, RZ, 0x7610, R11 ;  /* 0x00007610ff0b7816 */ /* 0x000fe2000000000b */
[----:B----4-:R-:W-:-:S05]  /*1a3d0*/  @!P1 IMAD.MOV.U32 R4, RZ, RZ, R2 ;  /* 0x000000ffff049224 */ /* 0x010fca00078e0002 */
[----:B------:R3:W4:Y:S04]  /*1a3e0*/  @!P1 LDG.E.U16 R11, desc[UR6][R4.64] ;  /* 0x00000006040b9981 */ /* 0x000728000c1e1500 */
[----:B--2---:R0:W-:Y:S04]  /*1a3f0*/  STL [R1+0xc], R13 ;  /* 0x00000c0d01007387 */ /* 0x0041e80000100800 */
[----:B------:R-:W2:Y:S04]  /*1a400*/  LDL R2, [R1+0xc3c] ;  /* 0x000c3c0001027983 */ /* 0x000ea80000100800 */
[----:B0-----:R-:W2:Y:S01]  /*1a410*/  LDL R13, [R1+0xc38] ;  /* 0x000c3800010d7983 */ /* 0x001ea20000100800 */
[----:B------:R-:W-:Y:S01]  /*1a420*/  PRMT R14, RZ, 0x7610, R14 ;  /* 0x00007610ff0e7816 */ /* 0x000fe2000000000e */
[----:B---3--:R-:W-:-:S02]  /*1a430*/  @!P0 IMAD.MOV.U32 R4, RZ, RZ, R6 ;  /* 0x000000ffff048224 */ /* 0x008fc400078e0006 */
[----:B------:R-:W-:Y:S01]  /*1a440*/  @!P0 IMAD.MOV.U32 R5, RZ, RZ, R10 ;  /* 0x000000ffff058224 */ /* 0x000fe200078e000a */
[----:B------:R-:W-:-:S04]  /*1a450*/  PRMT R15, RZ, 0x7610, R15 ;  /* 0x00007610ff0f7816 */ /* 0x000fc8000000000f */
[----:B------:R0:W3:Y:S01]  /*1a460*/  @!P0 LDG.E.U16 R14, desc[UR6][R4.64] ;  /* 0x00000006040e8981 */ /* 0x0000e2000c1e1500 */
[----:B------:R-:W-:Y:S01]  /*1a470*/  PRMT R60, RZ, 0x7610, R60 ;  /* 0x00007610ff3c7816 */ /* 0x000fe2000000003c */
[----:B0-----:R-:W-:Y:S02]  /*1a480*/  @!P1 IMAD.MOV.U32 R4, RZ, RZ, R7 ;  /* 0x000000ffff049224 */ /* 0x001fe400078e0007 */
[----:B------:R-:W-:-:S05]  /*1a490*/  @!P1 IMAD.MOV.U32 R5, RZ, RZ, R12 ;  /* 0x000000ffff059224 */ /* 0x000fca00078e000c */
[----:B------:R0:W3:Y:S02]  /*1a4a0*/  @!P1 LDG.E.U16 R15, desc[UR6][R4.64] ;  /* 0x00000006040f9981 */ /* 0x0000e4000c1e1500 */
[----:B0-----:R-:W-:Y:S01]  /*1a4b0*/  @!P0 MOV R4, R8 ;  /* 0x0000000800048202 */ /* 0x001fe20000000f00 */
[----:B------:R-:W-:-:S05]  /*1a4c0*/  @!P0 IMAD.MOV.U32 R5, RZ, RZ, R9 ;  /* 0x000000ffff058224 */ /* 0x000fca00078e0009 */
[----:B------:R2:W3:Y:S01]  /*1a4d0*/  @!P0 LDG.E.U16 R60, desc[UR6][R4.64] ;  /* 0x00000006043c8981 */ /* 0x0004e2000c1e1500 */
[----:B------:R-:W-:-:S03]  /*1a4e0*/  PRMT R58, RZ, 0x7610, R58 ;  /* 0x00007610ff3a7816 */ /* 0x000fc6000000003a */
[----:B------:R-:W-:Y:S04]  /*1a4f0*/  STL [R1+0x20], R21 ;  /* 0x0000201501007387 */ /* 0x000fe80000100800 */
[----:B----4-:R0:W-:Y:S04]  /*1a500*/  STL [R1+0x8], R11 ;  /* 0x0000080b01007387 */ /* 0x0101e80000100800 */
[----:B------:R-:W4:Y:S04]  /*1a510*/  LDL R10, [R1+0xc34] ;  /* 0x000c3400010a7983 */ /* 0x000f280000100800 */
[----:B0-----:R-:W4:Y:S04]  /*1a520*/  LDL R11, [R1+0xc30] ;  /* 0x000c3000010b7983 */ /* 0x001f280000100800 */
[----:B------:R-:W-:Y:S04]  /*1a530*/  STL [R1+0x1c], R20 ;  /* 0x00001c1401007387 */ /* 0x000fe80000100800 */
[----:B------:R-:W4:Y:S04]  /*1a540*/  LDL R6, [R1+0xbfc] ;  /* 0x000bfc0001067983 */ /* 0x000f280000100800 */
[----:B------:R-:W4:Y:S01]  /*1a550*/  LDL R12, [R1+0xbf8] ;  /* 0x000bf800010c7983 */ /* 0x000f220000100800 */
[----:B--2---:R-:W-:-:S02]  /*1a560*/  @!P1 IMAD.MOV.U32 R4, RZ, RZ, R2 ;  /* 0x000000ffff049224 */ /* 0x004fc400078e0002 */
[----:B------:R-:W-:-:S05]  /*1a570*/  @!P1 IMAD.MOV.U32 R5, RZ, RZ, R13 ;  /* 0x000000ffff059224 */ /* 0x000fca00078e000d */
[----:B------:R4:W2:Y:S04]  /*1a580*/  @!P1 LDG.E.U16 R58, desc[UR6][R4.64] ;  /* 0x00000006043a9981 */ /* 0x0008a8000c1e1500 */
[----:B------:R-:W-:Y:S04]  /*1a590*/  STL [R1+0x18], R19 ;  /* 0x0000181301007387 */ /* 0x000fe80000100800 */
[----:B---3--:R0:W-:Y:S04]  /*1a5a0*/  STL [R1+0x4], R14 ;  /* 0x0000040e01007387 */ /* 0x0081e80000100800 */
[----:B------:R-:W3:Y:S04]  /*1a5b0*/  LDL R7, [R1+0xbf4] ;  /* 0x000bf40001077983 */ /* 0x000ee80000100800 */
[----:B0-----:R-:W3:Y:S04]  /*1a5c0*/  LDL R14, [R1+0xbf0] ;  /* 0x000bf000010e7983 */ /* 0x001ee80000100800 */
[----:B------:R-:W-:Y:S04]  /*1a5d0*/  STL [R1+0x14], R18 ;  /* 0x0000141201007387 */ /* 0x000fe80000100800 */
[----:B------:R-:W3:Y:S04]  /*1a5e0*/  LDL R9, [R1+0xbb8] ;  /* 0x000bb80001097983 */ /* 0x000ee80000100800 */
[----:B------:R-:W3:Y:S01]  /*1a5f0*/  LDL R8, [R1+0xbbc] ;  /* 0x000bbc0001087983 */ /* 0x000ee20000100800 */
[----:B------:R-:W-:-:S03]  /*1a600*/  PRMT R56, RZ, 0x7610, R56 ;  /* 0x00007610ff387816 */ /* 0x000fc60000000038 */
[----:B------:R-:W-:Y:S04]  /*1a610*/  STL [R1+0x20a4], R60 ;  /* 0x0020a43c01007387 */ /* 0x000fe80000100800 */
[----:B------:R-:W-:Y:S04]  /*1a620*/  STL [R1+0x10], R17 ;  /* 0x0000101101007387 */ /* 0x000fe80000100800 */
[----:B------:R-:W3:Y:S04]  /*1a630*/  LDL R16, [R1+0xbb0] ;  /* 0x000bb00001107983 */ /* 0x000ee80000100800 */
[----:B------:R-:W3:Y:S01]  /*1a640*/  LDL R2, [R1+0xbb4] ;  /* 0x000bb40001027983 */ /* 0x000ee20000100800 */
[----:B------:R-:W-:Y:S01]  /*1a650*/  PRMT R54, RZ, 0x7610, R54 ;  /* 0x00007610ff367816 */ /* 0x000fe20000000036 */
[----:B----4-:R-:W-:-:S02]  /*1a660*/  @!P0 IMAD.MOV.U32 R4, RZ, RZ, R10 ;  /* 0x000000ffff048224 */ /* 0x010fc400078e000a */
[----:B------:R-:W-:-:S05]  /*1a670*/  @!P0 IMAD.MOV.U32 R5, RZ, RZ, R11 ;  /* 0x000000ffff058224 */ /* 0x000fca00078e000b */
[----:B------:R0:W4:Y:S02]  /*1a680*/  @!P0 LDG.E.U16 R56, desc[UR6][R4.64] ;  /* 0x0000000604388981 */ /* 0x000124000c1e1500 */
[----:B0-----:R-:W-:Y:S02]  /*1a690*/  @!P1 IMAD.MOV.U32 R4, RZ, RZ, R6 ;  /* 0x000000ffff049224 */ /* 0x001fe400078e0006 */
[----:B------:R-:W-:-:S05]  /*1a6a0*/  @!P1 IMAD.MOV.U32 R5, RZ, RZ, R12 ;  /* 0x000000ffff059224 */ /* 0x000fca00078e000c */
[----:B------:R3:W4:Y:S04]  /*1a6b0*/  @!P1 LDG.E.U16 R54, desc[UR6][R4.64] ;  /* 0x0000000604369981 */ /* 0x000728000c1e1500 */
[----:B--2---:R-:W-:Y:S04]  /*1a6c0*/  STL [R1+0x20a8], R58 ;  /* 0x0020a83a01007387 */ /* 0x004fe80000100800 */
[----:B------:R-:W2:Y:S04]  /*1a6d0*/  LDL R11, [R1+0xb78] ;  /* 0x000b7800010b7983 */ /* 0x000ea80000100800 */
[----:B------:R-:W2:Y:S01]  /*1a6e0*/  LDL R10, [R1+0xb7c] ;  /* 0x000b7c00010a7983 */ /* 0x000ea20000100800 */
[----:B------:R-:W-:-:S02]  /*1a6f0*/  PRMT R52, RZ, 0x7610, R52 ;  /* 0x00007610ff347816 */ /* 0x000fc40000000034 */
[----:B---3--:R-:W-:Y:S01]  /*1a700*/  @!P0 MOV R4, R7 ;  /* 0x0000000700048202 */ /* 0x008fe20000000f00 */
[----:B------:R-:W-:Y:S01]  /*1a710*/  @!P0 IMAD.MOV.U32 R5, RZ, RZ, R14 ;  /* 0x000000ffff058224 */ /* 0x000fe200078e000e */
[----:B------:R-:W-:-:S04]  /*1a720*/  PRMT R50, RZ, 0x7610, R50 ;  /* 0x00007610ff327816 */ /* 0x000fc80000000032 */
[----:B------:R0:W3:Y:S01]  /*1a730*/  @!P0 LDG.E.U16 R52, desc[UR6][R4.64] ;  /* 0x0000000604348981 */ /* 0x0000e2000c1e1500 */
[----:B------:R-:W-:Y:S01]  /*1a740*/  PRMT R48, RZ, 0x7610, R48 ;  /* 0x00007610ff307816 */ /* 0x000fe20000000030 */
[----:B0-----:R-:W-:Y:S02]  /*1a750*/  @!P1 IMAD.MOV.U32 R4, RZ, RZ, R8 ;  /* 0x000000ffff049224 */ /* 0x001fe400078e0008 */
[----:B------:R-:W-:-:S05]  /*1a760*/  @!P1 IMAD.MOV.U32 R5, RZ, RZ, R9 ;  /* 0x000000ffff059224 */ /* 0x000fca00078e0009 */
[----:B------:R0:W3:Y:S02]  /*1a770*/  @!P1 LDG.E.U16 R50, desc[UR6][R4.64] ;  /* 0x0000000604329981 */ /* 0x0000e4000c1e1500 */
[----:B0-----:R-:W-:Y:S02]  /*1a780*/  @!P0 IMAD.MOV.U32 R4, RZ, RZ, R2 ;  /* 0x000000ffff048224 */ /* 0x001fe400078e0002 */
[----:B------:R-:W-:-:S05]  /*1a790*/  @!P0 IMAD.MOV.U32 R5, RZ, RZ, R16 ;  /* 0x000000ffff058224 */ /* 0x000fca00078e0010 */
[----:B------:R2:W3:Y:S01]  /*1a7a0*/  @!P0 LDG.E.U16 R48, desc[UR6][R4.64] ;  /* 0x0000000604308981 */ /* 0x0004e2000c1e1500 */
[----:B------:R-:W-:-:S03]  /*1a7b0*/  PRMT R46, RZ, 0x7610, R46 ;  /* 0x00007610ff2e7816 */ /* 0x000fc6000000002e */
[----:B----4-:R-:W-:Y:S04]  /*1a7c0*/  STL [R1+0x20ac], R56 ;  /* 0x0020ac3801007387 */ /* 0x010fe80000100800 */
[----:B------:R-:W4:Y:S04]  /*1a7d0*/  LDL R13, [R1+0xb70] ;  /* 0x000b7000010d7983 */ /* 0x000f280000100800 */
[----:B------:R-:W4:Y:S04]  /*1a7e0*/  LDL R12, [R1+0xb74] ;  /* 0x000b7400010c7983 */ /* 0x000f280000100800 */
[----:B------:R-:W4:Y:S04]  /*1a7f0*/  LDL R6, [R1+0xb3c] ;  /* 0x000b3c0001067983 */ /* 0x000f280000100800 */
[----:B------:R-:W-:Y:S04]  /*1a800*/  STL [R1+0x20b0], R54 ;  /* 0x0020b03601007387 */ /* 0x000fe80000100800 */
[----:B------:R-:W4:Y:S04]  /*1a810*/  LDL R7, [R1+0xb38] ;  /* 0x000b380001077983 */ /* 0x000f280000100800 */
[----:B------:R0:W-:Y:S04]  /*1a820*/  STL [R1], R15 ;  /* 0x0000000f01007387 */ /* 0x0001e80000100800 */
[----:B------:R-:W4:Y:S04]  /*1a830*/  LDL R14, [R1+0xb34] ;  /* 0x000b3400010e7983 */ /* 0x000f280000100800 */
[----:B0-----:R-:W4:Y:S01]  /*1a840*/  LDL R15, [R1+0xb30] ;  /* 0x000b3000010f7983 */ /* 0x001f220000100800 */
[----:B--2---:R-:W-:-:S02]  /*1a850*/  @!P1 IMAD.MOV.U32 R5, RZ, RZ, R11 ;  /* 0x000000ffff059224 */ /* 0x004fc400078e000b */
[----:B------:R-:W-:-:S05]  /*1a860*/  @!P1 IMAD.MOV.U32 R4, RZ, RZ, R10 ;  /* 0x000000ffff049224 */ /* 0x000fca00078e000a */
[----:B------:R4:W2:Y:S04]  /*1a870*/  @!P1 LDG.E.U16 R46, desc[UR6][R4.64] ;  /* 0x00000006042e9981 */ /* 0x0008a8000c1e1500 */
[----:B---3--:R-:W-:Y:S04]  /*1a880*/  STL [R1+0x20b4], R52 ;  /* 0x0020b43401007387 */ /* 0x008fe80000100800 */
[----:B------:R-:W3:Y:S04]  /*1a890*/  LDL R9, [R1+0xaf8] ;  /* 0x000af80001097983 */ /* 0x000ee80000100800 */
[----:B------:R-:W3:Y:S04]  /*1a8a0*/  LDL R8, [R1+0xafc] ;  /* 0x000afc0001087983 */ /* 0x000ee80000100800 */
[----:B------:R-:W-:Y:S04]  /*1a8b0*/  STL [R1+0x20b8], R50 ;  /* 0x0020b83201007387 */ /* 0x000fe80000100800 */
[----:B------:R-:W3:Y:S04]  /*1a8c0*/  LDL R16, [R1+0xaf0] ;  /* 0x000af00001107983 */ /* 0x000ee80000100800 */
[----:B------:R-:W3:Y:S01]  /*1a8d0*/  LDL R2, [R1+0xaf4] ;  /* 0x000af40001027983 */ /* 0x000ee20000100800 */
[----:B------:R-:W-:-:S03]  /*1a8e0*/  PRMT R44, RZ, 0x7610, R44 ;  /* 0x00007610ff2c7816 */ /* 0x000fc6000000002c */
[----:B------:R-:W-:Y:S04]  /*1a8f0*/  STL [R1+0x20bc], R48 ;  /* 0x0020bc3001007387 */ /* 0x000fe80000100800 */
[----:B------:R-:W3:Y:S04]  /*1a900*/  LDL R11, [R1+0xab8] ;  /* 0x000ab800010b7983 */ /* 0x000ee80000100800 */
[----:B------:R-:W3:Y:S01]  /*1a910*/  LDL R10, [R1+0xabc] ;  /* 0x000abc00010a7983 */ /* 0x000ee20000100800 */
[----:B------:R-:W-:Y:S02]  /*1a920*/  PRMT R42, RZ, 0x7610, R42 ;  /* 0x00007610ff2a7816 */ /* 0x000fe4000000002a */
[----:B------:R-:W-:Y:S01]  /*1a930*/  PRMT R40, RZ, 0x7610, R40 ;  /* 0x00007610ff287816 */ /* 0x000fe20000000028 */
[----:B----4-:R-:W-:Y:S01]  /*1a940*/  @!P0 IMAD.MOV.U32 R5, RZ, RZ, R13 ;  /* 0x000000ffff058224 */ /* 0x010fe200078e000d */
[----:B------:R-:W-:-:S05]  /*1a950*/  @!P0 MOV R4, R12 ;  /* 0x0000000c00048202 */ /* 0x000fca0000000f00 */
[----:B------:R0:W4:Y:S02]  /*1a960*/  @!P0 LDG.E.U16 R44, desc[UR6][R4.64] ;  /* 0x00000006042c8981 */ /* 0x000124000c1e1500 */
[----:B0-----:R-:W-:Y:S02]  /*1a970*/  @!P1 IMAD.MOV.U32 R4, RZ, RZ, R6 ;  /* 0x000000ffff049224 */ /* 0x001fe400078e0006 */
        /* <DEDUP_REMOVED lines=8> */
[----:B------:R-:W-:Y:S01]  /*1aa00*/  PRMT R38, RZ, 0x7610, R38 ;  /* 0x00007610ff267816 */ /* 0x000fe20000000026 */
[----:B---3--:R-:W-:-:S02]  /*1aa10*/  @!P1 IMAD.MOV.U32 R5, RZ, RZ, R9 ;  /* 0x000000ffff059224 */ /* 0x008fc400078e0009 */
[----:B------:R-:W-:Y:S01]  /*1aa20*/  @!P1 IMAD.MOV.U32 R4, RZ, RZ, R8 ;  /* 0x000000ffff049224 */ /* 0x000fe200078e0008 */
[----:B------:R-:W-:-:S04]  /*1aa30*/  PRMT R36, RZ, 0x7610, R36 ;  /* 0x00007610ff247816 */ /* 0x000fc80000000024 */
[----:B------:R0:W3:Y:S01]  /*1aa40*/  @!P1 LDG.E.U16 R38, desc[UR6][R4.64] ;  /* 0x0000000604269981 */ /* 0x0000e2000c1e1500 */
[----:B------:R-:W-:Y:S01]  /*1aa50*/  PRMT R34, RZ, 0x7610, R34 ;  /* 0x00007610ff227816 */ /* 0x000fe20000000022 */
[----:B0-----:R-:W-:Y:S01]  /*1aa60*/  @!P0 IMAD.MOV.U32 R5, RZ, RZ, R16 ;  /* 0x000000ffff058224 */ /* 0x001fe200078e0010 */
[----:B------:R-:W-:-:S05]  /*1aa70*/  @!P0 MOV R4, R2 ;  /* 0x0000000200048202 */ /* 0x000fca0000000f00 */
        /* <DEDUP_REMOVED lines=8> */
[----:B------:R-:W-:Y:S04]  /*1ab00*/  STL [R1+0x20c8], R42 ;  /* 0x0020c82a01007387 */ /* 0x000fe80000100800 */
[----:B------:R-:W4:Y:S04]  /*1ab10*/  LDL R15, [R1+0xa70] ;  /* 0x000a7000010f7983 */ /* 0x000f280000100800 */
[----:B------:R-:W4:Y:S04]  /*1ab20*/  LDL R14, [R1+0xa74] ;  /* 0x000a7400010e7983 */ /* 0x000f280000100800 */
[----:B------:R-:W-:Y:S04]  /*1ab30*/  STL [R1+0x20cc], R40 ;  /* 0x0020cc2801007387 */ /* 0x000fe80000100800 */
[----:B------:R-:W4:Y:S04]  /*1ab40*/  LDL R9, [R1+0xa38] ;  /* 0x000a380001097983 */ /* 0x000f280000100800 */
[----:B------:R-:W4:Y:S01]  /*1ab50*/  LDL R8, [R1+0xa3c] ;  /* 0x000a3c0001087983 */ /* 0x000f220000100800 */
[----:B--2---:R-:W-:-:S02]  /*1ab60*/  @!P0 IMAD.MOV.U32 R5, RZ, RZ, R13 ;  /* 0x000000ffff058224 */ /* 0x004fc400078e000d */
[----:B------:R-:W-:-:S05]  /*1ab70*/  @!P0 IMAD.MOV.U32 R4, RZ, RZ, R12 ;  /* 0x000000ffff048224 */ /* 0x000fca00078e000c */
[----:B------:R0:W2:Y:S04]  /*1ab80*/  @!P0 LDG.E.U16 R32, desc[UR6][R4.64] ;  /* 0x0000000604208981 */ /* 0x0000a8000c1e1500 */
[----:B---3--:R-:W-:Y:S04]  /*1ab90*/  STL [R1+0x20d0], R38 ;  /* 0x0020d02601007387 */ /* 0x008fe80000100800 */
[----:B------:R-:W3:Y:S04]  /*1aba0*/  LDL R16, [R1+0xa30] ;  /* 0x000a300001107983 */ /* 0x000ee80000100800 */
[----:B------:R-:W3:Y:S01]  /*1abb0*/  LDL R2, [R1+0xa34] ;  /* 0x000a340001027983 */ /* 0x000ee20000100800 */
[----:B0-----:R-:W-:-:S03]  /*1abc0*/  PRMT R4, RZ, 0x7610, R4 ;  /* 0x00007610ff047816 */ /* 0x001fc60000000004 */
[----:B------:R-:W-:Y:S04]  /*1abd0*/  STL [R1+0x20d4], R36 ;  /* 0x0020d42401007387 */ /* 0x000fe80000100800 */
[----:B------:R-:W3:Y:S04]  /*1abe0*/  LDL R11, [R1+0x9f8] ;  /* 0x0009f800010b7983 */ /* 0x000ee80000100800 */
[----:B------:R-:W3:Y:S04]  /*1abf0*/  LDL R10, [R1+0x9fc] ;  /* 0x0009fc00010a7983 */ /* 0x000ee80000100800 */
[----:B------:R-:W-:Y:S04]  /*1ac00*/  STL [R1+0x20d8], R34 ;  /* 0x0020d82201007387 */ /* 0x000fe80000100800 */
[----:B------:R-:W3:Y:S04]  /*1ac10*/  LDL R20, [R1+0x9f0] ;  /* 0x0009f00001147983 */ /* 0x000ee80000100800 */
[----:B------:R-:W3:Y:S01]  /*1ac20*/  LDL R19, [R1+0x9f4] ;  /* 0x0009f40001137983 */ /* 0x000ee20000100800 */
[----:B------:R-:W-:-:S03]  /*1ac30*/  PRMT R5, RZ, 0x7610, R5 ;  /* 0x00007610ff057816 */ /* 0x000fc60000000005 */
[----:B----4-:R0:W4:Y:S02]  /*1ac40*/  @!P1 LDG.E.U16 R4, desc[UR6][R6.64] ;  /* 0x0000000606049981 */ /* 0x010124000c1e1500 */
[----:B0-----:R-:W-:Y:S02]  /*1ac50*/  @!P0 IMAD.MOV.U32 R7, RZ, RZ, R15 ;  /* 0x000000ffff078224 */ /* 0x001fe400078e000f */
[----:B------:R-:W-:-:S05]  /*1ac60*/  @!P0 IMAD.MOV.U32 R6, RZ, RZ, R14 ;  /* 0x000000ffff068224 */ /* 0x000fca00078e000e */
[----:B------:R0:W4:Y:S02]  /*1ac70*/  @!P0 LDG.E.U16 R5, desc[UR6][R6.64] ;  /* 0x0000000606058981 */ /* 0x000124000c1e1500 */
[----:B0-----:R-:W-:-:S06]  /*1ac80*/  PRMT R6, RZ, 0x7610, R6 ;  /* 0x00007610ff067816 */ /* 0x001fcc0000000006 */
[----:B------:R3:W4:Y:S04]  /*1ac90*/  @!P1 LDG.E.U16 R6, desc[UR6][R8.64] ;  /* 0x0000000608069981 */ /* 0x000728000c1e1500 */
[----:B--2---:R-:W-:Y:S04]  /*1aca0*/  STL [R1+0x20dc], R32 ;  /* 0x0020dc2001007387 */ /* 0x004fe80000100800 */
[----:B------:R-:W2:Y:S04]  /*1acb0*/  LDL R13, [R1+0x9b8] ;  /* 0x0009b800010d7983 */ /* 0x000ea80000100800 */
[----:B------:R-:W2:Y:S01]  /*1acc0*/  LDL R12, [R1+0x9bc] ;  /* 0x0009bc00010c7983 */ /* 0x000ea20000100800 */
[----:B------:R-:W-:Y:S01]  /*1acd0*/  PRMT R7, RZ, 0x7610, R7 ;  /* 0x00007610ff077816 */ /* 0x000fe20000000007 */
[----:B---3--:R-:W-:Y:S01]  /*1ace0*/  @!P0 IMAD.MOV.U32 R9, RZ, RZ, R16 ;  /* 0x000000ffff098224 */ /* 0x008fe200078e0010 */
[----:B------:R-:W-:-:S05]  /*1acf0*/  @!P0 MOV R8, R2 ;  /* 0x0000000200088202 */ /* 0x000fca0000000f00 */
[----:B------:R0:W3:Y:S02]  /*1ad00*/  @!P0 LDG.E.U16 R7, desc[UR6][R8.64] ;  /* 0x0000000608078981 */ /* 0x0000e4000c1e1500 */
[----:B0-----:R-:W-:Y:S02]  /*1ad10*/  PRMT R8, RZ, 0x7610, R8 ;  /* 0x00007610ff087816 */ /* 0x001fe40000000008 */
[----:B------:R-:W-:-:S04]  /*1ad20*/  PRMT R9, RZ, 0x7610, R9 ;  /* 0x00007610ff097816 */ /* 0x000fc80000000009 */
[----:B------:R0:W3:Y:S02]  /*1ad30*/  @!P1 LDG.E.U16 R8, desc[UR6][R10.64] ;  /* 0x000000060a089981 */ /* 0x0000e4000c1e1500 */
[----:B0-----:R-:W-:Y:S02]  /*1ad40*/  @!P0 IMAD.MOV.U32 R11, RZ, RZ, R20 ;  /* 0x000000ffff0b8224 */ /* 0x001fe400078e0014 */
[----:B------:R-:W-:-:S05]  /*1ad50*/  @!P0 IMAD.MOV.U32 R10, RZ, RZ, R19 ;  /* 0x000000ffff0a8224 */ /* 0x000fca00078e0013 */
[----:B------:R0:W3:Y:S02]  /*1ad60*/  @!P0 LDG.E.U16 R9, desc[UR6][R10.64] ;  /* 0x000000060a098981 */ /* 0x0000e4000c1e1500 */
[----:B0-----:R-:W-:Y:S02]  /*1ad70*/  PRMT R10, RZ, 0x7610, R10 ;  /* 0x00007610ff0a7816 */ /* 0x001fe4000000000a */
[----:B----4-:R-:W-:Y:S04]  /*1ad80*/  STL [R1+0x20e0], R4 ;  /* 0x0020e00401007387 */ /* 0x010fe80000100800 */
[----:B------:R-:W4:Y:S04]  /*1ad90*/  LDL R18, [R1+0x9b0] ;  /* 0x0009b00001127983 */ /* 0x000f280000100800 */
[----:B------:R-:W4:Y:S04]  /*1ada0*/  LDL R17, [R1+0x9b4] ;  /* 0x0009b40001117983 */ /* 0x000f280000100800 */
[----:B------:R0:W-:Y:S04]  /*1adb0*/  STL [R1+0x20e4], R5 ;  /* 0x0020e40501007387 */ /* 0x0001e80000100800 */
[----:B------:R-:W4:Y:S04]  /*1adc0*/  LDL R15, [R1+0x978] ;  /* 0x00097800010f7983 */ /* 0x000f280000100800 */
[----:B------:R-:W4:Y:S04]  /*1add0*/  LDL R14, [R1+0x97c] ;  /* 0x00097c00010e7983 */ /* 0x000f280000100800 */
[----:B------:R-:W-:Y:S04]  /*1ade0*/  STL [R1+0x20e8], R6 ;  /* 0x0020e80601007387 */ /* 0x000fe80000100800 */
[----:B------:R-:W4:Y:S04]  /*1adf0*/  LDL R16, [R1+0x970] ;  /* 0x0009700001107983 */ /* 0x000f280000100800 */
[----:B------:R-:W4:Y:S04]  /*1ae00*/  LDL R2, [R1+0x974] ;  /* 0x0009740001027983 */ /* 0x000f280000100800 */
[----:B--2---:R4:W2:Y:S01]  /*1ae10*/  @!P1 LDG.E.U16 R10, desc[UR6][R12.64] ;  /* 0x000000060c0a9981 */ /* 0x0048a2000c1e1500 */
[----:B------:R-:W-:-:S03]  /*1ae20*/  PRMT R11, RZ, 0x7610, R11 ;  /* 0x00007610ff0b7816 */ /* 0x000fc6000000000b */
[----:B---3--:R-:W-:Y:S04]  /*1ae30*/  STL [R1+0x20ec], R7 ;  /* 0x0020ec0701007387 */ /* 0x008fe80000100800 */
[----:B0-----:R-:W3:Y:S04]  /*1ae40*/  LDL R5, [R1+0x938] ;  /* 0x0009380001057983 */ /* 0x001ee80000100800 */
[----:B------:R-:W3:Y:S04]  /*1ae50*/  LDL R4, [R1+0x93c] ;  /* 0x00093c0001047983 */ /* 0x000ee80000100800 */
[----:B------:R0:W-:Y:S04]  /*1ae60*/  STL [R1+0x20f0], R8 ;  /* 0x0020f00801007387 */ /* 0x0001e80000100800 */
[----:B------:R1:W-:Y:S04]  /*1ae70*/  STL [R1+0x20f4], R9 ;  /* 0x0020f40901007387 */ /* 0x0003e80000100800 */
[----:B------:R-:W3:Y:S04]  /*1ae80*/  LDL R19, [R1+0x930] ;  /* 0x0009300001137983 */ /* 0x000ee80000100800 */
[----:B0-----:R-:W3:Y:S01]  /*1ae90*/  LDL R8, [R1+0x934] ;  /* 0x0009340001087983 */ /* 0x001ee20000100800 */
[----:B----4-:R-:W-:-:S02]  /*1aea0*/  @!P0 IMAD.MOV.U32 R13, RZ, RZ, R18 ;  /* 0x000000ffff0d8224 */ /* 0x010fc400078e0012 */
[----:B------:R-:W-:-:S05]  /*1aeb0*/  @!P0 IMAD.MOV.U32 R12, RZ, RZ, R17 ;  /* 0x000000ffff0c8224 */ /* 0x000fca00078e0011 */
[----:B------:R0:W4:Y:S02]  /*1aec0*/  @!P0 LDG.E.U16 R11, desc[UR6][R12.64] ;  /* 0x000000060c0b8981 */ /* 0x000124000c1e1500 */
[----:B0-----:R-:W-:Y:S02]  /*1aed0*/  PRMT R12, RZ, 0x7610, R12 ;  /* 0x00007610ff0c7816 */ /* 0x001fe4000000000c */
[----:B------:R-:W-:-:S04]  /*1aee0*/  PRMT R13, RZ, 0x7610, R13 ;  /* 0x00007610ff0d7816 */ /* 0x000fc8000000000d */
[----:B------:R0:W4:Y:S02]  /*1aef0*/  @!P1 LDG.E.U16 R12, desc[UR6][R14.64] ;  /* 0x000000060e0c9981 */ /* 0x000124000c1e1500 */
[----:B0-----:R-:W-:Y:S02]  /*1af00*/  @!P0 IMAD.MOV.U32 R15, RZ, RZ, R16 ;  /* 0x000000ffff0f8224 */ /* 0x001fe400078e0010 */
[----:B------:R-:W-:-:S05]  /*1af10*/  @!P0 IMAD.MOV.U32 R14, RZ, RZ, R2 ;  /* 0x000000ffff0e8224 */ /* 0x000fca00078e0002 */
[----:B------:R0:W4:Y:S04]  /*1af20*/  @!P0 LDG.E.U16 R13, desc[UR6][R14.64] ;  /* 0x000000060e0d8981 */ /* 0x000128000c1e1500 */
[----:B--2---:R-:W-:Y:S04]  /*1af30*/  STL [R1+0x20f8], R10 ;  /* 0x0020f80a01007387 */ /* 0x004fe80000100800 */
[----:B------:R-:W2:Y:S04]  /*1af40*/  LDL R18, [R1+0x8f8] ;  /* 0x0008f80001127983 */ /* 0x000ea80000100800 */
[----:B-1----:R-:W2:Y:S01]  /*1af50*/  LDL R9, [R1+0x8fc] ;  /* 0x0008fc0001097983 */ /* 0x002ea20000100800 */
[----:B0-----:R-:W-:Y:S01]  /*1af60*/  PRMT R14, RZ, 0x7610, R14 ;  /* 0x00007610ff0e7816 */ /* 0x001fe2000000000e */
[----:B---3--:R-:W-:Y:S01]  /*1af70*/  @!P1 IMAD.MOV.U32 R17, RZ, RZ, R5 ;  /* 0x000000ffff119224 */ /* 0x008fe200078e0005 */
[----:B------:R-:W-:-:S05]  /*1af80*/  @!P1 MOV R16, R4 ;  /* 0x0000000400109202 */ /* 0x000fca0000000f00 */
[----:B------:R0:W3:Y:S01]  /*1af90*/  @!P1 LDG.E.U16 R14, desc[UR6][R16.64] ;  /* 0x00000006100e9981 */ /* 0x0000e2000c1e1500 */
[----:B------:R-:W-:Y:S01]  /*1afa0*/  PRMT R15, RZ, 0x7610, R15 ;  /* 0x00007610ff0f7816 */ /* 0x000fe2000000000f */
[----:B0-----:R-:W-:Y:S02]  /*1afb0*/  @!P0 IMAD.MOV.U32 R17, RZ, RZ, R19 ;  /* 0x000000ffff118224 */ /* 0x001fe400078e0013 */
[----:B------:R-:W-:-:S05]  /*1afc0*/  @!P0 IMAD.MOV.U32 R16, RZ, RZ, R8 ;  /* 0x000000ffff108224 */ /* 0x000fca00078e0008 */
[----:B------:R0:W3:Y:S02]  /*1afd0*/  @!P0 LDG.E.U16 R15, desc[UR6][R16.64] ;  /* 0x00000006100f8981 */ /* 0x0000e4000c1e1500 */
[----:B0-----:R-:W-:Y:S02]  /*1afe0*/  PRMT R16, RZ, 0x7610, R16 ;  /* 0x00007610ff107816 */ /* 0x001fe40000000010 */
[----:B----4-:R0:W-:Y:S04]  /*1aff0*/  STL [R1+0x20fc], R11 ;  /* 0x0020fc0b01007387 */ /* 0x0101e80000100800 */
[----:B------:R-:W4:Y:S04]  /*1b000*/  LDL R22, [R1+0x8f0] ;  /* 0x0008f00001167983 */ /* 0x000f280000100800 */
[----:B------:R-:W4:Y:S04]  /*1b010*/  LDL R6, [R1+0x8f4] ;  /* 0x0008f40001067983 */ /* 0x000f280000100800 */
[----:B------:R-:W-:Y:S04]  /*1b020*/  STL [R1+0x2100], R12 ;  /* 0x0021000c01007387 */ /* 0x000fe80000100800 */
[----:B------:R-:W4:Y:S04]  /*1b030*/  LDL R21, [R1+0x8b8] ;  /* 0x0008b80001157983 */ /* 0x000f280000100800 */
[----:B------:R-:W4:Y:S04]  /*1b040*/  LDL R20, [R1+0x8bc] ;  /* 0x0008bc0001147983 */ /* 0x000f280000100800 */
[----:B------:R-:W4:Y:S04]  /*1b050*/  LDL R7, [R1+0x8b0] ;  /* 0x0008b00001077983 */ /* 0x000f280000100800 */
[----:B------:R-:W4:Y:S04]  /*1b060*/  LDL R2, [R1+0x8b4] ;  /* 0x0008b40001027983 */ /* 0x000f280000100800 */
[----:B------:R-:W-:Y:S04]  /*1b070*/  STL [R1+0x2104], R13 ;  /* 0x0021040d01007387 */ /* 0x000fe80000100800 */
[----:B------:R-:W4:Y:S04]  /*1b080*/  LDL R5, [R1+0x87c] ;  /* 0x00087c0001057983 */ /* 0x000f280000100800 */
[----:B0-----:R-:W4:Y:S04]  /*1b090*/  LDL R11, [R1+0x878] ;  /* 0x00087800010b7983 */ /* 0x001f280000100800 */
[----:B------:R-:W4:Y:S01]  /*1b0a0*/  LDL R4, [R1+0x874] ;  /* 0x0008740001047983 */ /* 0x000f220000100800 */
[----:B--2---:R-:W-:-:S02]  /*1b0b0*/  @!P1 IMAD.MOV.U32 R19, RZ, RZ, R18 ;  /* 0x000000ffff139224 */ /* 0x004fc400078e0012 */
[----:B------:R-:W-:-:S05]  /*1b0c0*/  @!P1 IMAD.MOV.U32 R18, RZ, RZ, R9 ;  /* 0x000000ffff129224 */ /* 0x000fca00078e0009 */
[----:B------:R4:W2:Y:S01]  /*1b0d0*/  @!P1 LDG.E.U16 R16, desc[UR6][R18.64] ;  /* 0x0000000612109981 */ /* 0x0008a2000c1e1500 */
[----:B------:R-:W-:-:S03]  /*1b0e0*/  PRMT R17, RZ, 0x7610, R17 ;  /* 0x00007610ff117816 */ /* 0x000fc60000000011 */
[----:B---3--:R0:W-:Y:S04]  /*1b0f0*/  STL [R1+0x2108], R14 ;  /* 0x0021080e01007387 */ /* 0x0081e80000100800 */
[----:B------:R-:W3:Y:S04]  /*1b100*/  LDL R10, [R1+0x870] ;  /* 0x00087000010a7983 */ /* 0x000ee80000100800 */
[----:B------:R-:W3:Y:S04]  /*1b110*/  LDL R8, [R1+0x83c] ;  /* 0x00083c0001087983 */ /* 0x000ee80000100800 */
[----:B0-----:R-:W3:Y:S04]  /*1b120*/  LDL R14, [R1+0x838] ;  /* 0x00083800010e7983 */ /* 0x001ee80000100800 */
[----:B------:R0:W-:Y:S04]  /*1b130*/  STL [R1+0x210c], R15 ;  /* 0x00210c0f01007387 */ /* 0x0001e80000100800 */
[----:B------:R-:W3:Y:S04]  /*1b140*/  LDL R13, [R1+0x830] ;  /* 0x00083000010d7983 */ /* 0x000ee80000100800 */
[----:B------:R-:W3:Y:S01]  /*1b150*/  LDL R9, [R1+0x834] ;  /* 0x0008340001097983 */ /* 0x000ee20000100800 */
[----:B----4-:R-:W-:-:S02]  /*1b160*/  @!P0 IMAD.MOV.U32 R19, RZ, RZ, R22 ;  /* 0x000000ffff138224 */ /* 0x010fc400078e0016 */
[----:B------:R-:W-:-:S05]  /*1b170*/  @!P0 IMAD.MOV.U32 R18, RZ, RZ, R6 ;  /* 0x000000ffff128224 */ /* 0x000fca00078e0006 */
[----:B------:R1:W4:Y:S02]  /*1b180*/  @!P0 LDG.E.U16 R17, desc[UR6][R18.64] ;  /* 0x0000000612118981 */ /* 0x000324000c1e1500 */
[----:B-1----:R-:W-:-:S06]  /*1b190*/  PRMT R18, RZ, 0x7610, R18 ;  /* 0x00007610ff127816 */ /* 0x002fcc0000000012 */
[----:B------:R1:W4:Y:S02]  /*1b1a0*/  @!P1 LDG.E.U16 R18, desc[UR6][R20.64] ;  /* 0x0000000614129981 */ /* 0x000324000c1e1500 */
[----:B-1----:R-:W-:Y:S02]  /*1b1b0*/  @!P0 IMAD.MOV.U32 R21, RZ, RZ, R7 ;  /* 0x000000ffff158224 */ /* 0x002fe400078e0007 */
[----:B------:R-:W-:Y:S01]  /*1b1c0*/  @!P1 IMAD.MOV.U32 R22, RZ, RZ, R5 ;  /* 0x000000ffff169224 */ /* 0x000fe200078e0005 */
[----:B------:R-:W-:Y:S01]  /*1b1d0*/  @!P0 MOV R20, R2 ;  /* 0x0000000200148202 */ /* 0x000fe20000000f00 */
[----:B--2---:R1:W-:Y:S04]  /*1b1e0*/  STL [R1+0x2110], R16 ;  /* 0x0021101001007387 */ /* 0x0043e80000100800 */
[----:B------:R-:W2:Y:S04]  /*1b1f0*/  LDL R12, [R1+0x7f8] ;  /* 0x0007f800010c7983 */ /* 0x000ea80000100800 */
[----:B------:R-:W4:Y:S04]  /*1b200*/  LDL R6, [R1+0x7fc] ;  /* 0x0007fc0001067983 */ /* 0x000f280000100800 */
[----:B------:R-:W4:Y:S04]  /*1b210*/  LDL R7, [R1+0x7f0] ;  /* 0x0007f00001077983 */ /* 0x000f280000100800 */
[----:B------:R-:W4:Y:S04]  /*1b220*/  LDL R5, [R1+0x7bc] ;  /* 0x0007bc0001057983 */ /* 0x000f280000100800 */
[----:B------:R-:W4:Y:S01]  /*1b230*/  LDL R2, [R1+0x7f4] ;  /* 0x0007f40001027983 */ /* 0x000f220000100800 */
[----:B------:R-:W-:Y:S01]  /*1b240*/  PRMT R19, RZ, 0x7610, R19 ;  /* 0x00007610ff137816 */ /* 0x000fe20000000013 */
[----:B------:R-:W-:-:S02]  /*1b250*/  @!P1 IMAD.MOV.U32 R23, RZ, RZ, R11 ;  /* 0x000000ffff179224 */ /* 0x000fc400078e000b */
[----:B------:R-:W4:Y:S04]  /*1b260*/  LDL R11, [R1+0x7b8] ;  /* 0x0007b800010b7983 */ /* 0x000f280000100800 */
[----:B------:R0:W4:Y:S01]  /*1b270*/  @!P0 LDG.E.U16 R19, desc[UR6][R20.64] ;  /* 0x0000000614138981 */ /* 0x000122000c1e1500 */
[----:B---3--:R-:W-:Y:S02]  /*1b280*/  @!P1 IMAD.MOV.U32 R24, RZ, RZ, R8 ;  /* 0x000000ffff189224 */ /* 0x008fe400078e0008 */
[----:B------:R-:W-:Y:S01]  /*1b290*/  @!P1 IMAD.MOV.U32 R25, RZ, RZ, R14 ;  /* 0x000000ffff199224 */ /* 0x000fe200078e000e */
[----:B------:R-:W3:Y:S04]  /*1b2a0*/  LDL R8, [R1+0x1234] ;  /* 0x0012340001087983 */ /* 0x000ee80000100800 */
[----:B------:R-:W3:Y:S01]  /*1b2b0*/  LDL R14, [R1+0x1230] ;  /* 0x00123000010e7983 */ /* 0x000ee20000100800 */
[----:B0-----:R-:W-:-:S02]  /*1b2c0*/  PRMT R20, RZ, 0x7610, R20 ;  /* 0x00007610ff147816 */ /* 0x001fc40000000014 */
[----:B------:R-:W-:Y:S01]  /*1b2d0*/  PRMT R33, RZ, 0x7610, R33 ;  /* 0x00007610ff217816 */ /* 0x000fe20000000021 */
[----:B------:R-:W3:Y:S04]  /*1b2e0*/  LDL R32, [R1+0x1330] ;  /* 0x0013300001207983 */ /* 0x000ee80000100800 */
[----:B------:R0:W3:Y:S01]  /*1b2f0*/  @!P1 LDG.E.U16 R20, desc[UR6][R22.64] ;  /* 0x0000000616149981 */ /* 0x0000e2000c1e1500 */
[----:B------:R-:W-:Y:S02]  /*1b300*/  PRMT R35, RZ, 0x7610, R35 ;  /* 0x00007610ff237816 */ /* 0x000fe40000000023 */
[----:B------:R-:W-:Y:S01]  /*1b310*/  PRMT R37, RZ, 0x7610, R37 ;  /* 0x00007610ff257816 */ /* 0x000fe20000000025 */
[----:B------:R-:W3:Y:S04]  /*1b320*/  LDL R15, [R1+0xe2c] ;  /* 0x000e2c00010f7983 */ /* 0x000ee80000100800 */
[----:B-1----:R-:W3:Y:S01]  /*1b330*/  LDL R16, [R1+0xe28] ;  /* 0x000e280001107983 */ /* 0x002ee20000100800 */
[----:B0-----:R-:W-:-:S03]  /*1b340*/  @!P0 IMAD.MOV.U32 R22, RZ, RZ, R4 ;  /* 0x000000ffff168224 */ /* 0x001fc600078e0004 */
[----:B------:R-:W3:Y:S01]  /*1b350*/  LDL R4, [R1+0x7b4] ;  /* 0x0007b40001047983 */ /* 0x000ee20000100800 */
[----:B------:R-:W-:Y:S01]  /*1b360*/  PRMT R21, RZ, 0x7610, R21 ;  /* 0x00007610ff157816 */ /* 0x000fe20000000015 */
[----:B------:R-:W-:Y:S02]  /*1b370*/  @!P0 IMAD.MOV.U32 R23, RZ, RZ, R10 ;  /* 0x000000ffff178224 */ /* 0x000fe400078e000a */
[----:B------:R-:W3:Y:S04]  /*1b380*/  LDL R10, [R1+0x7b0] ;  /* 0x0007b000010a7983 */ /* 0x000ee80000100800 */
[----:B------:R0:W3:Y:S02]  /*1b390*/  @!P0 LDG.E.U16 R21, desc[UR6][R22.64] ;  /* 0x0000000616158981 */ /* 0x0000e4000c1e1500 */
[----:B0-----:R-:W-:-:S02]  /*1b3a0*/  PRMT R22, RZ, 0x7610, R22 ;  /* 0x00007610ff167816 */ /* 0x001fc40000000016 */
[----:B------:R-:W-:-:S04]  /*1b3b0*/  PRMT R23, RZ, 0x7610, R23 ;  /* 0x00007610ff177816 */ /* 0x000fc80000000017 */
[----:B------:R0:W3:Y:S02]  /*1b3c0*/  @!P1 LDG.E.U16 R22, desc[UR6][R24.64] ;  /* 0x0000000618169981 */ /* 0x0000e4000c1e1500 */
[----:B0-----:R-:W-:Y:S01]  /*1b3d0*/  @!P0 MOV R24, R9 ;  /* 0x0000000900188202 */ /* 0x001fe20000000f00 */
[----:B------:R-:W-:Y:S01]  /*1b3e0*/  @!P0 IMAD.MOV.U32 R25, RZ, RZ, R13 ;  /* 0x000000ffff198224 */ /* 0x000fe200078e000d */
[----:B------:R-:W3:Y:S04]  /*1b3f0*/  LDL R9, [R1+0x77c] ;  /* 0x00077c0001097983 */ /* 0x000ee80000100800 */
[----:B------:R0:W3:Y:S04]  /*1b400*/  @!P0 LDG.E.U16 R23, desc[UR6][R24.64] ;  /* 0x0000000618178981 */ /* 0x0000e8000c1e1500 */
[----:B------:R-:W3:Y:S01]  /*1b410*/  LDL R13, [R1+0x123c] ;  /* 0x00123c00010d7983 */ /* 0x000ee20000100800 */
[----:B0-----:R-:W-:-:S02]  /*1b420*/  PRMT R24, RZ, 0x7610, R24 ;  /* 0x00007610ff187816 */ /* 0x001fc40000000018 */
[----:B------:R-:W-:Y:S01]  /*1b430*/  PRMT R25, RZ, 0x7610, R25 ;  /* 0x00007610ff197816 */ /* 0x000fe20000000019 */
[----:B--2---:R-:W-:Y:S02]  /*1b440*/  @!P1 IMAD.MOV.U32 R27, RZ, RZ, R12 ;  /* 0x000000ffff1b9224 */ /* 0x004fe400078e000c */
[----:B------:R-:W2:Y:S01]  /*1b450*/  LDL R12, [R1+0x12a8] ;  /* 0x0012a800010c7983 */ /* 0x000ea20000100800 */
[----:B----4-:R-:W-:-:S03]  /*1b460*/  @!P1 IMAD.MOV.U32 R26, RZ, RZ, R6 ;  /* 0x000000ffff1a9224 */ /* 0x010fc600078e0006 */
[----:B------:R-:W4:Y:S04]  /*1b470*/  LDL R6, [R1+0x1274] ;  /* 0x0012740001067983 */ /* 0x000f280000100800 */
[----:B------:R0:W2:Y:S01]  /*1b480*/  @!P1 LDG.E.U16 R24, desc[UR6][R26.64] ;  /* 0x000000061a189981 */ /* 0x0000a2000c1e1500 */
[----:B------:R-:W-:-:S03]  /*1b490*/  @!P1 IMAD.MOV.U32 R28, RZ, RZ, R5 ;  /* 0x000000ffff1c9224 */ /* 0x000fc600078e0005 */
[----:B------:R-:W2:Y:S01]  /*1b4a0*/  LDL R5, [R1+0x1270] ;  /* 0x0012700001057983 */ /* 0x000ea20000100800 */
[----:B0-----:R-:W-:-:S03]  /*1b4b0*/  @!P0 IMAD.MOV.U32 R27, RZ, RZ, R7 ;  /* 0x000000ffff1b8224 */ /* 0x001fc600078e0007 */
[----:B------:R-:W2:Y:S01]  /*1b4c0*/  LDL R7, [R1+0x1268] ;  /* 0x0012680001077983 */ /* 0x000ea20000100800 */
[----:B------:R-:W-:-:S03]  /*1b4d0*/  @!P0 IMAD.MOV.U32 R26, RZ, RZ, R2 ;  /* 0x000000ffff1a8224 */ /* 0x000fc600078e0002 */
[----:B------:R-:W2:Y:S01]  /*1b4e0*/  LDL R2, [R1+0x127c] ;  /* 0x00127c0001027983 */ /* 0x000ea20000100800 */
[----:B------:R-:W-:-:S03]  /*1b4f0*/  @!P1 IMAD.MOV.U32 R29, RZ, RZ, R11 ;  /* 0x000000ffff1d9224 */ /* 0x000fc600078e000b */
[----:B------:R0:W2:Y:S04]  /*1b500*/  @!P0 LDG.E.U16 R25, desc[UR6][R26.64] ;  /* 0x000000061a198981 */ /* 0x0000a8000c1e1500 */
[----:B------:R-:W2:Y:S01]  /*1b510*/  LDL R11, [R1+0x12b4] ;  /* 0x0012b400010b7983 */ /* 0x000ea20000100800 */
[----:B0-----:R-:W-:-:S06]  /*1b520*/  PRMT R26, RZ, 0x7610, R26 ;  /* 0x00007610ff1a7816 */ /* 0x001fcc000000001a */
[----:B------:R3:W2:Y:S02]  /*1b530*/  @!P1 LDG.E.U16 R26, desc[UR6][R28.64] ;  /* 0x000000061c1a9981 */ /* 0x0006a4000c1e1500 */
[----:B---3--:R-:W-:Y:S02]  /*1b540*/  @!P0 MOV R28, R4 ;  /* 0x00000004001c8202 */ /* 0x008fe40000000f00 */
[----:B------:R-:W3:Y:S01]  /*1b550*/  LDL R4, [R1+0x12bc] ;  /* 0x0012bc0001047983 */ /* 0x000ee20000100800 */
[----:B------:R-:W-:Y:S01]  /*1b560*/  PRMT R27, RZ, 0x7610, R27 ;  /* 0x00007610ff1b7816 */ /* 0x000fe2000000001b */
[----:B------:R-:W-:Y:S02]  /*1b570*/  @!P0 IMAD.MOV.U32 R29, RZ, RZ, R10 ;  /* 0x000000ffff1d8224 */ /* 0x000fe400078e000a */
[----:B------:R-:W-:Y:S01]  /*1b580*/  @!P1 IMAD.MOV.U32 R30, RZ, RZ, R8 ;  /* 0x000000ffff1e9224 */ /* 0x000fe200078e0008 */
[----:B------:R-:W3:Y:S04]  /*1b590*/  LDL R10, [R1+0x12b0] ;  /* 0x0012b000010a7983 */ /* 0x000ee80000100800 */
[----:B------:R0:W3:Y:S04]  /*1b5a0*/  @!P0 LDG.E.U16 R27, desc[UR6][R28.64] ;  /* 0x000000061c1b8981 */ /* 0x0000e8000c1e1500 */
[----:B------:R-:W3:Y:S01]  /*1b5b0*/  LDL R8, [R1+0x12f4] ;  /* 0x0012f40001087983 */ /* 0x000ee20000100800 */
[----:B0-----:R-:W-:-:S02]  /*1b5c0*/  PRMT R28, RZ, 0x7610, R28 ;  /* 0x00007610ff1c7816 */ /* 0x001fc4000000001c */
[----:B------:R-:W-:Y:S01]  /*1b5d0*/  PRMT R29, RZ, 0x7610, R29 ;  /* 0x00007610ff1d7816 */ /* 0x000fe2000000001d */
[----:B------:R-:W-:Y:S02]  /*1b5e0*/  @!P1 IMAD.MOV.U32 R31, RZ, RZ, R9 ;  /* 0x000000ffff1f9224 */ /* 0x000fe400078e0009 */
[----:B------:R-:W3:Y:S04]  /*1b5f0*/  LDL R9, [R1+0x12e8] ;  /* 0x0012e80001097983 */ /* 0x000ee80000100800 */
[----:B------:R0:W3:Y:S02]  /*1b600*/  @!P1 LDG.E.U16 R28, desc[UR6][R30.64] ;  /* 0x000000061e1c9981 */ /* 0x0000e4000c1e1500 */
[----:B0-----:R-:W-:Y:S02]  /*1b610*/  @!P0 IMAD.MOV.U32 R30, RZ, RZ, R13 ;  /* 0x000000ffff1e8224 */ /* 0x001fe400078e000d */
[----:B------:R-:W-:Y:S01]  /*1b620*/  @!P0 IMAD.MOV.U32 R31, RZ, RZ, R14 ;  /* 0x000000ffff1f8224 */ /* 0x000fe200078e000e */
[----:B------:R-:W3:Y:S04]  /*1b630*/  LDL R13, [R1+0xe24] ;  /* 0x000e2400010d7983 */ /* 0x000ee80000100800 */
[----:B------:R4:W3:Y:S04]  /*1b640*/  @!P0 LDG.E.U16 R29, desc[UR6][R30.64] ;  /* 0x000000061e1d8981 */ /* 0x0008e8000c1e1500 */
[----:B------:R-:W3:Y:S01]  /*1b650*/  LDL R14, [R1+0xe20] ;  /* 0x000e2000010e7983 */ /* 0x000ee20000100800 */
[----:B----4-:R-:W-:-:S03]  /*1b660*/  @!P1 IMAD.MOV.U32 R30, RZ, RZ, R6 ;  /* 0x000000ffff1e9224 */ /* 0x010fc600078e0006 */
[----:B------:R-:W4:Y:S01]  /*1b670*/  LDL R6, [R1+0x12fc] ;  /* 0x0012fc0001067983 */ /* 0x000f220000100800 */
[----:B--2---:R-:W-:-:S03]  /*1b680*/  @!P1 IMAD.MOV.U32 R31, RZ, RZ, R7 ;  /* 0x000000ffff1f9224 */ /* 0x004fc600078e0007 */
[----:B------:R-:W2:Y:S04]  /*1b690*/  LDL R7, [R1+0x12f0] ;  /* 0x0012f00001077983 */ /* 0x000ea80000100800 */
[----:B------:R0:W2:Y:S02]  /*1b6a0*/  @!P1 LDG.E.U16 R33, desc[UR6][R30.64] ;  /* 0x000000061e219981 */ /* 0x0000a4000c1e1500 */
[----:B0-----:R-:W-:Y:S02]  /*1b6b0*/  @!P0 IMAD.MOV.U32 R31, RZ, RZ, R5 ;  /* 0x000000ffff1f8224 */ /* 0x001fe400078e0005 */
[----:B------:R-:W2:Y:S01]  /*1b6c0*/  LDL R5, [R1+0x1328] ;  /* 0x0013280001057983 */ /* 0x000ea20000100800 */
[----:B------:R-:W-:-:S03]  /*1b6d0*/  @!P0 MOV R30, R2 ;  /* 0x00000002001e8202 */ /* 0x000fc60000000f00 */
[----:B------:R-:W2:Y:S04]  /*1b6e0*/  LDL R2, [R1+0x1334] ;  /* 0x0013340001027983 */ /* 0x000ea80000100800 */
[----:B------:R0:W2:Y:S02]  /*1b6f0*/  @!P0 LDG.E.U16 R35, desc[UR6][R30.64] ;  /* 0x000000061e238981 */ /* 0x0000a4000c1e1500 */
[----:B0-----:R-:W-:Y:S02]  /*1b700*/  @!P1 IMAD.MOV.U32 R30, RZ, RZ, R11 ;  /* 0x000000ffff1e9224 */ /* 0x001fe400078e000b */
[----:B------:R-:W-:Y:S01]  /*1b710*/  @!P1 IMAD.MOV.U32 R31, RZ, RZ, R12 ;  /* 0x000000ffff1f9224 */ /* 0x000fe200078e000c */
[----:B------:R-:W-:Y:S01]  /*1b720*/  PRMT R39, RZ, 0x7610, R39 ;  /* 0x00007610ff277816 */ /* 0x000fe20000000027 */
[----:B------:R-:W2:Y:S04]  /*1b730*/  LDL R11, [R1+0xdec] ;  /* 0x000dec00010b7983 */ /* 0x000ea80000100800 */
[----:B------:R3:W2:Y:S04]  /*1b740*/  @!P1 LDG.E.U16 R37, desc[UR6][R30.64] ;  /* 0x000000061e259981 */ /* 0x0006a8000c1e1500 */
[----:B------:R-:W2:Y:S01]  /*1b750*/  LDL R12, [R1+0xde8] ;  /* 0x000de800010c7983 */ /* 0x000ea20000100800 */
[----:B---3--:R-:W-:-:S03]  /*1b760*/  @!P0 IMAD.MOV.U32 R30, RZ, RZ, R4 ;  /* 0x000000ffff1e8224 */ /* 0x008fc600078e0004 */
[----:B------:R-:W3:Y:S01]  /*1b770*/  LDL R4, [R1+0x133c] ;  /* 0x00133c0001047983 */ /* 0x000ee20000100800 */
[----:B------:R-:W-:Y:S01]  /*1b780*/  @!P0 IMAD.MOV.U32 R31, RZ, RZ, R10 ;  /* 0x000000ffff1f8224 */ /* 0x000fe200078e000a */
[----:B------:R-:W-:Y:S02]  /*1b790*/  PRMT R41, RZ, 0x7610, R41 ;  /* 0x00007610ff297816 */ /* 0x000fe40000000029 */
[----:B------:R-:W3:Y:S04]  /*1b7a0*/  LDL R10, [R1+0xde0] ;  /* 0x000de000010a7983 */ /* 0x000ee80000100800 */
[----:B------:R0:W3:Y:S01]  /*1b7b0*/  @!P0 LDG.E.U16 R39, desc[UR6][R30.64] ;  /* 0x000000061e278981 */ /* 0x0000e2000c1e1500 */
[----:B------:R-:W-:Y:S01]  /*1b7c0*/  PRMT R43, RZ, 0x7610, R43 ;  /* 0x00007610ff2b7816 */ /* 0x000fe2000000002b */
[----:B0-----:R-:W-:-:S02]  /*1b7d0*/  @!P1 IMAD.MOV.U32 R30, RZ, RZ, R8 ;  /* 0x000000ffff1e9224 */ /* 0x001fc400078e0008 */
[----:B------:R-:W-:Y:S01]  /*1b7e0*/  @!P1 IMAD.MOV.U32 R31, RZ, RZ, R9 ;  /* 0x000000ffff1f9224 */ /* 0x000fe200078e0009 */
[----:B------:R-:W3:Y:S04]  /*1b7f0*/  LDL R8, [R1+0xda8] ;  /* 0x000da80001087983 */ /* 0x000ee80000100800 */
[----:B------:R-:W3:Y:S04]  /*1b800*/  LDL R9, [R1+0xde4] ;  /* 0x000de40001097983 */ /* 0x000ee80000100800 */
[----:B------:R4:W3:Y:S01]  /*1b810*/  @!P1 LDG.E.U16 R41, desc[UR6][R30.64] ;  /* 0x000000061e299981 */ /* 0x0008e2000c1e1500 */
[----:B------:R-:W-:-:S02]  /*1b820*/  PRMT R45, RZ, 0x7610, R45 ;  /* 0x00007610ff2d7816 */ /* 0x000fc4000000002d */
[----:B----4-:R-:W-:Y:S02]  /*1b830*/  @!P0 MOV R30, R6 ;  /* 0x00000006001e8202 */ /* 0x010fe40000000f00 */
[----:B------:R-:W4:Y:S01]  /*1b840*/  LDL R6, [R1+0xda0] ;  /* 0x000da00001067983 */ /* 0x000f220000100800 */
[----:B--2---:R-:W-:-:S03]  /*1b850*/  @!P0 IMAD.MOV.U32 R31, RZ, RZ, R7 ;  /* 0x000000ffff1f8224 */ /* 0x004fc600078e0007 */
[----:B------:R-:W2:Y:S04]  /*1b860*/  LDL R7, [R1+0xdac] ;  /* 0x000dac0001077983 */ /* 0x000ea80000100800 */
[----:B------:R0:W4:Y:S02]  /*1b870*/  @!P0 LDG.E.U16 R43, desc[UR6][R30.64] ;  /* 0x000000061e2b8981 */ /* 0x000124000c1e1500 */
[----:B0-----:R-:W-:Y:S02]  /*1b880*/  @!P1 IMAD.MOV.U32 R31, RZ, RZ, R5 ;  /* 0x000000ffff1f9224 */ /* 0x001fe400078e0005 */
[----:B------:R-:W4:Y:S01]  /*1b890*/  LDL R5, [R1+0xda4] ;  /* 0x000da40001057983 */ /* 0x000f220000100800 */
[----:B------:R-:W-:-:S03]  /*1b8a0*/  @!P1 IMAD.MOV.U32 R30, RZ, RZ, R2 ;  /* 0x000000ffff1e9224 */ /* 0x000fc600078e0002 */
[----:B------:R-:W4:Y:S04]  /*1b8b0*/  LDL R2, [R1+0xd6c] ;  /* 0x000d6c0001027983 */ /* 0x000f280000100800 */
[----:B------:R0:W4:Y:S02]  /*1b8c0*/  @!P1 LDG.E.U16 R45, desc[UR6][R30.64] ;  /* 0x000000061e2d9981 */ /* 0x000124000c1e1500 */
[----:B0-----:R-:W-:Y:S02]  /*1b8d0*/  @!P0 IMAD.MOV.U32 R31, RZ, RZ, R32 ;  /* 0x000000ffff1f8224 */ /* 0x001fe400078e0020 */
[----:B---3--:R-:W-:Y:S02]  /*1b8e0*/  @!P0 IMAD.MOV.U32 R30, RZ, RZ, R4 ;  /* 0x000000ffff1e8224 */ /* 0x008fe400078e0004 */
[----:B------:R-:W3:Y:S04]  /*1b8f0*/  LDL R4, [R1+0xd68] ;  /* 0x000d680001047983 */ /* 0x000ee80000100800 */
[----:B------:R-:W3:Y:S04]  /*1b900*/  LDL.LU R32, [R1+0x1b8] ;  /* 0x0001b80001207983 */ /* 0x000ee80000300800 */
        /* <DEDUP_REMOVED lines=11> */
[----:B------:R-:W0:Y:S03]  /*1b9c0*/  S2R R0, SR_TID.X ;  /* 0x0000000000007919 */ /* 0x000e260000002100 */
[----:B------:R-:W3:Y:S01]  /*1b9d0*/  LDL.LU R58, [R1+0xf8] ;  /* 0x0000f800013a7983 */ /* 0x000ee20000300800 */
[----:B0-----:R-:W-:-:S05]  /*1b9e0*/  LOP3.LUT R0, R0, 0x1f, RZ, 0xc0, !PT ;  /* 0x0000001f00007812 */ /* 0x001fca00078ec0ff */
[----:B------:R-:W-:-:S05]  /*1b9f0*/  IMAD.SHL.U32 R0, R0, 0x2, RZ ;  /* 0x0000000200007824 */ /* 0x000fca00078e00ff */
[----:B------:R0:W-:Y:S04]  /*1ba00*/  STS.U16 [R0+UR4+0x4000], R47 ;  /* 0x0040002f00007988 */ /* 0x0001e80008000404 */
[----:B------:R1:W-:Y:S01]  /*1ba10*/  STS.U16 [R0+UR4+0x4040], R49 ;  /* 0x0040403100007988 */ /* 0x0003e20008000404 */
[----:B0-----:R-:W-:Y:S02]  /*1ba20*/  PRMT R47, RZ, 0x7610, R47 ;  /* 0x00007610ff2f7816 */ /* 0x001fe4000000002f */
[----:B-1----:R-:W-:-:S04]  /*1ba30*/  PRMT R49, RZ, 0x7610, R49 ;  /* 0x00007610ff317816 */ /* 0x002fc80000000031 */
[----:B------:R0:W3:Y:S04]  /*1ba40*/  @!P0 LDG.E.U16 R47, desc[UR6][R30.64] ;  /* 0x000000061e2f8981 */ /* 0x0000e8000c1e1500 */
[----:B------:R1:W-:Y:S01]  /*1ba50*/  STS.U16 [R0+UR4+0x4240], R51 ;  /* 0x0042403300007988 */ /* 0x0003e20008000404 */
[----:B0-----:R-:W-:Y:S02]  /*1ba60*/  @!P1 IMAD.MOV.U32 R30, RZ, RZ, R15 ;  /* 0x000000ffff1e9224 */ /* 0x001fe400078e000f */
[----:B------:R-:W-:Y:S01]  /*1ba70*/  @!P1 IMAD.MOV.U32 R31, RZ, RZ, R16 ;  /* 0x000000ffff1f9224 */ /* 0x000fe200078e0010 */
[----:B-1----:R-:W-:-:S04]  /*1ba80*/  PRMT R51, RZ, 0x7610, R51 ;  /* 0x00007610ff337816 */ /* 0x002fc80000000033 */
[----:B------:R0:W3:Y:S04]  /*1ba90*/  @!P1 LDG.E.U16 R49, desc[UR6][R30.64] ;  /* 0x000000061e319981 */ /* 0x0000e8000c1e1500 */
[----:B------:R1:W-:Y:S01]  /*1baa0*/  STS.U16 [R0+UR4+0x4200], R53 ;  /* 0x0042003500007988 */ /* 0x0003e20008000404 */
[----:B0-----:R-:W-:Y:S01]  /*1bab0*/  @!P0 MOV R30, R13 ;  /* 0x0000000d001e8202 */ /* 0x001fe20000000f00 */
[----:B------:R-:W-:Y:S01]  /*1bac0*/  @!P0 IMAD.MOV.U32 R31, RZ, RZ, R14 ;  /* 0x000000ffff1f8224 */ /* 0x000fe200078e000e */
        /* <DEDUP_REMOVED lines=13> */
[----:B0-----:R-:W-:Y:S01]  /*1bba0*/  @!P1 IMAD.MOV.U32 R31, RZ, RZ, R8 ;  /* 0x000000ffff1f9224 */ /* 0x001fe200078e0008 */
[----:B-1----:R-:W-:Y:S01]  /*1bbb0*/  PRMT R59, RZ, 0x7610, R59 ;  /* 0x00007610ff3b7816 */ /* 0x002fe2000000003b */
[----:B--2---:R-:W-:-:S05]  /*1bbc0*/  @!P1 IMAD.MOV.U32 R30, RZ, RZ, R7 ;  /* 0x000000ffff1e9224 */ /* 0x004fca00078e0007 */
[----:B------:R4:W2:Y:S02]  /*1bbd0*/  @!P1 LDG.E.U16 R57, desc[UR6][R30.64] ;  /* 0x000000061e399981 */ /* 0x0008a4000c1e1500 */
[----:B----4-:R-:W-:Y:S01]  /*1bbe0*/  @!P0 IMAD.MOV.U32 R31, RZ, RZ, R6 ;  /* 0x000000ffff1f8224 */ /* 0x010fe200078e0006 */
[----:B------:R-:W-:-:S05]  /*1bbf0*/  @!P0 MOV R30, R5 ;  /* 0x00000005001e8202 */ /* 0x000fca0000000f00 */
[----:B------:R0:W4:Y:S02]  /*1bc00*/  @!P0 LDG.E.U16 R59, desc[UR6][R30.64] ;  /* 0x000000061e3b8981 */ /* 0x000124000c1e1500 */
[----:B0-----:R-:W-:Y:S02]  /*1bc10*/  @!P1 IMAD.MOV.U32 R30, RZ, RZ, R2 ;  /* 0x000000ffff1e9224 */ /* 0x001fe400078e0002 */
[----:B------:R-:W2:Y:S04]  /*1bc20*/  LDL.LU R2, [R1+0xf4] ;  /* 0x0000f40001027983 */ /* 0x000ea80000300800 */
[----:B------:R-:W4:Y:S04]  /*1bc30*/  LDL.LU R52, [R1+0xd8] ;  /* 0x0000d80001347983 */ /* 0x000f280000300800 */
[----:B------:R-:W4:Y:S04]  /*1bc40*/  LDL.LU R54, [R1+0xd4] ;  /* 0x0000d40001367983 */ /* 0x000f280000300800 */
        /* <DEDUP_REMOVED lines=39> */
[----:B---3--:R-:W-:-:S03]  /*1bec0*/  @!P1 IMAD.MOV.U32 R31, RZ, RZ, R4 ;  /* 0x000000ffff1f9224 */ /* 0x008fc600078e0004 */
        /* <DEDUP_REMOVED lines=9> */
[----:B------:R-:W3:Y:S04]  /*1bf60*/  LDL.LU R12, [R1+0xb8] ;  /* 0x0000b800010c7983 */ /* 0x000ee80000300800 */
[----:B------:R-:W3:Y:S04]  /*1bf70*/  LDL.LU R11, [R1+0xb4] ;  /* 0x0000b400010b7983 */ /* 0x000ee80000300800 */
[----:B------:R-:W3:Y:S04]  /*1bf80*/  LDL.LU R10, [R1+0x98] ;  /* 0x00009800010a7983 */ /* 0x000ee80000300800 */
[----:B------:R-:W3:Y:S04]  /*1bf90*/  LDL.LU R9, [R1+0x94] ;  /* 0x0000940001097983 */ /* 0x000ee80000300800 */
[----:B------:R0:W-:Y:S04]  /*1bfa0*/  STS.U16 [R0+UR4+0x5200], R60 ;  /* 0x0052003c00007988 */ /* 0x0001e80008000404 */
[----:B0-----:R-:W3:Y:S04]  /*1bfb0*/  LDL.LU R60, [R1+0x74] ;  /* 0x00007400013c7983 */ /* 0x001ee80000300800 */
[----:B------:R0:W-:Y:S04]  /*1bfc0*/  STS.U16 [R0+UR4+0x5240], R56 ;  /* 0x0052403800007988 */ /* 0x0001e80008000404 */
[----:B------:R1:W-:Y:S04]  /*1bfd0*/  STS.U16 [R0+UR4+0x5400], R58 ;  /* 0x0054003a00007988 */ /* 0x0003e80008000404 */
[----:B0-----:R-:W3:Y:S04]  /*1bfe0*/  LDL.LU R56, [R1+0x58] ;  /* 0x0000580001387983 */ /* 0x001ee80000300800 */
[----:B------:R-:W3:Y:S04]  /*1bff0*/  LDL.LU R8, [R1+0x54] ;  /* 0x0000540001087983 */ /* 0x000ee80000300800 */
[----:B------:R-:W3:Y:S04]  /*1c000*/  LDL.LU R7, [R1+0x218] ;  /* 0x0002180001077983 */ /* 0x000ee80000300800 */
[----:B-1----:R-:W3:Y:S04]  /*1c010*/  LDL.LU R58, [R1+0x214] ;  /* 0x00021400013a7983 */ /* 0x002ee80000300800 */
[----:B------:R-:W-:Y:S04]  /*1c020*/  STS.U16 [R0+UR4+0x4800], R32 ;  /* 0x0048002000007988 */ /* 0x000fe80008000404 */
[----:B------:R-:W-:Y:S04]  /*1c030*/  STS.U16 [R0+UR4+0x4840], R34 ;  /* 0x0048402200007988 */ /* 0x000fe80008000404 */
[----:B------:R-:W-:Y:S04]  /*1c040*/  STS.U16 [R0+UR4+0x4a40], R36 ;  /* 0x004a402400007988 */ /* 0x000fe80008000404 */
[----:B------:R-:W-:Y:S04]  /*1c050*/  STS.U16 [R0+UR4+0x4a00], R38 ;  /* 0x004a002600007988 */ /* 0x000fe80008000404 */
[----:B------:R-:W-:Y:S04]  /*1c060*/  STS.U16 [R0+UR4+0x4c00], R40 ;  /* 0x004c002800007988 */ /* 0x000fe80008000404 */
[----:B------:R-:W-:Y:S04]  /*1c070*/  STS.U16 [R0+UR4+0x4c40], R42 ;  /* 0x004c402a00007988 */ /* 0x000fe80008000404 */
[----:B------:R-:W-:Y:S04]  /*1c080*/  STS.U16 [R0+UR4+0x4e40], R44 ;  /* 0x004e402c00007988 */ /* 0x000fe80008000404 */
[----:B------:R-:W-:Y:S04]  /*1c090*/  STS.U16 [R0+UR4+0x4e00], R46 ;  /* 0x004e002e00007988 */ /* 0x000fe80008000404 */
[----:B--2---:R0:W-:Y:S04]  /*1c0a0*/  STS.U16 [R0+UR4+0x5440], R2 ;  /* 0x0054400200007988 */ /* 0x0041e80008000404 */
[----:B0-----:R-:W2:Y:S04]  /*1c0b0*/  LDL.LU R2, [R1+0x200] ;  /* 0x0002000001027983 */ /* 0x001ea80000300800 */
[----:B------:R-:W2:Y:S04]  /*1c0c0*/  LDL.LU R6, [R1+0x1fc] ;  /* 0x0001fc0001067983 */ /* 0x000ea80000300800 */
        /* <DEDUP_REMOVED lines=9> */
[----:B------:R0:W-:Y:S04]  /*1c160*/  STS.U16 [R0+UR4+0x5000], R48 ;  /* 0x0050003000007988 */ /* 0x0001e80008000404 */
[----:B------:R-:W2:Y:S04]  /*1c170*/  LDL.LU R46, [R1+0x16c] ;  /* 0x00016c00012e7983 */ /* 0x000ea80000300800 */
[----:B------:R1:W-:Y:S04]  /*1c180*/  STS.U16 [R0+UR4+0x5040], R50 ;  /* 0x0050403200007988 */ /* 0x0003e80008000404 */
[----:B0-----:R-:W2:Y:S04]  /*1c190*/  LDL.LU R48, [R1+0x150] ;  /* 0x0001500001307983 */ /* 0x001ea80000300800 */
[----:B----4-:R0:W-:Y:S04]  /*1c1a0*/  STS.U16 [R0+UR4+0x5640], R52 ;  /* 0x0056403400007988 */ /* 0x0101e80008000404 */
[----:B-1----:R-:W4:Y:S04]  /*1c1b0*/  LDL.LU R50, [R1+0x14c] ;  /* 0x00014c0001327983 */ /* 0x002f280000300800 */
[----:B------:R1:W-:Y:S04]  /*1c1c0*/  STS.U16 [R0+UR4+0x5600], R54 ;  /* 0x0056003600007988 */ /* 0x0003e80008000404 */
[----:B0-----:R-:W4:Y:S04]  /*1c1d0*/  LDL.LU R52, [R1+0x130] ;  /* 0x0001300001347983 */ /* 0x001f280000300800 */
[----:B-1----:R-:W4:Y:S04]  /*1c1e0*/  LDL.LU R54, [R1+0x12c] ;  /* 0x00012c0001367983 */ /* 0x002f280000300800 */
[----:B---3--:R0:W-:Y:S04]  /*1c1f0*/  STS.U16 [R0+UR4+0x5c40], R60 ;  /* 0x005c403c00007988 */ /* 0x0081e80008000404 */
[----:B0-----:R-:W3:Y:S04]  /*1c200*/  LDL.LU R60, [R1+0x110] ;  /* 0x00011000013c7983 */ /* 0x001ee80000300800 */
[----:B------:R0:W-:Y:S04]  /*1c210*/  STS.U16 [R0+UR4+0x5c00], R3 ;  /* 0x005c000300007988 */ /* 0x0001e80008000404 */
[----:B------:R1:W-:Y:S01]  /*1c220*/  STS.U16 [R0+UR4+0x5e40], R56 ;  /* 0x005e403800007988 */ /* 0x0003e20008000404 */
[----:B0-----:R-:W-:-:S03]  /*1c230*/  LOP3.LUT R3, R0, 0x10, RZ, 0x3c, !PT ;  /* 0x0000001000037812 */ /* 0x001fc600078e3cff */
[----:B------:R-:W-:Y:S04]  /*1c240*/  STS.U16 [R0+UR4+0x4600], R61 ;  /* 0x0046003d00007988 */ /* 0x000fe80008000404 */
[----:B-1----:R-:W3:Y:S04]  /*1c250*/  LDL.LU R56, [R1+0x10c] ;  /* 0x00010c0001387983 */ /* 0x002ee80000300800 */
[----:B------:R-:W-:Y:S04]  /*1c260*/  STS.U16 [R0+UR4+0x5800], R12 ;  /* 0x0058000c00007988 */ /* 0x000fe80008000404 */
[----:B------:R-:W-:Y:S04]  /*1c270*/  STS.U16 [R0+UR4+0x5840], R11 ;  /* 0x0058400b00007988 */ /* 0x000fe80008000404 */
[----:B------:R-:W-:Y:S04]  /*1c280*/  STS.U16 [R0+UR4+0x5a40], R10 ;  /* 0x005a400a00007988 */ /* 0x000fe80008000404 */
[----:B------:R-:W-:Y:S04]  /*1c290*/  STS.U16 [R0+UR4+0x5a00], R9 ;  /* 0x005a000900007988 */ /* 0x000fe80008000404 */
[----:B------:R-:W-:Y:S04]  /*1c2a0*/  STS.U16 [R0+UR4+0x5e00], R8 ;  /* 0x005e000800007988 */ /* 0x000fe80008000404 */
[----:B------:R-:W-:Y:S04]  /*1c2b0*/  STS.U16 [R3+UR4+0x4080], R7 ;  /* 0x0040800703007988 */ /* 0x000fe80008000404 */
[----:B------:R0:W-:Y:S04]  /*1c2c0*/  STS.U16 [R3+UR4+0x40c0], R58 ;  /* 0x0040c03a03007988 */ /* 0x0001e80008000404 */
[----:B0-----:R-:W3:Y:S04]  /*1c2d0*/  LDL.LU R58, [R1+0xf0] ;  /* 0x0000f000013a7983 */ /* 0x001ee80000300800 */
[----:B--2---:R0:W-:Y:S04]  /*1c2e0*/  STS.U16 [R3+UR4+0x42c0], R2 ;  /* 0x0042c00203007988 */ /* 0x0041e80008000404 */
[----:B------:R1:W-:Y:S04]  /*1c2f0*/  STS.U16 [R3+UR4+0x4280], R6 ;  /* 0x0042800603007988 */ /* 0x0003e80008000404 */
[----:B------:R-:W-:Y:S04]  /*1c300*/  STS.U16 [R3+UR4+0x4480], R5 ;  /* 0x0044800503007988 */ /* 0x000fe80008000404 */
[----:B------:R-:W-:Y:S04]  /*1c310*/  STS.U16 [R3+UR4+0x44c0], R4 ;  /* 0x0044c00403007988 */ /* 0x000fe80008000404 */
[----:B------:R-:W-:Y:S04]  /*1c320*/  STS.U16 [R3+UR4+0x46c0], R32 ;  /* 0x0046c02003007988 */ /* 0x000fe80008000404 */
[----:B------:R-:W-:Y:S04]  /*1c330*/  STS.U16 [R3+UR4+0x4680], R34 ;  /* 0x0046802203007988 */ /* 0x000fe80008000404 */
[----:B------:R-:W-:Y:S04]  /*1c340*/  STS.U16 [R3+UR4+0x4880], R36 ;  /* 0x0048802403007988 */ /* 0x000fe80008000404 */
[----:B------:R-:W-:Y:S04]  /*1c350*/  STS.U16 [R3+UR4+0x48c0], R38 ;  /* 0x0048c02603007988 */ /* 0x000fe80008000404 */
[----:B------:R-:W-:Y:S04]  /*1c360*/  STS.U16 [R3+UR4+0x4ac0], R40 ;  /* 0x004ac02803007988 */ /* 0x000fe80008000404 */
[----:B0-----:R-:W2:Y:S04]  /*1c370*/  LDL.LU R2, [R1+0xec] ;  /* 0x0000ec0001027983 */ /* 0x001ea80000300800 */
[----:B------:R-:W-:Y:S04]  /*1c380*/  STS.U16 [R3+UR4+0x4a80], R42 ;  /* 0x004a802a03007988 */ /* 0x000fe80008000404 */
[----:B------:R-:W-:Y:S04]  /*1c390*/  STS.U16 [R3+UR4+0x4c80], R44 ;  /* 0x004c802c03007988 */ /* 0x000fe80008000404 */
[----:B------:R-:W2:Y:S04]  /*1c3a0*/  LDL.LU R14, [R1+0xd0] ;  /* 0x0000d000010e7983 */ /* 0x000ea80000300800 */
[----:B------:R-:W-:Y:S04]  /*1c3b0*/  STS.U16 [R3+UR4+0x4cc0], R46 ;  /* 0x004cc02e03007988 */ /* 0x000fe80008000404 */
[----:B------:R-:W2:Y:S04]  /*1c3c0*/  LDL.LU R13, [R1+0xcc] ;  /* 0x0000cc00010d7983 */ /* 0x000ea80000300800 */
[----:B------:R-:W-:Y:S04]  /*1c3d0*/  STS.U16 [R3+UR4+0x4ec0], R48 ;  /* 0x004ec03003007988 */ /* 0x000fe80008000404 */
[----:B------:R-:W2:Y:S04]  /*1c3e0*/  LDL.LU R12, [R1+0xb0] ;  /* 0x0000b000010c7983 */ /* 0x000ea80000300800 */
[----:B----4-:R-:W-:Y:S04]  /*1c3f0*/  STS.U16 [R3+UR4+0x4e80], R50 ;  /* 0x004e803203007988 */ /* 0x010fe80008000404 */
[----:B------:R-:W4:Y:S04]  /*1c400*/  LDL.LU R11, [R1+0xac] ;  /* 0x0000ac00010b7983 */ /* 0x000f280000300800 */
[----:B------:R-:W-:Y:S04]  /*1c410*/  STS.U16 [R3+UR4+0x5080], R52 ;  /* 0x0050803403007988 */ /* 0x000fe80008000404 */
[----:B------:R-:W4:Y:S04]  /*1c420*/  LDL.LU R10, [R1+0x90] ;  /* 0x00009000010a7983 */ /* 0x000f280000300800 */
[----:B------:R-:W-:Y:S04]  /*1c430*/  STS.U16 [R3+UR4+0x50c0], R54 ;  /* 0x0050c03603007988 */ /* 0x000fe80008000404 */
[----:B------:R-:W4:Y:S04]  /*1c440*/  LDL.LU R9, [R1+0x8c] ;  /* 0x00008c0001097983 */ /* 0x000f280000300800 */
[----:B-1----:R-:W4:Y:S04]  /*1c450*/  LDL.LU R6, [R1+0x70] ;  /* 0x0000700001067983 */ /* 0x002f280000300800 */
[----:B---3--:R0:W-:Y:S04]  /*1c460*/  STS.U16 [R3+UR4+0x52c0], R60 ;  /* 0x0052c03c03007988 */ /* 0x0081e80008000404 */
[----:B0-----:R-:W3:Y:S04]  /*1c470*/  LDL.LU R60, [R1+0x6c] ;  /* 0x00006c00013c7983 */ /* 0x001ee80000300800 */
[----:B------:R-:W3:Y:S04]  /*1c480*/  LDL.LU R8, [R1+0x50] ;  /* 0x0000500001087983 */ /* 0x000ee80000300800 */
[----:B------:R-:W3:Y:S04]  /*1c490*/  LDL.LU R7, [R1+0x4c] ;  /* 0x00004c0001077983 */ /* 0x000ee80000300800 */
[----:B------:R0:W-:Y:S04]  /*1c4a0*/  STS.U16 [R3+UR4+0x5280], R56 ;  /* 0x0052803803007988 */ /* 0x0001e80008000404 */
[----:B------:R-:W3:Y:S04]  /*1c4b0*/  LDL.LU R54, [R1+0x210] ;  /* 0x0002100001367983 */ /* 0x000ee80000300800 */
[----:B0-----:R-:W3:Y:S04]  /*1c4c0*/  LDL.LU R56, [R1+0x20c] ;  /* 0x00020c0001387983 */ /* 0x001ee80000300800 */
        /* <DEDUP_REMOVED lines=10> */
[----:B------:R0:W-:Y:S04]  /*1c570*/  STS.U16 [R3+UR4+0x5480], R58 ;  /* 0x0054803a03007988 */ /* 0x0001e80008000404 */
[----:B------:R-:W3:Y:S04]  /*1c580*/  LDL.LU R48, [R1+0x168] ;  /* 0x0001680001307983 */ /* 0x000ee80000300800 */
[----:B------:R-:W3:Y:S04]  /*1c590*/  LDL.LU R50, [R1+0x164] ;  /* 0x0001640001327983 */ /* 0x000ee80000300800 */
[----:B------:R-:W3:Y:S04]  /*1c5a0*/  LDL.LU R52, [R1+0x148] ;  /* 0x0001480001347983 */ /* 0x000ee80000300800 */
[----:B0-----:R-:W3:Y:S04]  /*1c5b0*/  LDL.LU R58, [R1+0x144] ;  /* 0x00014400013a7983 */ /* 0x001ee80000300800 */
[----:B--2---:R0:W-:Y:S04]  /*1c5c0*/  STS.U16 [R3+UR4+0x54c0], R2 ;  /* 0x0054c00203007988 */ /* 0x0041e80008000404 */
[----:B0-----:R-:W2:Y:S04]  /*1c5d0*/  LDL.LU R2, [R1+0x128] ;  /* 0x0001280001027983 */ /* 0x001ea80000300800 */
[----:B------:R-:W-:Y:S04]  /*1c5e0*/  STS.U16 [R3+UR4+0x56c0], R14 ;  /* 0x0056c00e03007988 */ /* 0x000fe80008000404 */
[----:B------:R-:W-:Y:S04]  /*1c5f0*/  STS.U16 [R3+UR4+0x5680], R13 ;  /* 0x0056800d03007988 */ /* 0x000fe80008000404 */
[----:B------:R-:W-:Y:S04]  /*1c600*/  STS.U16 [R3+UR4+0x5880], R12 ;  /* 0x0058800c03007988 */ /* 0x000fe80008000404 */
[----:B----4-:R-:W-:Y:S04]  /*1c610*/  STS.U16 [R3+UR4+0x58c0], R11 ;  /* 0x0058c00b03007988 */ /* 0x010fe80008000404 */
[----:B------:R-:W-:Y:S04]  /*1c620*/  STS.U16 [R3+UR4+0x5ac0], R10 ;  /* 0x005ac00a03007988 */ /* 0x000fe80008000404 */
[----:B------:R-:W-:Y:S04]  /*1c630*/  STS.U16 [R3+UR4+0x5a80], R9 ;  /* 0x005a800903007988 */ /* 0x000fe80008000404 */
[----:B------:R-:W-:Y:S04]  /*1c640*/  STS.U16 [R3+UR4+0x5c80], R6 ;  /* 0x005c800603007988 */ /* 0x000fe80008000404 */
[----:B---3--:R0:W-:Y:S04]  /*1c650*/  STS.U16 [R3+UR4+0x5cc0], R60 ;  /* 0x005cc03c03007988 */ /* 0x0081e80008000404 */
[----:B0-----:R-:W3:Y:S01]  /*1c660*/  LDL.LU R60, [R1+0x124] ;  /* 0x00012400013c7983 */ /* 0x001ee20000300800 */
[----:B------:R-:W-:-:S03]  /*1c670*/  LOP3.LUT R6, R0, 0x20, RZ, 0x3c, !PT ;  /* 0x0000002000067812 */ /* 0x000fc600078e3cff */
[----:B------:R-:W-:Y:S04]  /*1c680*/  STS.U16 [R3+UR4+0x5ec0], R8 ;  /* 0x005ec00803007988 */ /* 0x000fe80008000404 */
[----:B------:R-:W-:Y:S04]  /*1c690*/  STS.U16 [R3+UR4+0x5e80], R7 ;  /* 0x005e800703007988 */ /* 0x000fe80008000404 */
[----:B------:R0:W-:Y:S04]  /*1c6a0*/  STS.U16 [R6+UR4+0x4100], R54 ;  /* 0x0041003606007988 */ /* 0x0001e80008000404 */
[----:B------:R1:W-:Y:S04]  /*1c6b0*/  STS.U16 [R6+UR4+0x4140], R56 ;  /* 0x0041403806007988 */ /* 0x0003e80008000404 */
[----:B------:R-:W-:Y:S04]  /*1c6c0*/  STS.U16 [R6+UR4+0x4340], R5 ;  /* 0x0043400506007988 */ /* 0x000fe80008000404 */
[----:B------:R-:W-:Y:S04]  /*1c6d0*/  STS.U16 [R6+UR4+0x4300], R4 ;  /* 0x0043000406007988 */ /* 0x000fe80008000404 */
[----:B------:R-:W-:Y:S04]  /*1c6e0*/  STS.U16 [R6+UR4+0x4500], R32 ;  /* 0x0045002006007988 */ /* 0x000fe80008000404 */
[----:B------:R-:W-:Y:S04]  /*1c6f0*/  STS.U16 [R6+UR4+0x4540], R34 ;  /* 0x0045402206007988 */ /* 0x000fe80008000404 */
[----:B------:R-:W-:Y:S04]  /*1c700*/  STS.U16 [R6+UR4+0x4740], R36 ;  /* 0x0047402406007988 */ /* 0x000fe80008000404 */
[----:B0-----:R-:W4:Y:S04]  /*1c710*/  LDL.LU R54, [R1+0x108] ;  /* 0x0001080001367983 */ /* 0x001f280000300800 */
[----:B------:R-:W-:Y:S04]  /*1c720*/  STS.U16 [R6+UR4+0x4700], R38 ;  /* 0x0047002606007988 */ /* 0x000fe80008000404 */
[----:B-1----:R-:W4:Y:S04]  /*1c730*/  LDL.LU R56, [R1+0x104] ;  /* 0x0001040001387983 */ /* 0x002f280000300800 */
[----:B------:R-:W-:Y:S04]  /*1c740*/  STS.U16 [R6+UR4+0x4900], R40 ;  /* 0x0049002806007988 */ /* 0x000fe80008000404 */
[----:B------:R-:W-:Y:S04]  /*1c750*/  STS.U16 [R6+UR4+0x4940], R42 ;  /* 0x0049402a06007988 */ /* 0x000fe80008000404 */
[----:B------:R-:W4:Y:S04]  /*1c760*/  LDL.LU R16, [R1+0xe8] ;  /* 0x0000e80001107983 */ /* 0x000f280000300800 */
        /* <DEDUP_REMOVED lines=12> */
[----:B--2---:R0:W-:Y:S04]  /*1c830*/  STS.U16 [R6+UR4+0x5100], R2 ;  /* 0x0051000206007988 */ /* 0x0041e80008000404 */
[----:B------:R-:W2:Y:S04]  /*1c840*/  LDL.LU R9, [R1+0x84] ;  /* 0x0000840001097983 */ /* 0x000ea80000300800 */
[----:B0-----:R-:W2:Y:S04]  /*1c850*/  LDL.LU R2, [R1+0x68] ;  /* 0x0000680001027983 */ /* 0x001ea80000300800 */
[----:B------:R-:W2:Y:S04]  /*1c860*/  LDL.LU R8, [R1+0x64] ;  /* 0x0000640001087983 */ /* 0x000ea80000300800 */
[----:B------:R-:W2:Y:S04]  /*1c870*/  LDL.LU R7, [R1+0x48] ;  /* 0x0000480001077983 */ /* 0x000ea80000300800 */
[----:B------:R-:W2:Y:S04]  /*1c880*/  LDL.LU R58, [R1+0x44] ;  /* 0x00004400013a7983 */ /* 0x000ea80000300800 */
[----:B---3--:R0:W-:Y:S04]  /*1c890*/  STS.U16 [R6+UR4+0x5140], R60 ;  /* 0x0051403c06007988 */ /* 0x0081e80008000404 */
        /* <DEDUP_REMOVED lines=8> */
[----:B----4-:R0:W-:Y:S04]  /*1c920*/  STS.U16 [R6+UR4+0x5340], R54 ;  /* 0x0053403606007988 */ /* 0x0101e80008000404 */
[----:B------:R-:W4:Y:S04]  /*1c930*/  LDL.LU R42, [R1+0x1a0] ;  /* 0x0001a000012a7983 */ /* 0x000f280000300800 */
[----:B------:R1:W-:Y:S04]  /*1c940*/  STS.U16 [R6+UR4+0x5300], R56 ;  /* 0x0053003806007988 */ /* 0x0003e80008000404 */
[----:B------:R-:W4:Y:S04]  /*1c950*/  LDL.LU R44, [R1+0x19c] ;  /* 0x00019c00012c7983 */ /* 0x000f280000300800 */
        /* <DEDUP_REMOVED lines=8> */
[----:B0-----:R-:W4:Y:S04]  /*1c9e0*/  LDL.LU R54, [R1+0x140] ;  /* 0x0001400001367983 */ /* 0x001f280000300800 */
[----:B------:R-:W-:Y:S04]  /*1c9f0*/  STS.U16 [R6+UR4+0x5900], R12 ;  /* 0x0059000c06007988 */ /* 0x000fe80008000404 */
[----:B-1----:R-:W4:Y:S04]  /*1ca00*/  LDL.LU R56, [R1+0x13c] ;  /* 0x00013c0001387983 */ /* 0x002f280000300800 */
[----:B------:R-:W-:Y:S04]  /*1ca10*/  STS.U16 [R6+UR4+0x5940], R11 ;  /* 0x0059400b06007988 */ /* 0x000fe80008000404 */
[----:B------:R-:W-:Y:S04]  /*1ca20*/  STS.U16 [R6+UR4+0x5b40], R10 ;  /* 0x005b400a06007988 */ /* 0x000fe80008000404 */
[----:B--2---:R-:W-:Y:S04]  /*1ca30*/  STS.U16 [R6+UR4+0x5b00], R9 ;  /* 0x005b000906007988 */ /* 0x004fe80008000404 */
[----:B------:R0:W-:Y:S04]  /*1ca40*/  STS.U16 [R6+UR4+0x5d00], R2 ;  /* 0x005d000206007988 */ /* 0x0001e80008000404 */
[----:B------:R-:W-:Y:S01]  /*1ca50*/  STS.U16 [R6+UR4+0x5d40], R8 ;  /* 0x005d400806007988 */ /* 0x000fe20008000404 */
[----:B0-----:R-:W-:-:S03]  /*1ca60*/  LOP3.LUT R2, R0, 0x30, RZ, 0x3c, !PT ;  /* 0x0000003000027812 */ /* 0x001fc600078e3cff */
[----:B------:R-:W-:Y:S04]  /*1ca70*/  STS.U16 [R6+UR4+0x5f40], R7 ;  /* 0x005f400706007988 */ /* 0x000fe80008000404 */
[----:B------:R0:W-:Y:S04]  /*1ca80*/  STS.U16 [R6+UR4+0x5f00], R58 ;  /* 0x005f003a06007988 */ /* 0x0001e80008000404 */
[----:B0-----:R-:W2:Y:S04]  /*1ca90*/  LDL.LU R58, [R1+0x120] ;  /* 0x00012000013a7983 */ /* 0x001ea80000300800 */
        /* <DEDUP_REMOVED lines=14> */
[----:B------:R1:W-:Y:S04]  /*1cb80*/  STS.U16 [R2+UR4+0x43c0], R4 ;  /* 0x0043c00402007988 */ /* 0x0003e80008000404 */
[----:B0-----:R-:W3:Y:S04]  /*1cb90*/  LDL.LU R5, [R1+0x5c] ;  /* 0x00005c0001057983 */ /* 0x001ee80000300800 */
[----:B-1----:R-:W3:Y:S04]  /*1cba0*/  LDL.LU R4, [R1+0x40] ;  /* 0x0000400001047983 */ /* 0x002ee80000300800 */
[----:B------:R-:W3:Y:S04]  /*1cbb0*/  LDL.LU R0, [R1+0x3c] ;  /* 0x00003c0001007983 */ /* 0x000ee80000300800 */
[----:B------:R0:W-:Y:S04]  /*1cbc0*/  STS.U16 [R2+UR4+0x4380], R32 ;  /* 0x0043802002007988 */ /* 0x0001e80008000404 */
[----:B------:R1:W-:Y:S04]  /*1cbd0*/  STS.U16 [R2+UR4+0x4580], R34 ;  /* 0x0045802202007988 */ /* 0x0003e80008000404 */
[----:B------:R4:W-:Y:S04]  /*1cbe0*/  STS.U16 [R2+UR4+0x45c0], R36 ;  /* 0x0045c02402007988 */ /* 0x0009e80008000404 */
[----:B0-----:R-:W3:Y:S04]  /*1cbf0*/  LDL.LU R32, [R1+0x38] ;  /* 0x0000380001207983 */ /* 0x001ee80000300800 */
[----:B-1----:R-:W3:Y:S04]  /*1cc00*/  LDL.LU R34, [R1+0x34] ;  /* 0x0000340001227983 */ /* 0x002ee80000300800 */
[----:B------:R0:W-:Y:S04]  /*1cc10*/  STS.U16 [R2+UR4+0x47c0], R38 ;  /* 0x0047c02602007988 */ /* 0x0001e80008000404 */
[----:B----4-:R-:W4:Y:S04]  /*1cc20*/  LDL.LU R36, [R1+0x30] ;  /* 0x0000300001247983 */ /* 0x010f280000300800 */
[----:B------:R1:W-:Y:S04]  /*1cc30*/  STS.U16 [R2+UR4+0x4780], R40 ;  /* 0x0047802802007988 */ /* 0x0003e80008000404 */
[----:B0-----:R-:W4:Y:S04]  /*1cc40*/  LDL.LU R38, [R1+0x2c] ;  /* 0x00002c0001267983 */ /* 0x001f280000300800 */
[----:B------:R0:W-:Y:S04]  /*1cc50*/  STS.U16 [R2+UR4+0x4980], R42 ;  /* 0x0049802a02007988 */ /* 0x0001e80008000404 */
[----:B-1----:R-:W4:Y:S04]  /*1cc60*/  LDL.LU R40, [R1+0x28] ;  /* 0x0000280001287983 */ /* 0x002f280000300800 */
        /* <DEDUP_REMOVED lines=14> */
[----:B--2---:R0:W-:Y:S04]  /*1cd50*/  STS.U16 [R2+UR4+0x5180], R58 ;  /* 0x0051803a02007988 */ /* 0x0041e80008000404 */
[----:B-1----:R-:W2:Y:S04]  /*1cd60*/  LDL.LU R56, [R1+0x8] ;  /* 0x0000080001387983 */ /* 0x002ea80000300800 */
[----:B0-----:R-:W2:Y:S04]  /*1cd70*/  LDL.LU R58, [R1+0x4] ;  /* 0x00000400013a7983 */ /* 0x001ea80000300800 */
[----:B---3--:R0:W-:Y:S04]  /*1cd80*/  STS.U16 [R2+UR4+0x51c0], R60 ;  /* 0x0051c03c02007988 */ /* 0x0081e80008000404 */
[----:B------:R1:W-:Y:S04]  /*1cd90*/  STS.U16 [R2+UR4+0x53c0], R16 ;  /* 0x0053c01002007988 */ /* 0x0003e80008000404 */
[----:B------:R3:W-:Y:S04]  /*1cda0*/  STS.U16 [R2+UR4+0x5380], R15 ;  /* 0x0053800f02007988 */ /* 0x0007e80008000404 */
[----:B0-----:R-:W2:Y:S04]  /*1cdb0*/  LDL.LU R60, [R1] ;  /* 0x00000000013c7983 */ /* 0x001ea80000300800 */
[----:B-1----:R-:W2:Y:S04]  /*1cdc0*/  LDL.LU R16, [R1+0x2110] ;  /* 0x0021100001107983 */ /* 0x002ea80000300800 */
[----:B---3--:R-:W3:Y:S04]  /*1cdd0*/  LDL.LU R15, [R1+0x210c] ;  /* 0x00210c00010f7983 */ /* 0x008ee80000300800 */
[----:B------:R0:W-:Y:S04]  /*1cde0*/  STS.U16 [R2+UR4+0x5580], R14 ;  /* 0x0055800e02007988 */ /* 0x0001e80008000404 */
[----:B------:R1:W-:Y:S04]  /*1cdf0*/  STS.U16 [R2+UR4+0x55c0], R13 ;  /* 0x0055c00d02007988 */ /* 0x0003e80008000404 */
        /* <DEDUP_REMOVED lines=18> */
[----:B0-----:R-:W3:Y:S04]  /*1cf20*/  LDL.LU R5, [R1+0x20e4] ;  /* 0x0020e40001057983 */ /* 0x001ee80000300800 */
[----:B-1----:R-:W3:Y:S04]  /*1cf30*/  LDL.LU R4, [R1+0x20e0] ;  /* 0x0020e00001047983 */ /* 0x002ee80000300800 */
[----:B------:R0:W-:Y:S02]  /*1cf40*/  STS.U16 [R2+UR4+0x5f80], R0 ;  /* 0x005f800002007988 */ /* 0x0001e40008000404 */
[----:B0-----:R-:W0:Y:S02]  /*1cf50*/  S2R R0, SR_TID.X ;  /* 0x0000000000007919 */ /* 0x001e240000002100 */
[----:B------:R-:W-:Y:S04]  /*1cf60*/  STL [R1+0x1e98], R2 ;  /* 0x001e980201007387 */ /* 0x000fe80000100800 */
[----:B------:R-:W-:Y:S01]  /*1cf70*/  STL [R1+0x1f18], R2 ;  /* 0x001f180201007387 */ /* 0x000fe20000100800 */
[----:B0-----:R-:W-:-:S05]  /*1cf80*/  LOP3.LUT R0, R0, 0x1f, RZ, 0xc0, !PT ;  /* 0x0000001f00007812 */ /* 0x001fca00078ec0ff */
[----:B------:R-:W-:-:S05]  /*1cf90*/  IMAD.SHL.U32 R0, R0, 0x2, RZ ;  /* 0x0000000200007824 */ /* 0x000fca00078e00ff */
[----:B------:R0:W-:Y:S04]  /*1cfa0*/  STS.U16 [R0+UR4], R32 ;  /* 0x0000002000007988 */ /* 0x0001e80008000404 */
[----:B------:R1:W-:Y:S04]  /*1cfb0*/  STS.U16 [R0+UR4+0x40], R34 ;  /* 0x0000402200007988 */ /* 0x0003e80008000404 */
[----:B----4-:R4:W-:Y:S04]  /*1cfc0*/  STS.U16 [R0+UR4+0x240], R36 ;  /* 0x0002402400007988 */ /* 0x0109e80008000404 */
[----:B0-----:R-:W3:Y:S04]  /*1cfd0*/  LDL.LU R32, [R1+0x20dc] ;  /* 0x0020dc0001207983 */ /* 0x001ee80000300800 */
[----:B-1----:R-:W3:Y:S04]  /*1cfe0*/  LDL.LU R34, [R1+0x20d8] ;  /* 0x0020d80001227983 */ /* 0x002ee80000300800 */
[----:B----4-:R-:W4:Y:S04]  /*1cff0*/  LDL.LU R36, [R1+0x20d4] ;  /* 0x0020d40001247983 */ /* 0x010f280000300800 */
[----:B------:R0:W-:Y:S04]  /*1d000*/  STS.U16 [R0+UR4+0x200], R38 ;  /* 0x0002002600007988 */ /* 0x0001e80008000404 */
[----:B------:R1:W-:Y:S04]  /*1d010*/  STS.U16 [R0+UR4+0x400], R40 ;  /* 0x0004002800007988 */ /* 0x0003e80008000404 */
[----:B------:R1:W-:Y:S04]  /*1d020*/  STS.U16 [R0+UR4+0x440], R42 ;  /* 0x0004402a00007988 */ /* 0x0003e80008000404 */
[----:B0-----:R-:W4:Y:S04]  /*1d030*/  LDL.LU R38, [R1+0x20d0] ;  /* 0x0020d00001267983 */ /* 0x001f280000300800 */
[----:B-1----:R-:W4:Y:S04]  /*1d040*/  LDL.LU R40, [R1+0x20cc] ;  /* 0x0020cc0001287983 */ /* 0x002f280000300800 */
[----:B------:R-:W4:Y:S04]  /*1d050*/  LDL.LU R42, [R1+0x20c8] ;  /* 0x0020c800012a7983 */ /* 0x000f280000300800 */
        /* <DEDUP_REMOVED lines=12> */
[----:B--2---:R0:W-:Y:S04]  /*1d120*/  STS.U16 [R0+UR4+0xc00], R56 ;  /* 0x000c003800007988 */ /* 0x0041e80008000404 */
[----:B------:R1:W-:Y:S04]  /*1d130*/  STS.U16 [R0+UR4+0xc40], R58 ;  /* 0x000c403a00007988 */ /* 0x0003e80008000404 */
[----:B0-----:R-:W2:Y:S04]  /*1d140*/  LDL.LU R56, [R1+0x20ac] ;  /* 0x0020ac0001387983 */ /* 0x001ea80000300800 */
[----:B-1----:R-:W4:Y:S04]  /*1d150*/  LDL.LU R58, [R1+0x20a8] ;  /* 0x0020a800013a7983 */ /* 0x002f280000300800 */
[----:B------:R0:W-:Y:S04]  /*1d160*/  STS.U16 [R0+UR4+0xe40], R60 ;  /* 0x000e403c00007988 */ /* 0x0001e80008000404 */
[----:B0-----:R-:W2:Y:S04]  /*1d170*/  LDL.LU R60, [R1+0x20a4] ;  /* 0x0020a400013c7983 */ /* 0x001ea80000300800 */
[----:B---3--:R0:W-:Y:S04]  /*1d180*/  STS.U16 [R0+UR4+0x1e00], R5 ;  /* 0x001e000500007988 */ /* 0x0081e80008000404 */
[----:B------:R1:W-:Y:S04]  /*1d190*/  STS.U16 [R0+UR4+0x1e40], R4 ;  /* 0x001e400400007988 */ /* 0x0003e80008000404 */
[----:B0-----:R-:W3:Y:S04]  /*1d1a0*/  LDL R5, [R1+0xe18] ;  /* 0x000e180001057983 */ /* 0x001ee80000100800 */
[----:B-1----:R-:W3:Y:S01]  /*1d1b0*/  LDL R4, [R1+0xe1c] ;  /* 0x000e1c0001047983 */ /* 0x002ee20000100800 */
[----:B------:R-:W-:-:S06]  /*1d1c0*/  PRMT R61, RZ, 0x7610, R61 ;  /* 0x00007610ff3d7816 */ /* 0x000fcc000000003d */
[----:B------:R0:W4:Y:S02]  /*1d1d0*/  @!P1 LDG.E.U16 R61, desc[UR6][R30.64] ;  /* 0x000000061e3d9981 */ /* 0x000124000c1e1500 */
[----:B0-----:R-:W-:-:S06]  /*1d1e0*/  PRMT R30, RZ, 0x7610, R30 ;  /* 0x00007610ff1e7816 */ /* 0x001fcc000000001e */
[----:B---3--:R-:W3:Y:S04]  /*1d1f0*/  @!P1 LDG.E.U16 R30, desc[UR6][R4.64] ;  /* 0x00000006041e9981 */ /* 0x008ee8000c1e1500 */
[----:B--2---:R-:W-:Y:S04]  /*1d200*/  STS.U16 [R0+UR4+0xe00], R60 ;  /* 0x000e003c00007988 */ /* 0x004fe80008000404 */
[----:B----4-:R-:W-:Y:S04]  /*1d210*/  STS.U16 [R0+UR4+0x1000], R58 ;  /* 0x0010003a00007988 */ /* 0x010fe80008000404 */
        /* <DEDUP_REMOVED lines=44> */
[----:B------:R0:W-:Y:S04]  /*1d4e0*/  STS.U16 [R0+UR4+0x3e00], R47 ;  /* 0x003e002f00007988 */ /* 0x0001e80008000404 */
[----:B------:R-:W-:Y:S04]  /*1d4f0*/  STS.U16 [R3+UR4+0x80], R49 ;  /* 0x0000803103007988 */ /* 0x000fe80008000404 */
[----:B------:R-:W-:Y:S04]  /*1d500*/  STS.U16 [R3+UR4+0xc0], R51 ;  /* 0x0000c03303007988 */ /* 0x000fe80008000404 */
[----:B------:R-:W-:Y:S04]  /*1d510*/  STS.U16 [R3+UR4+0x2c0], R53 ;  /* 0x0002c03503007988 */ /* 0x000fe80008000404 */
[----:B------:R-:W-:Y:S04]  /*1d520*/  STS.U16 [R3+UR4+0x280], R55 ;  /* 0x0002803703007988 */ /* 0x000fe80008000404 */
[----:B------:R-:W-:Y:S04]  /*1d530*/  STS.U16 [R3+UR4+0x480], R57 ;  /* 0x0004803903007988 */ /* 0x000fe80008000404 */
[----:B------:R-:W-:Y:S04]  /*1d540*/  STS.U16 [R3+UR4+0x4c0], R59 ;  /* 0x0004c03b03007988 */ /* 0x000fe80008000404 */
[----:B0-----:R-:W2:Y:S04]  /*1d550*/  LDL.LU R0, [R1+0x1360] ;  /* 0x0013600001007983 */ /* 0x001ea80000300800 */
[----:B------:R0:W-:Y:S04]  /*1d560*/  STS.U16 [R3+UR4+0x6c0], R61 ;  /* 0x0006c03d03007988 */ /* 0x0001e80008000404 */
[----:B0-----:R-:W4:Y:S04]  /*1d570*/  LDL.LU R3, [R1+0x20a0] ;  /* 0x0020a00001037983 */ /* 0x001f280000300800 */
[----:B---3--:R0:W-:Y:S04]  /*1d580*/  STL [R1+0x1fc], R30 ;  /* 0x0001fc1e01007387 */ /* 0x0081e80000100800 */
[----:B0-----:R-:W3:Y:S04]  /*1d590*/  LDL.LU R30, [R1+0x209c] ;  /* 0x00209c00011e7983 */ /* 0x001ee80000300800 */
[----:B------:R-:W2:Y:S04]  /*1d5a0*/  LDL R4, [R1+0xe10] ;  /* 0x000e100001047983 */ /* 0x000ea80000100800 */
[----:B------:R-:W2:Y:S01]  /*1d5b0*/  LDL R5, [R1+0xe14] ;  /* 0x000e140001057983 */ /* 0x000ea20000100800 */
[----:B----4-:R-:W-:-:S02]  /*1d5c0*/  PRMT R3, RZ, 0x7610, R3 ;  /* 0x00007610ff037816 */ /* 0x010fc40000000003 */
[----:B--2---:R-:W-:-:S04]  /*1d5d0*/  @!P0 LOP3.LUT R5, R5, R4, RZ, 0x3c, !PT ;  /* 0x0000000405058212 */ /* 0x004fc800078e3cff */
[----:B------:R-:W-:-:S04]  /*1d5e0*/  @!P0 LOP3.LUT R4, R5, R4, RZ, 0x3c, !PT ;  /* 0x0000000405048212 */ /* 0x000fc800078e3cff */
[----:B------:R-:W-:-:S05]  /*1d5f0*/  @!P0 LOP3.LUT R5, R5, R4, RZ, 0x3c, !PT ;  /* 0x0000000405058212 */ /* 0x000fca00078e3cff */
[----:B------:R-:W2:Y:S04]  /*1d600*/  @!P0 LDG.E.U16 R3, desc[UR6][R4.64] ;  /* 0x0000000604038981 */ /* 0x000ea8000c1e1500 */
[----:B--2---:R0:W-:Y:S04]  /*1d610*/  STL [R1+0x1f8], R3 ;  /* 0x0001f80301007387 */ /* 0x0041e80000100800 */
[----:B0-----:R-:W2:Y:S04]  /*1d620*/  LDL.LU R3, [R1+0x2098] ;  /* 0x0020980001037983 */ /* 0x001ea80000300800 */
[----:B------:R-:W4:Y:S04]  /*1d630*/  LDL R4, [R1+0xe08] ;  /* 0x000e080001047983 */ /* 0x000f280000100800 */
[----:B------:R-:W4:Y:S01]  /*1d640*/  LDL R5, [R1+0xe0c] ;  /* 0x000e0c0001057983 */ /* 0x000f220000100800 */
[----:B---3--:R-:W-:-:S02]  /*1d650*/  PRMT R30, RZ, 0x7610, R30 ;  /* 0x00007610ff1e7816 */ /* 0x008fc4000000001e */
[----:B----4-:R-:W-:-:S04]  /*1d660*/  @!P1 LOP3.LUT R5, R5, R4, RZ, 0x3c, !PT ;  /* 0x0000000405059212 */ /* 0x010fc800078e3cff */
[----:B------:R-:W-:-:S04]  /*1d670*/  @!P1 LOP3.LUT R4, R5, R4, RZ, 0x3c, !PT ;  /* 0x0000000405049212 */ /* 0x000fc800078e3cff */
[----:B------:R-:W-:-:S05]  /*1d680*/  @!P1 LOP3.LUT R5, R5, R4, RZ, 0x3c, !PT ;  /* 0x0000000405059212 */ /* 0x000fca00078e3cff */
[----:B------:R-:W3:Y:S04]  /*1d690*/  @!P1 LDG.E.U16 R30, desc[UR6][R4.64] ;  /* 0x00000006041e9981 */ /* 0x000ee8000c1e1500 */
[----:B---3--:R0:W-:Y:S04]  /*1d6a0*/  STL [R1+0x1f4], R30 ;  /* 0x0001f41e01007387 */ /* 0x0081e80000100800 */
[----:B0-----:R-:W3:Y:S04]  /*1d6b0*/  LDL.LU R30, [R1+0x2094] ;  /* 0x00209400011e7983 */ /* 0x001ee80000300800 */
[----:B------:R-:W4:Y:S04]  /*1d6c0*/  LDL R4, [R1+0xe00] ;  /* 0x000e000001047983 */ /* 0x000f280000100800 */
[----:B------:R-:W4:Y:S01]  /*1d6d0*/  LDL R5, [R1+0xe04] ;  /* 0x000e040001057983 */ /* 0x000f220000100800 */
[----:B--2---:R-:W-:-:S02]  /*1d6e0*/  PRMT R3, RZ, 0x7610, R3 ;  /* 0x00007610ff037816 */ /* 0x004fc40000000003 */
[----:B----4-:R-:W-:-:S04]  /*1d6f0*/  @!P0 LOP3.LUT R5, R5, R4, RZ, 0x3c, !PT ;  /* 0x0000000405058212 */ /* 0x010fc800078e3cff */
        /* <DEDUP_REMOVED lines=781> */
[----:B------:R-:W-:-:S02]  /*207d0*/  PRMT R29, RZ, 0x7610, R29 ;  /* 0x00007610ff1d7816 */ /* 0x000fc4000000001d */
[----:B----4-:R-:W-:-:S04]  /*207e0*/  @!P0 LOP3.LUT R5, R5, R4, RZ, 0x3c, !PT ;  /* 0x0000000405058212 */ /* 0x010fc800078e3cff */
[----:B------:R-:W-:-:S04]  /*207f0*/  @!P0 LOP3.LUT R4, R5, R4, RZ, 0x3c, !PT ;  /* 0x0000000405048212 */ /* 0x000fc800078e3cff */
[----:B------:R-:W-:-:S05]  /*20800*/  @!P0 LOP3.LUT R5, R5, R4, RZ, 0x3c, !PT ;  /* 0x0000000405058212 */ /* 0x000fca00078e3cff */
[----:B------:R0:W4:Y:S04]  /*20810*/  @!P0 LDG.E.U16 R29, desc[UR6][R4.64] ;  /* 0x00000006041d8981 */ /* 0x000128000c1e1500 */
[----:B------:R-:W0:Y:S04]  /*20820*/  LDL R4, [R1+0xa18] ;  /* 0x000a180001047983 */ /* 0x000e280000100800 */
[----:B------:R-:W0:Y:S01]  /*20830*/  LDL R5, [R1+0xa1c] ;  /* 0x000a1c0001057983 */ /* 0x000e220000100800 */
[----:B--2---:R-:W-:Y:S02]  /*20840*/  PRMT R3, RZ, 0x7610, R3 ;  /* 0x00007610ff037816 */ /* 0x004fe40000000003 */
[----:B0-----:R-:W-:-:S04]  /*20850*/  @!P1 LOP3.LUT R5, R5, R4, RZ, 0x3c, !PT ;  /* 0x0000000405059212 */ /* 0x001fc800078e3cff */
[----:B------:R-:W-:-:S04]  /*20860*/  @!P1 LOP3.LUT R4, R5, R4, RZ, 0x3c, !PT ;  /* 0x0000000405049212 */ /* 0x000fc800078e3cff */
[----:B------:R-:W-:-:S05]  /*20870*/  @!P1 LOP3.LUT R5, R5, R4, RZ, 0x3c, !PT ;  /* 0x0000000405059212 */ /* 0x000fca00078e3cff */
[----:B------:R-:W2:Y:S04]  /*20880*/  @!P1 LDG.E.U16 R3, desc[UR6][R4.64] ;  /* 0x0000000604039981 */ /* 0x000ea8000c1e1500 */
[----:B----4-:R0:W-:Y:S04]  /*20890*/  STL [R1+0x94], R29 ;  /* 0x0000941d01007387 */ /* 0x0101e80000100800 */
[----:B0-----:R-:W4:Y:S04]  /*208a0*/  LDL R29, [R1+0x9e4] ;  /* 0x0009e400011d7983 */ /* 0x001f280000100800 */
        /* <DEDUP_REMOVED lines=35> */
[----:B------:R-:W2:Y:S01]  /*20ae0*/  @!P1 LDG.E.U16 R3, desc[UR6][R4.64] ;  /* 0x0000000604039981 */ /* 0x000ea2000c1e1500 */
[----:B------:R-:W-:-:S03]  /*20af0*/  PRMT R31, RZ, 0x7610, R31 ;  /* 0x00007610ff1f7816 */ /* 0x000fc6000000001f */
[----:B--2---:R0:W-:Y:S04]  /*20b00*/  STL [R1+0x80], R3 ;  /* 0x0000800301007387 */ /* 0x0041e80000100800 */
[----:B0-----:R-:W2:Y:S04]  /*20b10*/  LDL.LU R3, [R1+0x1f24] ;  /* 0x001f240001037983 */ /* 0x001ea80000300800 */
[----:B------:R-:W4:Y:S01]  /*20b20*/  LDL R5, [R1+0x9e0] ;  /* 0x0009e00001057983 */ /* 0x000f220000100800 */
[----:B------:R-:W-:-:S03]  /*20b30*/  @!P0 IMAD.MOV.U32 R4, RZ, RZ, R29 ;  /* 0x000000ffff048224 */ /* 0x000fc600078e001d */
[----:B------:R-:W3:Y:S04]  /*20b40*/  LDL R29, [R1+0x9ac] ;  /* 0x0009ac00011d7983 */ /* 0x000ee80000100800 */
[----:B----4-:R-:W4:Y:S04]  /*20b50*/  @!P0 LDG.E.U16 R31, desc[UR6][R4.64] ;  /* 0x00000006041f8981 */ /* 0x010f28000c1e1500 */
[----:B----4-:R0:W-:Y:S04]  /*20b60*/  STL [R1+0x7c], R31 ;  /* 0x00007c1f01007387 */ /* 0x0101e80000100800 */
[----:B0-----:R-:W4:Y:S04]  /*20b70*/  LDL.LU R31, [R1+0x1f20] ;  /* 0x001f2000011f7983 */ /* 0x001f280000300800 */
[----:B------:R-:W3:Y:S04]  /*20b80*/  LDL R4, [R1+0x9d8] ;  /* 0x0009d80001047983 */ /* 0x000ee80000100800 */
[----:B------:R-:W3:Y:S01]  /*20b90*/  LDL R5, [R1+0x9dc] ;  /* 0x0009dc0001057983 */ /* 0x000ee20000100800 */
[----:B--2---:R-:W-:-:S02]  /*20ba0*/  PRMT R3, RZ, 0x7610, R3 ;  /* 0x00007610ff037816 */ /* 0x004fc40000000003 */
[----:B---3--:R-:W-:-:S04]  /*20bb0*/  @!P1 LOP3.LUT R5, R5, R4, RZ, 0x3c, !PT ;  /* 0x0000000405059212 */ /* 0x008fc800078e3cff */
[----:B------:R-:W-:-:S04]  /*20bc0*/  @!P1 LOP3.LUT R4, R5, R4, RZ, 0x3c, !PT ;  /* 0x0000000405049212 */ /* 0x000fc800078e3cff */
[----:B------:R-:W-:-:S05]  /*20bd0*/  @!P1 LOP3.LUT R5, R5, R4, RZ, 0x3c, !PT ;  /* 0x0000000405059212 */ /* 0x000fca00078e3cff */
[----:B------:R-:W2:Y:S04]  /*20be0*/  @!P1 LDG.E.U16 R3, desc[UR6][R4.64] ;  /* 0x0000000604039981 */ /* 0x000ea8000c1e1500 */
[----:B--2---:R0:W-:Y:S04]  /*20bf0*/  STL [R1+0x78], R3 ;  /* 0x0000780301007387 */ /* 0x0041e80000100800 */
[----:B0-----:R-:W2:Y:S04]  /*20c00*/  LDL.LU R3, [R1+0x1f1c] ;  /* 0x001f1c0001037983 */ /* 0x001ea80000300800 */
[----:B------:R-:W3:Y:S04]  /*20c10*/  LDL R4, [R1+0x9d0] ;  /* 0x0009d00001047983 */ /* 0x000ee80000100800 */
[----:B------:R-:W3:Y:S01]  /*20c20*/  LDL R5, [R1+0x9d4] ;  /* 0x0009d40001057983 */ /* 0x000ee20000100800 */
[----:B----4-:R-:W-:-:S02]  /*20c30*/  PRMT R31, RZ, 0x7610, R31 ;  /* 0x00007610ff1f7816 */ /* 0x010fc4000000001f */
[----:B---3--:R-:W-:-:S04]  /*20c40*/  @!P0 LOP3.LUT R5, R5, R4, RZ, 0x3c, !PT ;  /* 0x0000000405058212 */ /* 0x008fc800078e3cff */
[----:B------:R-:W-:-:S04]  /*20c50*/  @!P0 LOP3.LUT R4, R5, R4, RZ, 0x3c, !PT ;  /* 0x0000000405048212 */ /* 0x000fc800078e3cff */
[----:B------:R-:W-:-:S05]  /*20c60*/  @!P0 LOP3.LUT R5, R5, R4, RZ, 0x3c, !PT ;  /* 0x0000000405058212 */ /* 0x000fca00078e3cff */
[----:B------:R0:W3:Y:S04]  /*20c70*/  @!P0 LDG.E.U16 R31, desc[UR6][R4.64] ;  /* 0x00000006041f8981 */ /* 0x0000e8000c1e1500 */
[----:B------:R-:W0:Y:S04]  /*20c80*/  LDL R4, [R1+0x9c8] ;  /* 0x0009c80001047983 */ /* 0x000e280000100800 */
[----:B------:R-:W0:Y:S01]  /*20c90*/  LDL R5, [R1+0x9cc] ;  /* 0x0009cc0001057983 */ /* 0x000e220000100800 */
[----:B------:R-:W-:Y:S02]  /*20ca0*/  PRMT R30, RZ, 0x7610, R30 ;  /* 0x00007610ff1e7816 */ /* 0x000fe4000000001e */
[----:B0-----:R-:W-:-:S04]  /*20cb0*/  @!P1 LOP3.LUT R5, R5, R4, RZ, 0x3c, !PT ;  /* 0x0000000405059212 */ /* 0x001fc800078e3cff */
[----:B------:R-:W-:-:S04]  /*20cc0*/  @!P1 LOP3.LUT R4, R5, R4, RZ, 0x3c, !PT ;  /* 0x0000000405049212 */ /* 0x000fc800078e3cff */
[----:B------:R-:W-:Y:S01]  /*20cd0*/  @!P1 LOP3.LUT R5, R5, R4, RZ, 0x3c, !PT ;  /* 0x0000000405059212 */ /* 0x000fe200078e3cff */
[----:B---3--:R0:W-:Y:S04]  /*20ce0*/  STL [R1+0x74], R31 ;  /* 0x0000741f01007387 */ /* 0x0081e80000100800 */
[----:B------:R1:W3:Y:S01]  /*20cf0*/  @!P1 LDG.E.U16 R30, desc[UR6][R4.64] ;  /* 0x00000006041e9981 */ /* 0x0002e2000c1e1500 */
[----:B------:R-:W-:-:S03]  /*20d00*/  PRMT R2, RZ, 0x7610, R2 ;  /* 0x00007610ff027816 */ /* 0x000fc60000000002 */
[----:B0-----:R-:W4:Y:S04]  /*20d10*/  LDL R31, [R1+0x99c] ;  /* 0x00099c00011f7983 */ /* 0x001f280000100800 */
[----:B------:R-:W1:Y:S04]  /*20d20*/  LDL R4, [R1+0x9c0] ;  /* 0x0009c00001047983 */ /* 0x000e680000100800 */
[----:B------:R-:W1:Y:S02]  /*20d30*/  LDL R5, [R1+0x9c4] ;  /* 0x0009c40001057983 */ /* 0x000e640000100800 */
[----:B-1----:R-:W-:-:S04]  /*20d40*/  @!P0 LOP3.LUT R5, R5, R4, RZ, 0x3c, !PT ;  /* 0x0000000405058212 */ /* 0x002fc800078e3cff */
[----:B------:R-:W-:-:S04]  /*20d50*/  @!P0 LOP3.LUT R4, R5, R4, RZ, 0x3c, !PT ;  /* 0x0000000405048212 */ /* 0x000fc800078e3cff */
[----:B------:R-:W-:-:S05]  /*20d60*/  @!P0 LOP3.LUT R5, R5, R4, RZ, 0x3c, !PT ;  /* 0x0000000405058212 */ /* 0x000fca00078e3cff */
[----:B------:R-:W2:Y:S04]  /*20d70*/  @!P0 LDG.E.U16 R2, desc[UR6][R4.64] ;  /* 0x0000000604028981 */ /* 0x000ea8000c1e1500 */
[----:B---3--:R0:W-:Y:S04]  /*20d80*/  STL [R1+0x70], R30 ;  /* 0x0000701e01007387 */ /* 0x0081e80000100800 */
[----:B0-----:R-:W3:Y:S04]  /*20d90*/  LDL R30, [R1+0x994] ;  /* 0x00099400011e7983 */ /* 0x001ee80000100800 */
[----:B--2---:R0:W-:Y:S04]  /*20da0*/  STL [R1+0x6c], R2 ;  /* 0x00006c0201007387 */ /* 0x0041e80000100800 */
[----:B0-----:R-:W2:Y:S04]  /*20db0*/  LDL.LU R2, [R1+0x1f18] ;  /* 0x001f180001027983 */ /* 0x001ea80000300800 */
[----:B------:R-:W4:Y:S01]  /*20dc0*/  LDL R5, [R1+0x9a8] ;  /* 0x0009a80001057983 */ /* 0x000f220000100800 */
[----:B------:R-:W-:Y:S01]  /*20dd0*/  PRMT R3, RZ, 0x7610, R3 ;  /* 0x00007610ff037816 */ /* 0x000fe20000000003 */
[----:B------:R-:W-:-:S02]  /*20de0*/  @!P1 IMAD.MOV.U32 R4, RZ, RZ, R29 ;  /* 0x000000ffff049224 */ /* 0x000fc400078e001d */
[----:B------:R-:W2:Y:S04]  /*20df0*/  LDL R29, [R1+0x98c] ;  /* 0x00098c00011d7983 */ /* 0x000ea80000100800 */
[----:B----4-:R-:W4:Y:S04]  /*20e00*/  @!P1 LDG.E.U16 R3, desc[UR6][R4.64] ;  /* 0x0000000604039981 */ /* 0x010f28000c1e1500 */
[----:B----4-:R0:W-:Y:S04]  /*20e10*/  STL [R1+0x68], R3 ;  /* 0x0000680301007387 */ /* 0x0101e80000100800 */
[----:B0-----:R-:W4:Y:S04]  /*20e20*/  LDL.LU R3, [R1+0x1f14] ;  /* 0x001f140001037983 */ /* 0x001f280000300800 */
[----:B------:R-:W3:Y:S04]  /*20e30*/  LDL R4, [R1+0x9a0] ;  /* 0x0009a00001047983 */ /* 0x000ee80000100800 */
[----:B------:R-:W3:Y:S01]  /*20e40*/  LDL R5, [R1+0x9a4] ;  /* 0x0009a40001057983 */ /* 0x000ee20000100800 */
[----:B------:R-:W-:-:S02]  /*20e50*/  PRMT R7, RZ, 0x7610, R7 ;  /* 0x00007610ff077816 */ /* 0x000fc40000000007 */
[----:B---3--:R-:W-:-:S04]  /*20e60*/  @!P0 LOP3.LUT R5, R5, R4, RZ, 0x3c, !PT ;  /* 0x0000000405058212 */ /* 0x008fc800078e3cff */
[----:B------:R-:W-:-:S04]  /*20e70*/  @!P0 LOP3.LUT R4, R5, R4, RZ, 0x3c, !PT ;  /* 0x0000000405048212 */ /* 0x000fc800078e3cff */
[----:B------:R-:W-:-:S05]  /*20e80*/  @!P0 LOP3.LUT R5, R5, R4, RZ, 0x3c, !PT ;  /* 0x0000000405058212 */ /* 0x000fca00078e3cff */
[----:B------:R0:W3:Y:S04]  /*20e90*/  @!P0 LDG.E.U16 R7, desc[UR6][R4.64] ;  /* 0x0000000604078981 */ /* 0x0000e8000c1e1500 */
[----:B------:R-:W2:Y:S01]  /*20ea0*/  LDL R5, [R1+0x998] ;  /* 0x0009980001057983 */ /* 0x000ea20000100800 */
[----:B------:R-:W-:Y:S01]  /*20eb0*/  PRMT R14, RZ, 0x7610, R14 ;  /* 0x00007610ff0e7816 */ /* 0x000fe2000000000e */
[----:B0-----:R-:W-:Y:S02]  /*20ec0*/  @!P1 IMAD.MOV.U32 R4, RZ, RZ, R31 ;  /* 0x000000ffff049224 */ /* 0x001fe400078e001f */
[----:B---3--:R0:W-:Y:S01]  /*20ed0*/  STL [R1+0x64], R7 ;  /* 0x0000640701007387 */ /* 0x0081e20000100800 */
[----:B------:R-:W-:-:S03]  /*20ee0*/  PRMT R9, RZ, 0x7610, R9 ;  /* 0x00007610ff097816 */ /* 0x000fc60000000009 */
[----:B------:R-:W3:Y:S04]  /*20ef0*/  LDL R31, [R1+0x968] ;  /* 0x00096800011f7983 */ /* 0x000ee80000100800 */
[----:B--2---:R1:W2:Y:S04]  /*20f00*/  @!P1 LDG.E.U16 R14, desc[UR6][R4.64] ;  /* 0x00000006040e9981 */ /* 0x0042a8000c1e1500 */
[----:B0-----:R-:W4:Y:S04]  /*20f10*/  LDL R7, [R1+0x984] ;  /* 0x0009840001077983 */ /* 0x001f280000100800 */
[----:B------:R-:W3:Y:S01]  /*20f20*/  LDL R5, [R1+0x990] ;  /* 0x0009900001057983 */ /* 0x000ee20000100800 */
[----:B-1----:R-:W-:-:S03]  /*20f30*/  @!P0 MOV R4, R30 ;  /* 0x0000001e00048202 */ /* 0x002fc60000000f00 */
[----:B--2---:R0:W-:Y:S01]  /*20f40*/  STL [R1+0x60], R14 ;  /* 0x0000600e01007387 */ /* 0x0041e20000100800 */
[----:B------:R-:W-:-:S03]  /*20f50*/  PRMT R11, RZ, 0x7610, R11 ;  /* 0x00007610ff0b7816 */ /* 0x000fc6000000000b */
[----:B------:R-:W2:Y:S04]  /*20f60*/  LDL R30, [R1+0x960] ;  /* 0x00096000011e7983 */ /* 0x000ea80000100800 */
[----:B---3--:R1:W3:Y:S04]  /*20f70*/  @!P0 LDG.E.U16 R9, desc[UR6][R4.64] ;  /* 0x0000000604098981 */ /* 0x0082e8000c1e1500 */
[----:B0-----:R-:W2:Y:S04]  /*20f80*/  LDL R14, [R1+0x96c] ;  /* 0x00096c00010e7983 */ /* 0x001ea80000100800 */
[----:B------:R-:W4:Y:S01]  /*20f90*/  LDL R5, [R1+0x988] ;  /* 0x0009880001057983 */ /* 0x000f220000100800 */
[----:B-1----:R-:W-:-:S03]  /*20fa0*/  @!P1 IMAD.MOV.U32 R4, RZ, RZ, R29 ;  /* 0x000000ffff049224 */ /* 0x002fc600078e001d */
[----:B---3--:R0:W-:Y:S04]  /*20fb0*/  STL [R1+0x5c], R9 ;  /* 0x00005c0901007387 */ /* 0x0081e80000100800 */
[----:B------:R-:W3:Y:S04]  /*20fc0*/  LDL R29, [R1+0x958] ;  /* 0x00095800011d7983 */ /* 0x000ee80000100800 */
[----:B----4-:R1:W4:Y:S04]  /*20fd0*/  @!P1 LDG.E.U16 R11, desc[UR6][R4.64] ;  /* 0x00000006040b9981 */ /* 0x010328000c1e1500 */
[----:B0-----:R-:W3:Y:S04]  /*20fe0*/  LDL R9, [R1+0x964] ;  /* 0x0009640001097983 */ /* 0x001ee80000100800 */
[----:B------:R-:W2:Y:S01]  /*20ff0*/  LDL R5, [R1+0x980] ;  /* 0x0009800001057983 */ /* 0x000ea20000100800 */
[----:B------:R-:W-:Y:S01]  /*21000*/  PRMT R6, RZ, 0x7610, R6 ;  /* 0x00007610ff067816 */ /* 0x000fe20000000006 */
[----:B-1----:R-:W-:Y:S01]  /*21010*/  @!P0 IMAD.MOV.U32 R4, RZ, RZ, R7 ;  /* 0x000000ffff048224 */ /* 0x002fe200078e0007 */
[----:B------:R-:W-:-:S02]  /*21020*/  PRMT R13, RZ, 0x7610, R13 ;  /* 0x00007610ff0d7816 */ /* 0x000fc4000000000d */
[----:B------:R-:W-:Y:S01]  /*21030*/  PRMT R8, RZ, 0x7610, R8 ;  /* 0x00007610ff087816 */ /* 0x000fe20000000008 */
[----:B----4-:R0:W-:Y:S01]  /*21040*/  STL [R1+0x58], R11 ;  /* 0x0000580b01007387 */ /* 0x0101e20000100800 */
[----:B------:R-:W-:-:S03]  /*21050*/  PRMT R10, RZ, 0x7610, R10 ;  /* 0x00007610ff0a7816 */ /* 0x000fc6000000000a */
[----:B------:R-:W4:Y:S04]  /*21060*/  LDL R7, [R1+0x950] ;  /* 0x0009500001077983 */ /* 0x000f280000100800 */
[----:B0-----:R-:W4:Y:S04]  /*21070*/  LDL R11, [R1+0x95c] ;  /* 0x00095c00010b7983 */ /* 0x001f280000100800 */
[----:B--2---:R0:W2:Y:S02]  /*21080*/  @!P0 LDG.E.U16 R6, desc[UR6][R4.64] ;  /* 0x0000000604068981 */ /* 0x0040a4000c1e1500 */
[----:B0-----:R-:W-:-:S02]  /*21090*/  @!P1 IMAD.MOV.U32 R4, RZ, RZ, R14 ;  /* 0x000000ffff049224 */ /* 0x001fc400078e000e */
[----:B------:R-:W-:-:S05]  /*210a0*/  @!P1 IMAD.MOV.U32 R5, RZ, RZ, R31 ;  /* 0x000000ffff059224 */ /* 0x000fca00078e001f */
[----:B------:R3:W2:Y:S02]  /*210b0*/  @!P1 LDG.E.U16 R13, desc[UR6][R4.64] ;  /* 0x00000006040d9981 */ /* 0x0006a4000c1e1500 */
[----:B---3--:R-:W-:Y:S02]  /*210c0*/  @!P0 IMAD.MOV.U32 R4, RZ, RZ, R9 ;  /* 0x000000ffff048224 */ /* 0x008fe400078e0009 */
[----:B------:R-:W-:-:S05]  /*210d0*/  @!P0 IMAD.MOV.U32 R5, RZ, RZ, R30 ;  /* 0x000000ffff058224 */ /* 0x000fca00078e001e */
[----:B------:R0:W3:Y:S02]  /*210e0*/  @!P0 LDG.E.U16 R8, desc[UR6][R4.64] ;  /* 0x0000000604088981 */ /* 0x0000e4000c1e1500 */
[----:B0-----:R-:W-:Y:S01]  /*210f0*/  @!P1 MOV R5, R29 ;  /* 0x0000001d00059202 */ /* 0x001fe20000000f00 */
[----:B----4-:R-:W-:-:S05]  /*21100*/  @!P1 IMAD.MOV.U32 R4, RZ, RZ, R11 ;  /* 0x000000ffff049224 */ /* 0x010fca00078e000b */
[----:B------:R0:W4:Y:S04]  /*21110*/  @!P1 LDG.E.U16 R10, desc[UR6][R4.64] ;  /* 0x00000006040a9981 */ /* 0x000128000c1e1500 */
[----:B--2---:R1:W-:Y:S04]  /*21120*/  STL [R1+0x54], R6 ;  /* 0x0000540601007387 */ /* 0x0043e80000100800 */
[----:B------:R-:W2:Y:S04]  /*21130*/  LDL R14, [R1+0x948] ;  /* 0x00094800010e7983 */ /* 0x000ea80000100800 */
[----:B-1----:R-:W2:Y:S04]  /*21140*/  LDL R6, [R1+0x954] ;  /* 0x0009540001067983 */ /* 0x002ea80000100800 */
[----:B------:R1:W-:Y:S04]  /*21150*/  STL [R1+0x50], R13 ;  /* 0x0000500d01007387 */ /* 0x0003e80000100800 */
[----:B------:R-:W2:Y:S04]  /*21160*/  LDL R9, [R1+0x940] ;  /* 0x0009400001097983 */ /* 0x000ea80000100800 */
[----:B-1----:R-:W2:Y:S04]  /*21170*/  LDL R13, [R1+0x94c] ;  /* 0x00094c00010d7983 */ /* 0x002ea80000100800 */
[----:B---3--:R1:W-:Y:S04]  /*21180*/  STL [R1+0x4c], R8 ;  /* 0x00004c0801007387 */ /* 0x0083e80000100800 */
[----:B------:R-:W3:Y:S04]  /*21190*/  LDL R11, [R1+0x928] ;  /* 0x00092800010b7983 */ /* 0x000ee80000100800 */
[----:B-1----:R-:W3:Y:S01]  /*211a0*/  LDL R8, [R1+0x944] ;  /* 0x0009440001087983 */ /* 0x002ee20000100800 */
[----:B0-----:R-:W-:Y:S01]  /*211b0*/  @!P0 IMAD.MOV.U32 R5, RZ, RZ, R7 ;  /* 0x000000ffff058224 */ /* 0x001fe200078e0007 */
[----:B------:R-:W-:-:S02]  /*211c0*/  PRMT R28, RZ, 0x7610, R28 ;  /* 0x00007610ff1c7816 */ /* 0x000fc4000000001c */
[----:B------:R-:W-:Y:S01]  /*211d0*/  PRMT R27, RZ, 0x7610, R27 ;  /* 0x00007610ff1b7816 */ /* 0x000fe2000000001b */
[----:B----4-:R0:W-:Y:S04]  /*211e0*/  STL [R1+0x48], R10 ;  /* 0x0000480a01007387 */ /* 0x0101e80000100800 */
[----:B------:R-:W4:Y:S04]  /*211f0*/  LDL R7, [R1+0x920] ;  /* 0x0009200001077983 */ /* 0x000f280000100800 */
[----:B0-----:R-:W4:Y:S01]  /*21200*/  LDL R10, [R1+0x92c] ;  /* 0x00092c00010a7983 */ /* 0x001f220000100800 */
[----:B--2---:R-:W-:-:S03]  /*21210*/  @!P0 IMAD.MOV.U32 R4, RZ, RZ, R6 ;  /* 0x000000ffff048224 */ /* 0x004fc600078e0006 */
[----:B------:R-:W2:Y:S04]  /*21220*/  LDL R6, [R1+0x924] ;  /* 0x0009240001067983 */ /* 0x000ea80000100800 */
[----:B------:R0:W2:Y:S02]  /*21230*/  @!P0 LDG.E.U16 R28, desc[UR6][R4.64] ;  /* 0x00000006041c8981 */ /* 0x0000a4000c1e1500 */
[----:B0-----:R-:W-:Y:S02]  /*21240*/  @!P1 IMAD.MOV.U32 R4, RZ, RZ, R13 ;  /* 0x000000ffff049224 */ /* 0x001fe400078e000d */
[----:B------:R-:W-:Y:S01]  /*21250*/  @!P1 IMAD.MOV.U32 R5, RZ, RZ, R14 ;  /* 0x000000ffff059224 */ /* 0x000fe200078e000e */
[----:B------:R-:W2:Y:S04]  /*21260*/  LDL R13, [R1+0x91c] ;  /* 0x00091c00010d7983 */ /* 0x000ea80000100800 */
[----:B------:R-:W2:Y:S04]  /*21270*/  LDL R14, [R1+0x918] ;  /* 0x00091800010e7983 */ /* 0x000ea80000100800 */
[----:B------:R3:W2:Y:S02]  /*21280*/  @!P1 LDG.E.U16 R27, desc[UR6][R4.64] ;  /* 0x00000006041b9981 */ /* 0x0006a4000c1e1500 */
[----:B---3--:R-:W-:-:S02]  /*21290*/  @!P0 IMAD.MOV.U32 R4, RZ, RZ, R8 ;  /* 0x000000ffff048224 */ /* 0x008fc400078e0008 */
[----:B------:R-:W-:Y:S01]  /*212a0*/  @!P0 IMAD.MOV.U32 R5, RZ, RZ, R9 ;  /* 0x000000ffff058224 */ /* 0x000fe200078e0009 */
[----:B------:R-:W3:Y:S04]  /*212b0*/  LDL R8, [R1+0x914] ;  /* 0x0009140001087983 */ /* 0x000ee80000100800 */
[----:B------:R-:W3:Y:S01]  /*212c0*/  LDL R9, [R1+0x910] ;  /* 0x0009100001097983 */ /* 0x000ee20000100800 */
[----:B------:R-:W-:Y:S02]  /*212d0*/  PRMT R26, RZ, 0x7610, R26 ;  /* 0x00007610ff1a7816 */ /* 0x000fe4000000001a */
[----:B------:R-:W-:-:S04]  /*212e0*/  PRMT R25, RZ, 0x7610, R25 ;  /* 0x00007610ff197816 */ /* 0x000fc80000000019 */
[----:B------:R0:W3:Y:S02]  /*212f0*/  @!P0 LDG.E.U16 R26, desc[UR6][R4.64] ;  /* 0x00000006041a8981 */ /* 0x0000e4000c1e1500 */
[----:B0-----:R-:W-:Y:S02]  /*21300*/  @!P1 MOV R5, R11 ;  /* 0x0000000b00059202 */ /* 0x001fe40000000f00 */
[----:B------:R-:W3:Y:S01]  /*21310*/  LDL R11, [R1+0x908] ;  /* 0x00090800010b7983 */ /* 0x000ee20000100800 */
[----:B------:R-:W-:Y:S02]  /*21320*/  PRMT R24, RZ, 0x7610, R24 ;  /* 0x00007610ff187816 */ /* 0x000fe40000000018 */
[----:B------:R-:W-:Y:S01]  /*21330*/  PRMT R23, RZ, 0x7610, R23 ;  /* 0x00007610ff177816 */ /* 0x000fe20000000017 */
[----:B----4-:R-:W-:Y:S02]  /*21340*/  @!P1 IMAD.MOV.U32 R4, RZ, RZ, R10 ;  /* 0x000000ffff049224 */ /* 0x010fe400078e000a */
[----:B------:R-:W4:Y:S04]  /*21350*/  LDL R10, [R1+0x90c] ;  /* 0x00090c00010a7983 */ /* 0x000f280000100800 */
[----:B------:R2:W4:Y:S02]  /*21360*/  @!P1 LDG.E.U16 R25, desc[UR6][R4.64] ;  /* 0x0000000604199981 */ /* 0x000524000c1e1500 */
[----:B--2---:R-:W-:-:S02]  /*21370*/  @!P0 IMAD.MOV.U32 R4, RZ, RZ, R6 ;  /* 0x000000ffff048224 */ /* 0x004fc400078e0006 */
[----:B------:R-:W-:Y:S01]  /*21380*/  @!P0 IMAD.MOV.U32 R5, RZ, RZ, R7 ;  /* 0x000000ffff058224 */ /* 0x000fe200078e0007 */
[----:B------:R-:W2:Y:S04]  /*21390*/  LDL R6, [R1+0x904] ;  /* 0x0009040001067983 */ /* 0x000ea80000100800 */
[----:B------:R-:W2:Y:S04]  /*213a0*/  LDL R7, [R1+0x900] ;  /* 0x0009000001077983 */ /* 0x000ea80000100800 */
[----:B------:R0:W2:Y:S02]  /*213b0*/  @!P0 LDG.E.U16 R24, desc[UR6][R4.64] ;  /* 0x0000000604188981 */ /* 0x0000a4000c1e1500 */
[----:B0-----:R-:W-:-:S02]  /*213c0*/  @!P1 IMAD.MOV.U32 R4, RZ, RZ, R13 ;  /* 0x000000ffff049224 */ /* 0x001fc400078e000d */
        /* <DEDUP_REMOVED lines=9> */
[----:B------:R-:W-:Y:S01]  /*21460*/  PRMT R21, RZ, 0x7610, R21 ;  /* 0x00007610ff157816 */ /* 0x000fe20000000015 */
[----:B------:R-:W-:Y:S04]  /*21470*/  STL [R1+0x44], R28 ;  /* 0x0000441c01007387 */ /* 0x000fe80000100800 */
[----:B------:R0:W3:Y:S02]  /*21480*/  @!P0 LDG.E.U16 R22, desc[UR6][R4.64] ;  /* 0x0000000604168981 */ /* 0x0000e4000c1e1500 */
[----:B0-----:R-:W-:-:S02]  /*21490*/  @!P1 MOV R5, R11 ;  /* 0x0000000b00059202 */ /* 0x001fc40000000f00 */
[----:B------:R-:W3:Y:S01]  /*214a0*/  LDL R11, [R1+0x8d8] ;  /* 0x0008d800010b7983 */ /* 0x000ee20000100800 */
[----:B------:R-:W-:Y:S02]  /*214b0*/  PRMT R20, RZ, 0x7610, R20 ;  /* 0x00007610ff147816 */ /* 0x000fe40000000014 */
[----:B------:R-:W-:Y:S01]  /*214c0*/  PRMT R19, RZ, 0x7610, R19 ;  /* 0x00007610ff137816 */ /* 0x000fe20000000013 */
[----:B----4-:R-:W-:Y:S02]  /*214d0*/  @!P1 IMAD.MOV.U32 R4, RZ, RZ, R10 ;  /* 0x000000ffff049224 */ /* 0x010fe400078e000a */
[----:B------:R-:W4:Y:S04]  /*214e0*/  LDL R10, [R1+0x8dc] ;  /* 0x0008dc00010a7983 */ /* 0x000f280000100800 */
[----:B------:R2:W4:Y:S04]  /*214f0*/  @!P1 LDG.E.U16 R21, desc[UR6][R4.64] ;  /* 0x0000000604159981 */ /* 0x000528000c1e1500 */
[----:B------:R-:W-:Y:S01]  /*21500*/  STL [R1+0x40], R27 ;  /* 0x0000401b01007387 */ /* 0x000fe20000100800 */
[----:B--2---:R-:W-:-:S02]  /*21510*/  @!P0 IMAD.MOV.U32 R4, RZ, RZ, R6 ;  /* 0x000000ffff048224 */ /* 0x004fc400078e0006 */
[----:B------:R-:W-:Y:S01]  /*21520*/  @!P0 IMAD.MOV.U32 R5, RZ, RZ, R7 ;  /* 0x000000ffff058224 */ /* 0x000fe200078e0007 */
[----:B------:R-:W2:Y:S04]  /*21530*/  LDL R6, [R1+0x8d4] ;  /* 0x0008d40001067983 */ /* 0x000ea80000100800 */
[----:B------:R-:W2:Y:S04]  /*21540*/  LDL R7, [R1+0x8d0] ;  /* 0x0008d00001077983 */ /* 0x000ea80000100800 */
[----:B------:R0:W2:Y:S04]  /*21550*/  @!P0 LDG.E.U16 R20, desc[UR6][R4.64] ;  /* 0x0000000604148981 */ /* 0x0000a8000c1e1500 */
[----:B------:R-:W-:Y:S01]  /*21560*/  STL [R1+0x3c], R26 ;  /* 0x00003c1a01007387 */ /* 0x000fe20000100800 */
[----:B0-----:R-:W-:-:S02]  /*21570*/  @!P1 IMAD.MOV.U32 R4, RZ, RZ, R13 ;  /* 0x000000ffff049224 */ /* 0x001fc400078e000d */
[----:B------:R-:W-:Y:S01]  /*21580*/  @!P1 IMAD.MOV.U32 R5, RZ, RZ, R14 ;  /* 0x000000ffff059224 */ /* 0x000fe200078e000e */
[----:B------:R-:W2:Y:S04]  /*21590*/  LDL R13, [R1+0x8cc] ;  /* 0x0008cc00010d7983 */ /* 0x000ea80000100800 */
[----:B------:R-:W2:Y:S04]  /*215a0*/  LDL R14, [R1+0x8c8] ;  /* 0x0008c800010e7983 */ /* 0x000ea80000100800 */
[----:B------:R3:W2:Y:S04]  /*215b0*/  @!P1 LDG.E.U16 R19, desc[UR6][R4.64] ;  /* 0x0000000604139981 */ /* 0x0006a8000c1e1500 */
[----:B------:R-:W-:Y:S01]  /*215c0*/  STL [R1+0x38], R25 ;  /* 0x0000381901007387 */ /* 0x000fe20000100800 */
[----:B---3--:R-:W-:-:S02]  /*215d0*/  @!P0 IMAD.MOV.U32 R4, RZ, RZ, R8 ;  /* 0x000000ffff048224 */ /* 0x008fc400078e0008 */
[----:B------:R-:W-:Y:S01]  /*215e0*/  @!P0 IMAD.MOV.U32 R5, RZ, RZ, R9 ;  /* 0x000000ffff058224 */ /* 0x000fe200078e0009 */
[----:B------:R-:W3:Y:S04]  /*215f0*/  LDL R8, [R1+0x8c4] ;  /* 0x0008c40001087983 */ /* 0x000ee80000100800 */
[----:B------:R-:W3:Y:S01]  /*21600*/  LDL R9, [R1+0x8c0] ;  /* 0x0008c00001097983 */ /* 0x000ee20000100800 */
[----:B------:R-:W-:Y:S02]  /*21610*/  PRMT R18, RZ, 0x7610, R18 ;  /* 0x00007610ff127816 */ /* 0x000fe40000000012 */
[----:B------:R-:W-:-:S04]  /*21620*/  PRMT R17, RZ, 0x7610, R17 ;  /* 0x00007610ff117816 */ /* 0x000fc80000000011 */
[----:B------:R0:W3:Y:S01]  /*21630*/  @!P0 LDG.E.U16 R18, desc[UR6][R4.64] ;  /* 0x0000000604128981 */ /* 0x0000e2000c1e1500 */
[----:B------:R-:W-:Y:S02]  /*21640*/  PRMT R15, RZ, 0x7610, R15 ;  /* 0x00007610ff0f7816 */ /* 0x000fe4000000000f */
[----:B0-----:R-:W-:Y:S02]  /*21650*/  @!P1 MOV R5, R11 ;  /* 0x0000000b00059202 */ /* 0x001fe40000000f00 */
[----:B------:R-:W-:Y:S02]  /*21660*/  PRMT R12, RZ, 0x7610, R12 ;  /* 0x00007610ff0c7816 */ /* 0x000fe4000000000c */
[----:B------:R-:W-:Y:S01]  /*21670*/  PRMT R3, RZ, 0x7610, R3 ;  /* 0x00007610ff037816 */ /* 0x000fe20000000003 */
[----:B------:R-:W-:Y:S04]  /*21680*/  STL [R1+0x34], R24 ;  /* 0x0000341801007387 */ /* 0x000fe80000100800 */
[----:B------:R-:W3:Y:S01]  /*21690*/  LDL R11, [R1+0x8a8] ;  /* 0x0008a800010b7983 */ /* 0x000ee20000100800 */
[----:B----4-:R-:W-:-:S03]  /*216a0*/  @!P1 IMAD.MOV.U32 R4, RZ, RZ, R10 ;  /* 0x000000ffff049224 */ /* 0x010fc600078e000a */
[----:B------:R-:W4:Y:S04]  /*216b0*/  LDL R10, [R1+0x8ac] ;  /* 0x0008ac00010a7983 */ /* 0x000f280000100800 */
[----:B------:R2:W4:Y:S02]  /*216c0*/  @!P1 LDG.E.U16 R17, desc[UR6][R4.64] ;  /* 0x0000000604119981 */ /* 0x000524000c1e1500 */
[----:B--2---:R-:W-:Y:S02]  /*216d0*/  @!P0 IMAD.MOV.U32 R4, RZ, RZ, R6 ;  /* 0x000000ffff048224 */ /* 0x004fe400078e0006 */
[----:B------:R-:W-:-:S05]  /*216e0*/  @!P0 IMAD.MOV.U32 R5, RZ, RZ, R7 ;  /* 0x000000ffff058224 */ /* 0x000fca00078e0007 */
[----:B------:R0:W2:Y:S02]  /*216f0*/  @!P0 LDG.E.U16 R15, desc[UR6][R4.64] ;  /* 0x00000006040f8981 */ /* 0x0000a4000c1e1500 */
[----:B0-----:R-:W-:Y:S02]  /*21700*/  @!P1 IMAD.MOV.U32 R4, RZ, RZ, R13 ;  /* 0x000000ffff049224 */ /* 0x001fe400078e000d */
[----:B------:R-:W-:-:S05]  /*21710*/  @!P1 IMAD.MOV.U32 R5, RZ, RZ, R14 ;  /* 0x000000ffff059224 */ /* 0x000fca00078e000e */
[----:B------:R3:W4:Y:S04]  /*21720*/  @!P1 LDG.E.U16 R12, desc[UR6][R4.64] ;  /* 0x00000006040c9981 */ /* 0x000728000c1e1500 */
[----:B------:R-:W-:Y:S04]  /*21730*/  STL [R1+0x30], R23 ;  /* 0x0000301701007387 */ /* 0x000fe80000100800 */
[----:B------:R-:W4:Y:S04]  /*21740*/  LDL R7, [R1+0x8a0] ;  /* 0x0008a00001077983 */ /* 0x000f280000100800 */
[----:B------:R-:W4:Y:S01]  /*21750*/  LDL R6, [R1+0x8a4] ;  /* 0x0008a40001067983 */ /* 0x000f220000100800 */
[----:B---3--:R-:W-:-:S02]  /*21760*/  @!P0 IMAD.MOV.U32 R4, RZ, RZ, R8 ;  /* 0x000000ffff048224 */ /* 0x008fc400078e0008 */
[----:B------:R-:W-:-:S05]  /*21770*/  @!P0 IMAD.MOV.U32 R5, RZ, RZ, R9 ;  /* 0x000000ffff058224 */ /* 0x000fca00078e0009 */
[----:B------:R0:W3:Y:S04]  /*21780*/  @!P0 LDG.E.U16 R3, desc[UR6][R4.64] ;  /* 0x0000000604038981 */ /* 0x0000e8000c1e1500 */
[----:B------:R-:W-:Y:S01]  /*21790*/  STL [R1+0x2c], R22 ;  /* 0x00002c1601007387 */ /* 0x000fe20000100800 */
[----:B------:R-:W-:Y:S02]  /*217a0*/  PRMT R16, RZ, 0x7610, R16 ;  /* 0x00007610ff107816 */ /* 0x000fe40000000010 */
[----:B0-----:R-:W-:Y:S01]  /*217b0*/  @!P1 MOV R5, R11 ;  /* 0x0000000b00059202 */ /* 0x001fe20000000f00 */
[----:B--2---:R0:W-:Y:S04]  /*217c0*/  STL [R1+0x14], R15 ;  /* 0x0000140f01007387 */ /* 0x0041e80000100800 */
[----:B------:R-:W2:Y:S04]  /*217d0*/  LDL R14, [R1+0x89c] ;  /* 0x00089c00010e7983 */ /* 0x000ea80000100800 */
[----:B0-----:R-:W2:Y:S04]  /*217e0*/  LDL R15, [R1+0x898] ;  /* 0x00089800010f7983 */ /* 0x001ea80000100800 */
[----:B------:R-:W-:Y:S04]  /*217f0*/  STL [R1+0x28], R21 ;  /* 0x0000281501007387 */ /* 0x000fe80000100800 */
[----:B------:R-:W2:Y:S04]  /*21800*/  LDL R9, [R1+0x890] ;  /* 0x0008900001097983 */ /* 0x000ea80000100800 */
[----:B------:R-:W2:Y:S01]  /*21810*/  LDL R8, [R1+0x894] ;  /* 0x0008940001087983 */ /* 0x000ea20000100800 */
[----:B----4-:R-:W-:-:S03]  /*21820*/  @!P1 IMAD.MOV.U32 R4, RZ, RZ, R10 ;  /* 0x000000ffff049224 */ /* 0x010fc600078e000a */
[----:B------:R-:W-:Y:S04]  /*21830*/  STL [R1+0x24], R20 ;  /* 0x0000241401007387 */ /* 0x000fe80000100800 */
[----:B------:R0:W4:Y:S02]  /*21840*/  @!P1 LDG.E.U16 R16, desc[UR6][R4.64] ;  /* 0x0000000604109981 */ /* 0x000124000c1e1500 */
[----:B0-----:R-:W-:Y:S02]  /*21850*/  @!P0 IMAD.MOV.U32 R4, RZ, RZ, R6 ;  /* 0x000000ffff048224 */ /* 0x001fe400078e0006 */
[----:B------:R-:W-:Y:S01]  /*21860*/  @!P0 IMAD.MOV.U32 R5, RZ, RZ, R7 ;  /* 0x000000ffff058224 */ /* 0x000fe200078e0007 */
[----:B---3--:R0:W-:Y:S01]  /*21870*/  STL [R1+0x1e9c], R3 ;  /* 0x001e9c0301007387 */ /* 0x0081e20000100800 */
[----:B------:R-:W-:-:S02]  /*21880*/  PRMT R2, RZ, 0x7610, R2 ;  /* 0x00007610ff027816 */ /* 0x000fc40000000002 */
[----:B------:R-:W-:Y:S01]  /*21890*/  PRMT R60, RZ, 0x7610, R60 ;  /* 0x00007610ff3c7816 */ /* 0x000fe2000000003c */
[----:B------:R-:W3:Y:S04]  /*218a0*/  LDL R13, [R1+0x888] ;  /* 0x00088800010d7983 */ /* 0x000ee80000100800 */
[----:B------:R-:W4:Y:S01]  /*218b0*/  LDL R11, [R1+0x88c] ;  /* 0x00088c00010b7983 */ /* 0x000f220000100800 */
[----:B0-----:R-:W-:-:S06]  /*218c0*/  PRMT R3, RZ, 0x7610, R3 ;  /* 0x00007610ff037816 */ /* 0x001fcc0000000003 */
[----:B------:R2:W3:Y:S04]  /*218d0*/  @!P0 LDG.E.U16 R3, desc[UR6][R4.64] ;  /* 0x0000000604038981 */ /* 0x0004e8000c1e1500 */
[----:B------:R-:W-:Y:S04]  /*218e0*/  STL [R1+0x20], R19 ;  /* 0x0000201301007387 */ /* 0x000fe80000100800 */
[----:B------:R0:W-:Y:S04]  /*218f0*/  STL [R1+0x10], R12 ;  /* 0x0000100c01007387 */ /* 0x0001e80000100800 */
[----:B------:R-:W4:Y:S04]  /*21900*/  LDL R10, [R1+0x884] ;  /* 0x00088400010a7983 */ /* 0x000f280000100800 */
[----:B0-----:R-:W4:Y:S04]  /*21910*/  LDL R12, [R1+0x880] ;  /* 0x00088000010c7983 */ /* 0x001f280000100800 */
[----:B------:R-:W-:Y:S04]  /*21920*/  STL [R1+0x1c], R18 ;  /* 0x00001c1201007387 */ /* 0x000fe80000100800 */
[----:B------:R-:W4:Y:S04]  /*21930*/  LDL R7, [R1+0x868] ;  /* 0x0008680001077983 */ /* 0x000f280000100800 */
[----:B------:R-:W4:Y:S01]  /*21940*/  LDL R6, [R1+0x86c] ;  /* 0x00086c0001067983 */ /* 0x000f220000100800 */
[----:B--2---:R-:W-:-:S02]  /*21950*/  @!P1 IMAD.MOV.U32 R4, RZ, RZ, R14 ;  /* 0x000000ffff049224 */ /* 0x004fc400078e000e */
[----:B------:R-:W-:-:S05]  /*21960*/  @!P1 IMAD.MOV.U32 R5, RZ, RZ, R15 ;  /* 0x000000ffff059224 */ /* 0x000fca00078e000f */
[----:B------:R0:W2:Y:S02]  /*21970*/  @!P1 LDG.E.U16 R2, desc[UR6][R4.64] ;  /* 0x0000000604029981 */ /* 0x0000a4000c1e1500 */
[----:B0-----:R-:W-:Y:S02]  /*21980*/  @!P0 IMAD.MOV.U32 R4, RZ, RZ, R8 ;  /* 0x000000ffff048224 */ /* 0x001fe400078e0008 */
[----:B------:R-:W-:-:S05]  /*21990*/  @!P0 IMAD.MOV.U32 R5, RZ, RZ, R9 ;  /* 0x000000ffff058224 */ /* 0x000fca00078e0009 */
[----:B------:R4:W2:Y:S04]  /*219a0*/  @!P0 LDG.E.U16 R60, desc[UR6][R4.64] ;  /* 0x00000006043c8981 */ /* 0x0008a8000c1e1500 */
[----:B---3--:R-:W-:Y:S04]  /*219b0*/  STL [R1+0x1ec8], R3 ;  /* 0x001ec80301007387 */ /* 0x008fe80000100800 */
[----:B------:R-:W-:Y:S04]  /*219c0*/  STL [R1+0x18], R17 ;  /* 0x0000181101007387 */ /* 0x000fe80000100800 */
[----:B------:R-:W3:Y:S04]  /*219d0*/  LDL R15, [R1+0x860] ;  /* 0x00086000010f7983 */ /* 0x000ee80000100800 */
[----:B------:R-:W3:Y:S01]  /*219e0*/  LDL R14, [R1+0x864] ;  /* 0x00086400010e7983 */ /* 0x000ee20000100800 */
[----:B------:R-:W-:Y:S01]  /*219f0*/  PRMT R58, RZ, 0x7610, R58 ;  /* 0x00007610ff3a7816 */ /* 0x000fe2000000003a */
[----:B----4-:R-:W-:Y:S01]  /*21a00*/  @!P1 IMAD.MOV.U32 R4, RZ, RZ, R11 ;  /* 0x000000ffff049224 */ /* 0x010fe200078e000b */
[----:B------:R-:W-:-:S02]  /*21a10*/  @!P1 MOV R5, R13 ;  /* 0x0000000d00059202 */ /* 0x000fc40000000f00 */
[----:B------:R-:W-:-:S03]  /*21a20*/  PRMT R56, RZ, 0x7610, R56 ;  /* 0x00007610ff387816 */ /* 0x000fc60000000038 */
[----:B------:R0:W4:Y:S02]  /*21a30*/  @!P1 LDG.E.U16 R58, desc[UR6][R4.64] ;  /* 0x00000006043a9981 */ /* 0x000124000c1e1500 */
[----:B0-----:R-:W-:Y:S02]  /*21a40*/  @!P0 IMAD.MOV.U32 R4, RZ, RZ, R10 ;  /* 0x000000ffff048224 */ /* 0x001fe400078e000a */
[----:B------:R-:W-:-:S05]  /*21a50*/  @!P0 IMAD.MOV.U32 R5, RZ, RZ, R12 ;  /* 0x000000ffff058224 */ /* 0x000fca00078e000c */
[----:B------:R0:W4:Y:S01]  /*21a60*/  @!P0 LDG.E.U16 R56, desc[UR6][R4.64] ;  /* 0x0000000604388981 */ /* 0x000122000c1e1500 */
[----:B------:R-:W-:Y:S01]  /*21a70*/  PRMT R54, RZ, 0x7610, R54 ;  /* 0x00007610ff367816 */ /* 0x000fe20000000036 */
[----:B0-----:R-:W-:Y:S02]  /*21a80*/  @!P1 IMAD.MOV.U32 R4, RZ, RZ, R6 ;  /* 0x000000ffff049224 */ /* 0x001fe400078e0006 */
[----:B------:R-:W-:-:S05]  /*21a90*/  @!P1 IMAD.MOV.U32 R5, RZ, RZ, R7 ;  /* 0x000000ffff059224 */ /* 0x000fca00078e0007 */
[----:B------:R3:W4:Y:S01]  /*21aa0*/  @!P1 LDG.E.U16 R54, desc[UR6][R4.64] ;  /* 0x0000000604369981 */ /* 0x000722000c1e1500 */
[----:B------:R-:W-:-:S03]  /*21ab0*/  PRMT R52, RZ, 0x7610, R52 ;  /* 0x00007610ff347816 */ /* 0x000fc60000000034 */
[----:B--2---:R0:W-:Y:S04]  /*21ac0*/  STL [R1+0x1ea0], R2 ;  /* 0x001ea00201007387 */ /* 0x0041e80000100800 */
[----:B------:R-:W2:Y:S04]  /*21ad0*/  LDL R9, [R1+0x858] ;  /* 0x0008580001097983 */ /* 0x000ea80000100800 */
[----:B------:R-:W2:Y:S04]  /*21ae0*/  LDL R8, [R1+0x85c] ;  /* 0x00085c0001087983 */ /* 0x000ea80000100800 */
[----:B------:R-:W-:Y:S04]  /*21af0*/  STL [R1+0x1ea4], R60 ;  /* 0x001ea43c01007387 */ /* 0x000fe80000100800 */
[----:B------:R-:W2:Y:S04]  /*21b00*/  LDL R11, [R1+0x850] ;  /* 0x00085000010b7983 */ /* 0x000ea80000100800 */
[----:B0-----:R-:W2:Y:S01]  /*21b10*/  LDL R2, [R1+0x854] ;  /* 0x0008540001027983 */ /* 0x001ea20000100800 */
[----:B---3--:R-:W-:-:S02]  /*21b20*/  @!P0 IMAD.MOV.U32 R5, RZ, RZ, R15 ;  /* 0x000000ffff058224 */ /* 0x008fc400078e000f */
[----:B------:R-:W-:-:S05]  /*21b30*/  @!P0 IMAD.MOV.U32 R4, RZ, RZ, R14 ;  /* 0x000000ffff048224 */ /* 0x000fca00078e000e */
[----:B------:R2:W3:Y:S01]  /*21b40*/  @!P0 LDG.E.U16 R52, desc[UR6][R4.64] ;  /* 0x0000000604348981 */ /* 0x0004e2000c1e1500 */
[----:B------:R-:W-:Y:S02]  /*21b50*/  PRMT R50, RZ, 0x7610, R50 ;  /* 0x00007610ff327816 */ /* 0x000fe40000000032 */
[----:B------:R-:W-:Y:S01]  /*21b60*/  PRMT R48, RZ, 0x7610, R48 ;  /* 0x00007610ff307816 */ /* 0x000fe20000000030 */
[----:B----4-:R-:W-:Y:S04]  /*21b70*/  STL [R1+0x1ea8], R58 ;  /* 0x001ea83a01007387 */ /* 0x010fe80000100800 */
[----:B------:R-:W4:Y:S04]  /*21b80*/  LDL R10, [R1+0x848] ;  /* 0x00084800010a7983 */ /* 0x000f280000100800 */
[----:B------:R-:W4:Y:S04]  /*21b90*/  LDL R3, [R1+0x84c] ;  /* 0x00084c0001037983 */ /* 0x000f280000100800 */
[----:B------:R-:W4:Y:S04]  /*21ba0*/  LDL R12, [R1+0x844] ;  /* 0x00084400010c7983 */ /* 0x000f280000100800 */
[----:B------:R-:W-:Y:S04]  /*21bb0*/  STL [R1+0x1eac], R56 ;  /* 0x001eac3801007387 */ /* 0x000fe80000100800 */
[----:B------:R0:W-:Y:S04]  /*21bc0*/  STL [R1+0x8], R16 ;  /* 0x0000081001007387 */ /* 0x0001e80000100800 */
[----:B------:R-:W4:Y:S04]  /*21bd0*/  LDL R13, [R1+0x840] ;  /* 0x00084000010d7983 */ /* 0x000f280000100800 */
[----:B------:R-:W4:Y:S04]  /*21be0*/  LDL R7, [R1+0x828] ;  /* 0x0008280001077983 */ /* 0x000f280000100800 */
[----:B------:R-:W4:Y:S04]  /*21bf0*/  LDL R6, [R1+0x82c] ;  /* 0x00082c0001067983 */ /* 0x000f280000100800 */
[----:B------:R-:W-:Y:S04]  /*21c00*/  STL [R1+0x1ecc], R54 ;  /* 0x001ecc3601007387 */ /* 0x000fe80000100800 */
[----:B------:R-:W4:Y:S04]  /*21c10*/  LDL R15, [R1+0x820] ;  /* 0x00082000010f7983 */ /* 0x000f280000100800 */
[----:B------:R-:W4:Y:S01]  /*21c20*/  LDL R14, [R1+0x824] ;  /* 0x00082400010e7983 */ /* 0x000f220000100800 */
[----:B--2---:R-:W-:Y:S01]  /*21c30*/  @!P1 MOV R5, R9 ;  /* 0x0000000900059202 */ /* 0x004fe20000000f00 */
[----:B------:R-:W-:-:S05]  /*21c40*/  @!P1 IMAD.MOV.U32 R4, RZ, RZ, R8 ;  /* 0x000000ffff049224 */ /* 0x000fca00078e0008 */
[----:B------:R1:W2:Y:S02]  /*21c50*/  @!P1 LDG.E.U16 R50, desc[UR6][R4.64] ;  /* 0x0000000604329981 */ /* 0x0002a4000c1e1500 */
[----:B-1----:R-:W-:Y:S02]  /*21c60*/  @!P0 IMAD.MOV.U32 R5, RZ, RZ, R11 ;  /* 0x000000ffff058224 */ /* 0x002fe400078e000b */
[----:B------:R-:W-:-:S05]  /*21c70*/  @!P0 IMAD.MOV.U32 R4, RZ, RZ, R2 ;  /* 0x000000ffff048224 */ /* 0x000fca00078e0002 */
[----:B------:R4:W2:Y:S04]  /*21c80*/  @!P0 LDG.E.U16 R48, desc[UR6][R4.64] ;  /* 0x0000000604308981 */ /* 0x0008a8000c1e1500 */
[----:B---3--:R-:W-:Y:S04]  /*21c90*/  STL [R1+0x1ed0], R52 ;  /* 0x001ed03401007387 */ /* 0x008fe80000100800 */
[----:B------:R-:W3:Y:S04]  /*21ca0*/  LDL R9, [R1+0x818] ;  /* 0x0008180001097983 */ /* 0x000ee80000100800 */
[----:B------:R-:W3:Y:S01]  /*21cb0*/  LDL R8, [R1+0x81c] ;  /* 0x00081c0001087983 */ /* 0x000ee20000100800 */
[----:B------:R-:W-:Y:S01]  /*21cc0*/  PRMT R46, RZ, 0x7610, R46 ;  /* 0x00007610ff2e7816 */ /* 0x000fe2000000002e */
[----:B----4-:R-:W-:-:S02]  /*21cd0*/  @!P1 IMAD.MOV.U32 R4, RZ, RZ, R3 ;  /* 0x000000ffff049224 */ /* 0x010fc400078e0003 */
[----:B------:R-:W-:Y:S01]  /*21ce0*/  @!P1 IMAD.MOV.U32 R5, RZ, RZ, R10 ;  /* 0x000000ffff059224 */ /* 0x000fe200078e000a */
[----:B------:R-:W-:-:S04]  /*21cf0*/  PRMT R44, RZ, 0x7610, R44 ;  /* 0x00007610ff2c7816 */ /* 0x000fc8000000002c */
[----:B------:R1:W4:Y:S01]  /*21d00*/  @!P1 LDG.E.U16 R46, desc[UR6][R4.64] ;  /* 0x00000006042e9981 */ /* 0x000322000c1e1500 */
[----:B------:R-:W-:Y:S01]  /*21d10*/  PRMT R42, RZ, 0x7610, R42 ;  /* 0x00007610ff2a7816 */ /* 0x000fe2000000002a */
[----:B-1----:R-:W-:Y:S02]  /*21d20*/  @!P0 IMAD.MOV.U32 R4, RZ, RZ, R12 ;  /* 0x000000ffff048224 */ /* 0x002fe400078e000c */
[----:B------:R-:W-:-:S05]  /*21d30*/  @!P0 IMAD.MOV.U32 R5, RZ, RZ, R13 ;  /* 0x000000ffff058224 */ /* 0x000fca00078e000d */
[----:B------:R1:W4:Y:S02]  /*21d40*/  @!P0 LDG.E.U16 R44, desc[UR6][R4.64] ;  /* 0x00000006042c8981 */ /* 0x000324000c1e1500 */
[----:B-1----:R-:W-:Y:S01]  /*21d50*/  @!P1 IMAD.MOV.U32 R4, RZ, RZ, R6 ;  /* 0x000000ffff049224 */ /* 0x002fe200078e0006 */
[----:B------:R-:W-:-:S05]  /*21d60*/  @!P1 MOV R5, R7 ;  /* 0x0000000700059202 */ /* 0x000fca0000000f00 */
[----:B------:R1:W4:Y:S01]  /*21d70*/  @!P1 LDG.E.U16 R42, desc[UR6][R4.64] ;  /* 0x00000006042a9981 */ /* 0x000322000c1e1500 */
[----:B------:R-:W-:Y:S01]  /*21d80*/  PRMT R40, RZ, 0x7610, R40 ;  /* 0x00007610ff287816 */ /* 0x000fe20000000028 */
[----:B-1----:R-:W-:Y:S02]  /*21d90*/  @!P0 IMAD.MOV.U32 R4, RZ, RZ, R14 ;  /* 0x000000ffff048224 */ /* 0x002fe400078e000e */
[----:B------:R-:W-:-:S05]  /*21da0*/  @!P0 IMAD.MOV.U32 R5, RZ, RZ, R15 ;  /* 0x000000ffff058224 */ /* 0x000fca00078e000f */
[----:B------:R3:W4:Y:S01]  /*21db0*/  @!P0 LDG.E.U16 R40, desc[UR6][R4.64] ;  /* 0x0000000604288981 */ /* 0x000722000c1e1500 */
[----:B------:R-:W-:-:S03]  /*21dc0*/  PRMT R38, RZ, 0x7610, R38 ;  /* 0x00007610ff267816 */ /* 0x000fc60000000026 */
[----:B--2---:R-:W-:Y:S04]  /*21dd0*/  STL [R1+0x1eb0], R50 ;  /* 0x001eb03201007387 */ /* 0x004fe80000100800 */
[----:B------:R-:W2:Y:S04]  /*21de0*/  LDL R11, [R1+0x810] ;  /* 0x00081000010b7983 */ /* 0x000ea80000100800 */
[----:B------:R-:W2:Y:S04]  /*21df0*/  LDL R2, [R1+0x814] ;  /* 0x0008140001027983 */ /* 0x000ea80000100800 */
[----:B------:R-:W-:Y:S04]  /*21e00*/  STL [R1+0x1eb4], R48 ;  /* 0x001eb43001007387 */ /* 0x000fe80000100800 */
[----:B------:R-:W2:Y:S04]  /*21e10*/  LDL R10, [R1+0x808] ;  /* 0x00080800010a7983 */ /* 0x000ea80000100800 */
[----:B------:R-:W2:Y:S01]  /*21e20*/  LDL R3, [R1+0x80c] ;  /* 0x00080c0001037983 */ /* 0x000ea20000100800 */
        /* <DEDUP_REMOVED lines=19> */
[----:B------:R1:W2:Y:S02]  /*21f60*/  @!P0 LDG.E.U16 R36, desc[UR6][R4.64] ;  /* 0x0000000604248981 */ /* 0x0002a4000c1e1500 */
[----:B-1----:R-:W-:Y:S01]  /*21f70*/  @!P1 MOV R5, R10 ;  /* 0x0000000a00059202 */ /* 0x002fe20000000f00 */
[----:B------:R-:W-:-:S05]  /*21f80*/  @!P1 IMAD.MOV.U32 R4, RZ, RZ, R3 ;  /* 0x000000ffff049224 */ /* 0x000fca00078e0003 */
[----:B------:R4:W2:Y:S04]  /*21f90*/  @!P1 LDG.E.U16 R34, desc[UR6][R4.64] ;  /* 0x0000000604229981 */ /* 0x0008a8000c1e1500 */
[----:B---3--:R-:W-:Y:S04]  /*21fa0*/  STL [R1+0x1ec0], R38 ;  /* 0x001ec02601007387 */ /* 0x008fe80000100800 */
[----:B------:R-:W3:Y:S04]  /*21fb0*/  LDL R11, [R1+0x7d0] ;  /* 0x0007d000010b7983 */ /* 0x000ee80000100800 */
[----:B------:R-:W3:Y:S01]  /*21fc0*/  LDL R2, [R1+0x7d4] ;  /* 0x0007d40001027983 */ /* 0x000ee20000100800 */
[----:B------:R-:W-:Y:S01]  /*21fd0*/  PRMT R32, RZ, 0x7610, R32 ;  /* 0x00007610ff207816 */ /* 0x000fe20000000020 */
[----:B----4-:R-:W-:-:S02]  /*21fe0*/  @!P0 IMAD.MOV.U32 R4, RZ, RZ, R12 ;  /* 0x000000ffff048224 */ /* 0x010fc400078e000c */
[----:B------:R-:W-:-:S05]  /*21ff0*/  @!P0 IMAD.MOV.U32 R5, RZ, RZ, R13 ;  /* 0x000000ffff058224 */ /* 0x000fca00078e000d */
[----:B------:R1:W4:Y:S02]  /*22000*/  @!P0 LDG.E.U16 R32, desc[UR6][R4.64] ;  /* 0x0000000604208981 */ /* 0x000324000c1e1500 */
[----:B-1----:R-:W-:Y:S02]  /*22010*/  PRMT R4, RZ, 0x7610, R4 ;  /* 0x00007610ff047816 */ /* 0x002fe40000000004 */
[----:B------:R-:W-:-:S04]  /*22020*/  PRMT R5, RZ, 0x7610, R5 ;  /* 0x00007610ff057816 */ /* 0x000fc80000000005 */
[----:B------:R1:W4:Y:S02]  /*22030*/  @!P1 LDG.E.U16 R4, desc[UR6][R6.64] ;  /* 0x0000000606049981 */ /* 0x000324000c1e1500 */
[----:B-1----:R-:W-:Y:S02]  /*22040*/  @!P0 IMAD.MOV.U32 R7, RZ, RZ, R15 ;  /* 0x000000ffff078224 */ /* 0x002fe400078e000f */
[----:B------:R-:W-:-:S05]  /*22050*/  @!P0 IMAD.MOV.U32 R6, RZ, RZ, R14 ;  /* 0x000000ffff068224 */ /* 0x000fca00078e000e */
[----:B------:R1:W4:Y:S02]  /*22060*/  @!P0 LDG.E.U16 R5, desc[UR6][R6.64] ;  /* 0x0000000606058981 */ /* 0x000324000c1e1500 */
[----:B-1----:R-:W-:-:S06]  /*22070*/  PRMT R6, RZ, 0x7610, R6 ;  /* 0x00007610ff067816 */ /* 0x002fcc0000000006 */
        /* <DEDUP_REMOVED lines=10> */
[----:B------:R1:W3:Y:S02]  /*22120*/  @!P0 LDG.E.U16 R7, desc[UR6][R8.64] ;  /* 0x0000000608078981 */ /* 0x0002e4000c1e1500 */
[----:B-1----:R-:W-:Y:S02]  /*22130*/  PRMT R8, RZ, 0x7610, R8 ;  /* 0x00007610ff087816 */ /* 0x002fe40000000008 */
[----:B------:R-:W-:Y:S01]  /*22140*/  PRMT R9, RZ, 0x7610, R9 ;  /* 0x00007610ff097816 */ /* 0x000fe20000000009 */
[----:B----4-:R-:W-:Y:S04]  /*22150*/  STL [R1+0x1ee0], R32 ;  /* 0x001ee02001007387 */ /* 0x010fe80000100800 */
[----:B------:R-:W4:Y:S04]  /*22160*/  LDL R13, [R1+0x7a8] ;  /* 0x0007a800010d7983 */ /* 0x000f280000100800 */
[----:B------:R-:W4:Y:S04]  /*22170*/  LDL R12, [R1+0x7ac] ;  /* 0x0007ac00010c7983 */ /* 0x000f280000100800 */
[----:B------:R-:W-:Y:S04]  /*22180*/  STL [R1+0x1ee4], R4 ;  /* 0x001ee40401007387 */ /* 0x000fe80000100800 */
[----:B------:R-:W4:Y:S04]  /*22190*/  LDL R19, [R1+0x7a0] ;  /* 0x0007a00001137983 */ /* 0x000f280000100800 */
[----:B------:R-:W4:Y:S04]  /*221a0*/  LDL R18, [R1+0x7a4] ;  /* 0x0007a40001127983 */ /* 0x000f280000100800 */
[----:B------:R1:W-:Y:S04]  /*221b0*/  STL [R1+0x1ee8], R5 ;  /* 0x001ee80501007387 */ /* 0x0003e80000100800 */
[----:B------:R-:W4:Y:S04]  /*221c0*/  LDL R15, [R1+0x798] ;  /* 0x00079800010f7983 */ /* 0x000f280000100800 */
[----:B------:R-:W4:Y:S04]  /*221d0*/  LDL R14, [R1+0x79c] ;  /* 0x00079c00010e7983 */ /* 0x000f280000100800 */
[----:B------:R-:W-:Y:S04]  /*221e0*/  STL [R1+0x1eec], R6 ;  /* 0x001eec0601007387 */ /* 0x000fe80000100800 */
[----:B------:R-:W4:Y:S04]  /*221f0*/  LDL R17, [R1+0x1238] ;  /* 0x0012380001117983 */ /* 0x000f280000100800 */
[----:B------:R-:W4:Y:S01]  /*22200*/  LDL R2, [R1+0x1244] ;  /* 0x0012440001027983 */ /* 0x000f220000100800 */
[----:B--2---:R-:W-:Y:S01]  /*22210*/  @!P1 IMAD.MOV.U32 R11, RZ, RZ, R10 ;  /* 0x000000ffff0b9224 */ /* 0x004fe200078e000a */
[----:B------:R-:W-:-:S05]  /*22220*/  @!P1 MOV R10, R3 ;  /* 0x00000003000a9202 */ /* 0x000fca0000000f00 */
[----:B------:R2:W4:Y:S02]  /*22230*/  @!P1 LDG.E.U16 R8, desc[UR6][R10.64] ;  /* 0x000000060a089981 */ /* 0x000524000c1e1500 */
[----:B--2---:R-:W-:Y:S02]  /*22240*/  @!P0 IMAD.MOV.U32 R11, RZ, RZ, R21 ;  /* 0x000000ffff0b8224 */ /* 0x004fe400078e0015 */
[----:B------:R-:W-:-:S05]  /*22250*/  @!P0 IMAD.MOV.U32 R10, RZ, RZ, R20 ;  /* 0x000000ffff0a8224 */ /* 0x000fca00078e0014 */
[----:B------:R2:W4:Y:S04]  /*22260*/  @!P0 LDG.E.U16 R9, desc[UR6][R10.64] ;  /* 0x000000060a098981 */ /* 0x000528000c1e1500 */
[----:B---3--:R-:W-:Y:S04]  /*22270*/  STL [R1+0x1ef0], R7 ;  /* 0x001ef00701007387 */ /* 0x008fe80000100800 */
[----:B0-----:R-:W3:Y:S04]  /*22280*/  LDL R16, [R1+0x1240] ;  /* 0x0012400001107983 */ /* 0x001ee80000100800 */
[----:B------:R-:W3:Y:S01]  /*22290*/  LDL R3, [R1+0x124c] ;  /* 0x00124c0001037983 */ /* 0x000ee20000100800 */
[----:B--2---:R-:W-:-:S02]  /*222a0*/  PRMT R10, RZ, 0x7610, R10 ;  /* 0x00007610ff0a7816 */ /* 0x004fc4000000000a */
[----:B------:R-:W-:-:S04]  /*222b0*/  PRMT R11, RZ, 0x7610, R11 ;  /* 0x00007610ff0b7816 */ /* 0x000fc8000000000b */
[----:B----4-:R0:W2:Y:S02]  /*222c0*/  @!P1 LDG.E.U16 R10, desc[UR6][R12.64] ;  /* 0x000000060c0a9981 */ /* 0x0100a4000c1e1500 */
[----:B0-----:R-:W-:Y:S02]  /*222d0*/  @!P0 IMAD.MOV.U32 R12, RZ, RZ, R18 ;  /* 0x000000ffff0c8224 */ /* 0x001fe400078e0012 */
[----:B------:R-:W-:-:S05]  /*222e0*/  @!P0 IMAD.MOV.U32 R13, RZ, RZ, R19 ;  /* 0x000000ffff0d8224 */ /* 0x000fca00078e0013 */
[----:B------:R0:W4:Y:S02]  /*222f0*/  @!P0 LDG.E.U16 R11, desc[UR6][R12.64] ;  /* 0x000000060c0b8981 */ /* 0x000124000c1e1500 */
[----:B0-----:R-:W-:Y:S02]  /*22300*/  PRMT R12, RZ, 0x7610, R12 ;  /* 0x00007610ff0c7816 */ /* 0x001fe4000000000c */
[----:B------:R-:W-:-:S04]  /*22310*/  PRMT R13, RZ, 0x7610, R13 ;  /* 0x00007610ff0d7816 */ /* 0x000fc8000000000d */
[----:B------:R0:W4:Y:S02]  /*22320*/  @!P1 LDG.E.U16 R12, desc[UR6][R14.64] ;  /* 0x000000060e0c9981 */ /* 0x000124000c1e1500 */
[----:B0-----:R-:W-:Y:S02]  /*22330*/  @!P1 IMAD.MOV.U32 R14, RZ, RZ, R2 ;  /* 0x000000ffff0e9224 */ /* 0x001fe400078e0002 */
[----:B------:R-:W-:-:S05]  /*22340*/  @!P1 IMAD.MOV.U32 R15, RZ, RZ, R17 ;  /* 0x000000ffff0f9224 */ /* 0x000fca00078e0011 */
[----:B------:R0:W4:Y:S02]  /*22350*/  @!P1 LDG.E.U16 R13, desc[UR6][R14.64] ;  /* 0x000000060e0d9981 */ /* 0x000124000c1e1500 */
[----:B0-----:R-:W-:Y:S02]  /*22360*/  PRMT R14, RZ, 0x7610, R14 ;  /* 0x00007610ff0e7816 */ /* 0x001fe4000000000e */
[----:B------:R-:W-:Y:S04]  /*22370*/  STL [R1+0x1ef4], R8 ;  /* 0x001ef40801007387 */ /* 0x000fe80000100800 */
[----:B------:R0:W-:Y:S04]  /*22380*/  STL [R1+0x1ef8], R9 ;  /* 0x001ef80901007387 */ /* 0x0001e80000100800 */
[----:B-1----:R-:W4:Y:S04]  /*22390*/  LDL R5, [R1+0x1278] ;  /* 0x0012780001057983 */ /* 0x002f280000100800 */
[----:B------:R-:W4:Y:S01]  /*223a0*/  LDL R4, [R1+0x1284] ;  /* 0x0012840001047983 */ /* 0x000f220000100800 */
[----:B---3--:R-:W-:Y:S01]  /*223b0*/  @!P0 IMAD.MOV.U32 R17, RZ, RZ, R16 ;  /* 0x000000ffff118224 */ /* 0x008fe200078e0010 */
[----:B------:R-:W-:-:S05]  /*223c0*/  @!P0 MOV R16, R3 ;  /* 0x0000000300108202 */ /* 0x000fca0000000f00 */
[----:B------:R1:W3:Y:S01]  /*223d0*/  @!P0 LDG.E.U16 R14, desc[UR6][R16.64] ;  /* 0x00000006100e8981 */ /* 0x0002e2000c1e1500 */
[----:B------:R-:W-:-:S03]  /*223e0*/  PRMT R15, RZ, 0x7610, R15 ;  /* 0x00007610ff0f7816 */ /* 0x000fc6000000000f */
[----:B--2---:R-:W-:Y:S04]  /*223f0*/  STL [R1+0x1efc], R10 ;  /* 0x001efc0a01007387 */ /* 0x004fe80000100800 */
[----:B------:R-:W2:Y:S04]  /*22400*/  LDL R19, [R1+0x1280] ;  /* 0x0012800001137983 */ /* 0x000ea80000100800 */
[----:B------:R-:W2:Y:S04]  /*22410*/  LDL R18, [R1+0x128c] ;  /* 0x00128c0001127983 */ /* 0x000ea80000100800 */
[----:B0-----:R-:W2:Y:S04]  /*22420*/  LDL R9, [R1+0x12b8] ;  /* 0x0012b80001097983 */ /* 0x001ea80000100800 */
[----:B------:R-:W2:Y:S04]  /*22430*/  LDL R8, [R1+0x12c4] ;  /* 0x0012c40001087983 */ /* 0x000ea80000100800 */
[----:B----4-:R0:W-:Y:S04]  /*22440*/  STL [R1+0x1f00], R11 ;  /* 0x001f000b01007387 */ /* 0x0101e80000100800 */
[----:B------:R-:W4:Y:S04]  /*22450*/  LDL R20, [R1+0x12c0] ;  /* 0x0012c00001147983 */ /* 0x000f280000100800 */
[----:B------:R-:W4:Y:S04]  /*22460*/  LDL R6, [R1+0x12cc] ;  /* 0x0012cc0001067983 */ /* 0x000f280000100800 */
[----:B------:R4:W-:Y:S04]  /*22470*/  STL [R1+0x1f04], R12 ;  /* 0x001f040c01007387 */ /* 0x0009e80000100800 */
[----:B------:R-:W4:Y:S04]  /*22480*/  LDL R7, [R1+0x12f8] ;  /* 0x0012f80001077983 */ /* 0x000f280000100800 */
[----:B------:R-:W4:Y:S04]  /*22490*/  LDL R2, [R1+0x1304] ;  /* 0x0013040001027983 */ /* 0x000f280000100800 */
[----:B------:R4:W-:Y:S04]  /*224a0*/  STL [R1+0x1f08], R13 ;  /* 0x001f080d01007387 */ /* 0x0009e80000100800 */
[----:B------:R-:W4:Y:S04]  /*224b0*/  LDL R22, [R1+0x1300] ;  /* 0x0013000001167983 */ /* 0x000f280000100800 */
[----:B------:R-:W4:Y:S04]  /*224c0*/  LDL R3, [R1+0x130c] ;  /* 0x00130c0001037983 */ /* 0x000f280000100800 */
[----:B0-----:R-:W4:Y:S04]  /*224d0*/  LDL R11, [R1+0x1338] ;  /* 0x00133800010b7983 */ /* 0x001f280000100800 */
[----:B------:R-:W4:Y:S01]  /*224e0*/  LDL R10, [R1+0x1344] ;  /* 0x00134400010a7983 */ /* 0x000f220000100800 */
[----:B-1----:R-:W-:-:S02]  /*224f0*/  @!P1 IMAD.MOV.U32 R17, RZ, RZ, R5 ;  /* 0x000000ffff119224 */ /* 0x002fc400078e0005 */
[----:B------:R-:W-:-:S05]  /*22500*/  @!P1 IMAD.MOV.U32 R16, RZ, RZ, R4 ;  /* 0x000000ffff109224 */ /* 0x000fca00078e0004 */
[----:B------:R0:W4:Y:S04]  /*22510*/  @!P1 LDG.E.U16 R15, desc[UR6][R16.64] ;  /* 0x00000006100f9981 */ /* 0x000128000c1e1500 */
[----:B---3--:R1:W-:Y:S04]  /*22520*/  STL [R1+0x1f0c], R14 ;  /* 0x001f0c0e01007387 */ /* 0x0083e80000100800 */
[----:B------:R-:W3:Y:S04]  /*22530*/  LDL R5, [R1+0x1340] ;  /* 0x0013400001057983 */ /* 0x000ee80000100800 */
[----:B------:R-:W3:Y:S01]  /*22540*/  LDL R4, [R1+0x134c] ;  /* 0x00134c0001047983 */ /* 0x000ee20000100800 */
[----:B0-----:R-:W-:-:S02]  /*22550*/  PRMT R16, RZ, 0x7610, R16 ;  /* 0x00007610ff107816 */ /* 0x001fc40000000010 */
[----:B------:R-:W-:-:S04]  /*22560*/  PRMT R17, RZ, 0x7610, R17 ;  /* 0x00007610ff117816 */ /* 0x000fc80000000011 */
[----:B--2---:R0:W2:Y:S02]  /*22570*/  @!P0 LDG.E.U16 R16, desc[UR6][R18.64] ;  /* 0x0000000612108981 */ /* 0x0040a4000c1e1500 */
[----:B0-----:R-:W-:Y:S02]  /*22580*/  @!P1 IMAD.MOV.U32 R18, RZ, RZ, R8 ;  /* 0x000000ffff129224 */ /* 0x001fe400078e0008 */
[----:B------:R-:W-:Y:S02]  /*22590*/  @!P1 IMAD.MOV.U32 R19, RZ, RZ, R9 ;  /* 0x000000ffff139224 */ /* 0x000fe400078e0009 */
[----:B----4-:R-:W-:-:S03]  /*225a0*/  @!P0 IMAD.MOV.U32 R21, RZ, RZ, R20 ;  /* 0x000000ffff158224 */ /* 0x010fc600078e0014 */
[----:B------:R0:W4:Y:S01]  /*225b0*/  @!P1 LDG.E.U16 R17, desc[UR6][R18.64] ;  /* 0x0000000612119981 */ /* 0x000122000c1e1500 */
[----:B------:R-:W-:Y:S01]  /*225c0*/  @!P0 IMAD.MOV.U32 R20, RZ, RZ, R6 ;  /* 0x000000ffff148224 */ /* 0x000fe200078e0006 */
[----:B0-----:R-:W-:Y:S02]  /*225d0*/  PRMT R18, RZ, 0x7610, R18 ;  /* 0x00007610ff127816 */ /* 0x001fe40000000012 */
[----:B------:R-:W-:-:S04]  /*225e0*/  PRMT R19, RZ, 0x7610, R19 ;  /* 0x00007610ff137816 */ /* 0x000fc80000000013 */
[----:B------:R0:W4:Y:S02]  /*225f0*/  @!P0 LDG.E.U16 R18, desc[UR6][R20.64] ;  /* 0x0000000614128981 */ /* 0x000124000c1e1500 */
[----:B0-----:R-:W-:Y:S01]  /*22600*/  @!P1 MOV R21, R7 ;  /* 0x0000000700159202 */ /* 0x001fe20000000f00 */
[----:B------:R-:W-:Y:S02]  /*22610*/  @!P1 IMAD.MOV.U32 R20, RZ, RZ, R2 ;  /* 0x000000ffff149224 */ /* 0x000fe400078e0002 */
[----:B------:R-:W-:Y:S02]  /*22620*/  @!P0 IMAD.MOV.U32 R23, RZ, RZ, R22 ;  /* 0x000000ffff178224 */ /* 0x000fe400078e0016 */
[----:B------:R-:W-:Y:S01]  /*22630*/  @!P0 IMAD.MOV.U32 R22, RZ, RZ, R3 ;  /* 0x000000ffff168224 */ /* 0x000fe200078e0003 */
[----:B------:R0:W4:Y:S02]  /*22640*/  @!P1 LDG.E.U16 R19, desc[UR6][R20.64] ;  /* 0x0000000614139981 */ /* 0x000124000c1e1500 */
[----:B0-----:R-:W-:-:S06]  /*22650*/  PRMT R20, RZ, 0x7610, R20 ;  /* 0x00007610ff147816 */ /* 0x001fcc0000000014 */
[----:B------:R0:W4:Y:S02]  /*22660*/  @!P0 LDG.E.U16 R20, desc[UR6][R22.64] ;  /* 0x0000000616148981 */ /* 0x000124000c1e1500 */
[----:B0-----:R-:W-:Y:S02]  /*22670*/  @!P1 IMAD.MOV.U32 R22, RZ, RZ, R10 ;  /* 0x000000ffff169224 */ /* 0x001fe400078e000a */
[----:B------:R-:W-:Y:S01]  /*22680*/  @!P1 IMAD.MOV.U32 R23, RZ, RZ, R11 ;  /* 0x000000ffff179224 */ /* 0x000fe200078e000b */
[----:B------:R0:W-:Y:S04]  /*22690*/  STL [R1+0x1f10], R15 ;  /* 0x001f100f01007387 */ /* 0x0001e80000100800 */
[----:B------:R-:W2:Y:S04]  /*226a0*/  LDL R12, [R1+0x794] ;  /* 0x00079400010c7983 */ /* 0x000ea80000100800 */
[----:B------:R-:W4:Y:S04]  /*226b0*/  LDL R13, [R1+0x790] ;  /* 0x00079000010d7983 */ /* 0x000f280000100800 */
[----:B------:R-:W4:Y:S04]  /*226c0*/  LDL R9, [R1+0x1248] ;  /* 0x0012480001097983 */ /* 0x000f280000100800 */
[----:B------:R-:W4:Y:S04]  /*226d0*/  LDL R8, [R1+0x1254] ;  /* 0x0012540001087983 */ /* 0x000f280000100800 */
[----:B------:R-:W4:Y:S04]  /*226e0*/  LDL R6, [R1+0x125c] ;  /* 0x00125c0001067983 */ /* 0x000f280000100800 */
[----:B------:R-:W4:Y:S04]  /*226f0*/  LDL R7, [R1+0x1250] ;  /* 0x0012500001077983 */ /* 0x000f280000100800 */
[----:B------:R-:W4:Y:S04]  /*22700*/  LDL R2, [R1+0x1294] ;  /* 0x0012940001027983 */ /* 0x000f280000100800 */
[----:B------:R-:W4:Y:S04]  /*22710*/  LDL R3, [R1+0x1288] ;  /* 0x0012880001037983 */ /* 0x000f280000100800 */
[----:B------:R-:W4:Y:S04]  /*22720*/  LDL R11, [R1+0x1290] ;  /* 0x00129000010b7983 */ /* 0x000f280000100800 */
[----:B------:R-:W4:Y:S01]  /*22730*/  LDL R10, [R1+0x129c] ;  /* 0x00129c00010a7983 */ /* 0x000f220000100800 */
[----:B---3--:R-:W-:-:S02]  /*22740*/  @!P0 IMAD.MOV.U32 R25, RZ, RZ, R5 ;  /* 0x000000ffff198224 */ /* 0x008fc400078e0005 */
[----:B------:R-:W-:Y:S01]  /*22750*/  @!P0 IMAD.MOV.U32 R24, RZ, RZ, R4 ;  /* 0x000000ffff188224 */ /* 0x000fe200078e0004 */
[----:B------:R-:W3:Y:S04]  /*22760*/  LDL R5, [R1+0x12c8] ;  /* 0x0012c80001057983 */ /* 0x000ee80000100800 */
[----:B------:R-:W3:Y:S01]  /*22770*/  LDL R4, [R1+0x12d4] ;  /* 0x0012d40001047983 */ /* 0x000ee20000100800 */
[----:B------:R-:W-:Y:S02]  /*22780*/  PRMT R21, RZ, 0x7610, R21 ;  /* 0x00007610ff157816 */ /* 0x000fe40000000015 */
[----:B------:R-:W-:Y:S02]  /*22790*/  PRMT R33, RZ, 0x7610, R33 ;  /* 0x00007610ff217816 */ /* 0x000fe40000000021 */
[----:B------:R-:W-:-:S02]  /*227a0*/  PRMT R35, RZ, 0x7610, R35 ;  /* 0x00007610ff237816 */ /* 0x000fc40000000023 */
[----:B------:R-:W-:Y:S02]  /*227b0*/  PRMT R37, RZ, 0x7610, R37 ;  /* 0x00007610ff257816 */ /* 0x000fe40000000025 */
[----:B------:R-:W-:Y:S02]  /*227c0*/  PRMT R39, RZ, 0x7610, R39 ;  /* 0x00007610ff277816 */ /* 0x000fe40000000027 */
[----:B------:R-:W-:Y:S01]  /*227d0*/  PRMT R41, RZ, 0x7610, R41 ;  /* 0x00007610ff297816 */ /* 0x000fe20000000029 */
[----:B------:R0:W3:Y:S04]  /*227e0*/  @!P1 LDG.E.U16 R21, desc[UR6][R22.64] ;  /* 0x0000000616159981 */ /* 0x0000e8000c1e1500 */
[----:B-1----:R-:W3:Y:S01]  /*227f0*/  LDL R14, [R1+0x12a0] ;  /* 0x0012a000010e7983 */ /* 0x002ee20000100800 */
[----:B0-----:R-:W-:-:S02]  /*22800*/  PRMT R22, RZ, 0x7610, R22 ;  /* 0x00007610ff167816 */ /* 0x001fc40000000016 */
[----:B------:R-:W-:-:S04]  /*22810*/  PRMT R23, RZ, 0x7610, R23 ;  /* 0x00007610ff177816 */ /* 0x000fc80000000017 */
[----:B------:R2:W3:Y:S02]  /*22820*/  @!P0 LDG.E.U16 R22, desc[UR6][R24.64] ;  /* 0x0000000618168981 */ /* 0x0004e4000c1e1500 */
[----:B--2---:R-:W-:Y:S01]  /*22830*/  @!P0 IMAD.MOV.U32 R24, RZ, RZ, R12 ;  /* 0x000000ffff188224 */ /* 0x004fe200078e000c */
[----:B----4-:R-:W-:Y:S01]  /*22840*/  @!P0 MOV R25, R13 ;  /* 0x0000000d00198202 */ /* 0x010fe20000000f00 */
[----:B------:R-:W-:Y:S02]  /*22850*/  @!P1 IMAD.MOV.U32 R27, RZ, RZ, R9 ;  /* 0x000000ffff1b9224 */ /* 0x000fe400078e0009 */
[----:B------:R-:W-:Y:S01]  /*22860*/  @!P1 IMAD.MOV.U32 R26, RZ, RZ, R8 ;  /* 0x000000ffff1a9224 */ /* 0x000fe200078e0008 */
[----:B------:R-:W2:Y:S04]  /*22870*/  LDL R9, [R1+0x12d0] ;  /* 0x0012d00001097983 */ /* 0x000ea80000100800 */
[----:B------:R0:W4:Y:S04]  /*22880*/  @!P0 LDG.E.U16 R23, desc[UR6][R24.64] ;  /* 0x0000000618178981 */ /* 0x000128000c1e1500 */
[----:B------:R-:W4:Y:S01]  /*22890*/  LDL R8, [R1+0x12dc] ;  /* 0x0012dc0001087983 */ /* 0x000f220000100800 */
[----:B------:R-:W-:-:S02]  /*228a0*/  @!P1 IMAD.MOV.U32 R28, RZ, RZ, R2 ;  /* 0x000000ffff1c9224 */ /* 0x000fc400078e0002 */
[----:B------:R-:W-:Y:S01]  /*228b0*/  @!P1 IMAD.MOV.U32 R29, RZ, RZ, R3 ;  /* 0x000000ffff1d9224 */ /* 0x000fe200078e0003 */
[----:B------:R-:W4:Y:S04]  /*228c0*/  LDL R2, [R1+0x131c] ;  /* 0x00131c0001027983 */ /* 0x000f280000100800 */
[----:B------:R-:W4:Y:S04]  /*228d0*/  LDL R3, [R1+0x1310] ;  /* 0x0013100001037983 */ /* 0x000f280000100800 */
[----:B------:R-:W4:Y:S04]  /*228e0*/  LDL R13, [R1+0x1348] ;  /* 0x00134800010d7983 */ /* 0x000f280000100800 */
[----:B------:R-:W4:Y:S01]  /*228f0*/  LDL R12, [R1+0x1354] ;  /* 0x00135400010c7983 */ /* 0x000f220000100800 */
[----:B0-----:R-:W-:-:S02]  /*22900*/  PRMT R24, RZ, 0x7610, R24 ;  /* 0x00007610ff187816 */ /* 0x001fc40000000018 */
[----:B------:R-:W-:-:S04]  /*22910*/  PRMT R25, RZ, 0x7610, R25 ;  /* 0x00007610ff197816 */ /* 0x000fc80000000019 */
[----:B------:R0:W4:Y:S02]  /*22920*/  @!P1 LDG.E.U16 R24, desc[UR6][R26.64] ;  /* 0x000000061a189981 */ /* 0x000124000c1e1500 */
[----:B0-----:R-:W-:Y:S02]  /*22930*/  @!P0 IMAD.MOV.U32 R26, RZ, RZ, R6 ;  /* 0x000000ffff1a8224 */ /* 0x001fe400078e0006 */
[----:B------:R-:W-:Y:S01]  /*22940*/  @!P0 IMAD.MOV.U32 R27, RZ, RZ, R7 ;  /* 0x000000ffff1b8224 */ /* 0x000fe200078e0007 */
[----:B------:R-:W4:Y:S04]  /*22950*/  LDL R6, [R1+0x1314] ;  /* 0x0013140001067983 */ /* 0x000f280000100800 */
[----:B------:R-:W4:Y:S04]  /*22960*/  LDL R7, [R1+0x1308] ;  /* 0x0013080001077983 */ /* 0x000f280000100800 */
[----:B------:R0:W4:Y:S02]  /*22970*/  @!P0 LDG.E.U16 R25, desc[UR6][R26.64] ;  /* 0x000000061a198981 */ /* 0x000124000c1e1500 */
[----:B0-----:R-:W-:-:S06]  /*22980*/  PRMT R26, RZ, 0x7610, R26 ;  /* 0x00007610ff1a7816 */ /* 0x001fcc000000001a */
[----:B------:R0:W4:Y:S01]  /*22990*/  @!P1 LDG.E.U16 R26, desc[UR6][R28.64] ;  /* 0x000000061c1a9981 */ /* 0x000122000c1e1500 */
[----:B---3--:R-:W-:-:S03]  /*229a0*/  @!P1 IMAD.MOV.U32 R31, RZ, RZ, R5 ;  /* 0x000000ffff1f9224 */ /* 0x008fc600078e0005 */
[----:B------:R-:W3:Y:S01]  /*229b0*/  LDL R5, [R1+0x788] ;  /* 0x0007880001057983 */ /* 0x000ee20000100800 */
[----:B0-----:R-:W-:Y:S01]  /*229c0*/  @!P0 IMAD.MOV.U32 R28, RZ, RZ, R10 ;  /* 0x000000ffff1c8224 */ /* 0x001fe200078e000a */
[----:B------:R-:W-:Y:S02]  /*229d0*/  @!P0 MOV R29, R11 ;  /* 0x0000000b001d8202 */ /* 0x000fe40000000f00 */
[----:B------:R-:W3:Y:S04]  /*229e0*/  LDL R10, [R1+0x135c] ;  /* 0x00135c00010a7983 */ /* 0x000ee80000100800 */
[----:B------:R-:W3:Y:S01]  /*229f0*/  LDL R11, [R1+0x1350] ;  /* 0x00135000010b7983 */ /* 0x000ee20000100800 */
[----:B------:R-:W-:-:S03]  /*22a00*/  @!P1 IMAD.MOV.U32 R30, RZ, RZ, R4 ;  /* 0x000000ffff1e9224 */ /* 0x000fc600078e0004 */
[----:B------:R-:W3:Y:S01]  /*22a10*/  LDL R4, [R1+0x78c] ;  /* 0x00078c0001047983 */ /* 0x000ee20000100800 */
[----:B------:R-:W-:-:S06]  /*22a20*/  PRMT R27, RZ, 0x7610, R27 ;  /* 0x00007610ff1b7816 */ /* 0x000fcc000000001b */
[----:B------:R0:W3:Y:S02]  /*22a30*/  @!P0 LDG.E.U16 R27, desc[UR6][R28.64] ;  /* 0x000000061c1b8981 */ /* 0x0000e4000c1e1500 */
[----:B0-----:R-:W-:Y:S02]  /*22a40*/  PRMT R28, RZ, 0x7610, R28 ;  /* 0x00007610ff1c7816 */ /* 0x001fe4000000001c */
[----:B------:R-:W-:-:S04]  /*22a50*/  PRMT R29, RZ, 0x7610, R29 ;  /* 0x00007610ff1d7816 */ /* 0x000fc8000000001d */
[----:B------:R2:W3:Y:S02]  /*22a60*/  @!P1 LDG.E.U16 R28, desc[UR6][R30.64] ;  /* 0x000000061e1c9981 */ /* 0x0004e4000c1e1500 */
[----:B--2---:R-:W-:Y:S02]  /*22a70*/  @!P0 IMAD.MOV.U32 R31, RZ, RZ, R9 ;  /* 0x000000ffff1f8224 */ /* 0x004fe400078e0009 */
[----:B----4-:R-:W-:Y:S01]  /*22a80*/  @!P0 IMAD.MOV.U32 R30, RZ, RZ, R8 ;  /* 0x000000ffff1e8224 */ /* 0x010fe200078e0008 */
[----:B------:R-:W2:Y:S04]  /*22a90*/  LDL R9, [R1+0x780] ;  /* 0x0007800001097983 */ /* 0x000ea80000100800 */
[----:B------:R-:W4:Y:S04]  /*22aa0*/  LDL R8, [R1+0x784] ;  /* 0x0007840001087983 */ /* 0x000f280000100800 */
[----:B------:R0:W4:Y:S02]  /*22ab0*/  @!P0 LDG.E.U16 R29, desc[UR6][R30.64] ;  /* 0x000000061e1d8981 */ /* 0x000124000c1e1500 */
[----:B0-----:R-:W-:-:S02]  /*22ac0*/  @!P1 IMAD.MOV.U32 R30, RZ, RZ, R6 ;  /* 0x000000ffff1e9224 */ /* 0x001fc400078e0006 */
[----:B------:R-:W-:Y:S01]  /*22ad0*/  @!P1 IMAD.MOV.U32 R31, RZ, RZ, R7 ;  /* 0x000000ffff1f9224 */ /* 0x000fe200078e0007 */
[----:B------:R-:W4:Y:S04]  /*22ae0*/  LDL R6, [R1+0x1264] ;  /* 0x0012640001067983 */ /* 0x000f280000100800 */
[----:B------:R-:W4:Y:S04]  /*22af0*/  LDL R7, [R1+0x1258] ;  /* 0x0012580001077983 */ /* 0x000f280000100800 */
[----:B------:R0:W4:Y:S02]  /*22b00*/  @!P1 LDG.E.U16 R33, desc[UR6][R30.64] ;  /* 0x000000061e219981 */ /* 0x000124000c1e1500 */
[----:B0-----:R-:W-:Y:S01]  /*22b10*/  @!P0 IMAD.MOV.U32 R30, RZ, RZ, R2 ;  /* 0x000000ffff1e8224 */ /* 0x001fe200078e0002 */
[----:B------:R-:W-:Y:S01]  /*22b20*/  @!P0 MOV R31, R3 ;  /* 0x00000003001f8202 */ /* 0x000fe20000000f00 */
[----:B------:R-:W4:Y:S04]  /*22b30*/  LDL R2, [R1+0x126c] ;  /* 0x00126c0001027983 */ /* 0x000f280000100800 */
[----:B------:R-:W4:Y:S04]  /*22b40*/  LDL R3, [R1+0x1260] ;  /* 0x0012600001037983 */ /* 0x000f280000100800 */
[----:B------:R0:W4:Y:S02]  /*22b50*/  @!P0 LDG.E.U16 R35, desc[UR6][R30.64] ;  /* 0x000000061e238981 */ /* 0x000124000c1e1500 */
[----:B0-----:R-:W-:-:S02]  /*22b60*/  @!P1 IMAD.MOV.U32 R30, RZ, RZ, R12 ;  /* 0x000000ffff1e9224 */ /* 0x001fc400078e000c */
[----:B------:R-:W-:Y:S01]  /*22b70*/  @!P1 IMAD.MOV.U32 R31, RZ, RZ, R13 ;  /* 0x000000ffff1f9224 */ /* 0x000fe200078e000d */
[----:B------:R-:W-:Y:S01]  /*22b80*/  PRMT R43, RZ, 0x7610, R43 ;  /* 0x00007610ff2b7816 */ /* 0x000fe2000000002b */
[----:B------:R-:W4:Y:S04]  /*22b90*/  LDL R13, [R1+0x12ac] ;  /* 0x0012ac00010d7983 */ /* 0x000f280000100800 */
[----:B------:R3:W4:Y:S04]  /*22ba0*/  @!P1 LDG.E.U16 R37, desc[UR6][R30.64] ;  /* 0x000000061e259981 */ /* 0x000728000c1e1500 */
[----:B------:R-:W4:Y:S01]  /*22bb0*/  LDL R12, [R1+0x12d8] ;  /* 0x0012d800010c7983 */ /* 0x000f220000100800 */
[----:B---3--:R-:W-:-:S02]  /*22bc0*/  @!P0 IMAD.MOV.U32 R30, RZ, RZ, R10 ;  /* 0x000000ffff1e8224 */ /* 0x008fc400078e000a */
[----:B------:R-:W-:Y:S01]  /*22bd0*/  @!P0 IMAD.MOV.U32 R31, RZ, RZ, R11 ;  /* 0x000000ffff1f8224 */ /* 0x000fe200078e000b */
[----:B------:R-:W-:Y:S01]  /*22be0*/  PRMT R45, RZ, 0x7610, R45 ;  /* 0x00007610ff2d7816 */ /* 0x000fe2000000002d */
[----:B------:R-:W3:Y:S04]  /*22bf0*/  LDL R11, [R1+0x12e4] ;  /* 0x0012e400010b7983 */ /* 0x000ee80000100800 */
[----:B------:R0:W3:Y:S04]  /*22c00*/  @!P0 LDG.E.U16 R39, desc[UR6][R30.64] ;  /* 0x000000061e278981 */ /* 0x0000e8000c1e1500 */
[----:B------:R-:W3:Y:S01]  /*22c10*/  LDL R10, [R1+0x12e0] ;  /* 0x0012e000010a7983 */ /* 0x000ee20000100800 */
[----:B0-----:R-:W-:-:S03]  /*22c20*/  @!P1 IMAD.MOV.U32 R31, RZ, RZ, R5 ;  /* 0x000000ffff1f9224 */ /* 0x001fc600078e0005 */
[----:B------:R-:W3:Y:S01]  /*22c30*/  LDL R5, [R1+0x1298] ;  /* 0x0012980001057983 */ /* 0x000ee20000100800 */
[----:B------:R-:W-:-:S03]  /*22c40*/  @!P1 IMAD.MOV.U32 R30, RZ, RZ, R4 ;  /* 0x000000ffff1e9224 */ /* 0x000fc600078e0004 */
[----:B------:R-:W3:Y:S04]  /*22c50*/  LDL R4, [R1+0x12a4] ;  /* 0x0012a40001047983 */ /* 0x000ee80000100800 */
[----:B------:R2:W3:Y:S01]  /*22c60*/  @!P1 LDG.E.U16 R41, desc[UR6][R30.64] ;  /* 0x000000061e299981 */ /* 0x0004e2000c1e1500 */
[----:B------:R-:W-:Y:S02]  /*22c70*/  PRMT R47, RZ, 0x7610, R47 ;  /* 0x00007610ff2f7816 */ /* 0x000fe4000000002f */
[----:B--2---:R-:W-:Y:S01]  /*22c80*/  @!P0 MOV R31, R9 ;  /* 0x00000009001f8202 */ /* 0x004fe20000000f00 */
[----:B----4-:R-:W-:Y:S01]  /*22c90*/  @!P0 IMAD.MOV.U32 R30, RZ, RZ, R8 ;  /* 0x000000ffff1e8224 */ /* 0x010fe200078e0008 */
[----:B------:R-:W2:Y:S04]  /*22ca0*/  LDL R9, [R1+0x12ec] ;  /* 0x0012ec0001097983 */ /* 0x000ea80000100800 */
[----:B------:R-:W4:Y:S04]  /*22cb0*/  LDL R8, [R1+0x1318] ;  /* 0x0013180001087983 */ /* 0x000f280000100800 */
[----:B------:R0:W4:Y:S02]  /*22cc0*/  @!P0 LDG.E.U16 R43, desc[UR6][R30.64] ;  /* 0x000000061e2b8981 */ /* 0x000124000c1e1500 */
[----:B0-----:R-:W-:-:S02]  /*22cd0*/  @!P1 IMAD.MOV.U32 R30, RZ, RZ, R6 ;  /* 0x000000ffff1e9224 */ /* 0x001fc400078e0006 */
[----:B------:R-:W-:Y:S02]  /*22ce0*/  @!P1 IMAD.MOV.U32 R31, RZ, RZ, R7 ;  /* 0x000000ffff1f9224 */ /* 0x000fe400078e0007 */
[----:B------:R-:W4:Y:S04]  /*22cf0*/  LDL R7, [R1+0x1324] ;  /* 0x0013240001077983 */ /* 0x000f280000100800 */
[----:B------:R0:W4:Y:S04]  /*22d00*/  @!P1 LDG.E.U16 R45, desc[UR6][R30.64] ;  /* 0x000000061e2d9981 */ /* 0x000128000c1e1500 */
[----:B------:R-:W4:Y:S04]  /*22d10*/  LDL.LU R52, [R1+0x1cc] ;  /* 0x0001cc0001347983 */ /* 0x000f280000300800 */
[----:B------:R-:W4:Y:S04]  /*22d20*/  LDL.LU R54, [R1+0x1b8] ;  /* 0x0001b80001367983 */ /* 0x000f280000300800 */
[----:B------:R-:W4:Y:S04]  /*22d30*/  LDL.LU R56, [R1+0x1b4] ;  /* 0x0001b40001387983 */ /* 0x000f280000300800 */
[----:B------:R-:W4:Y:S04]  /*22d40*/  LDL.LU R58, [R1+0x1a0] ;  /* 0x0001a000013a7983 */ /* 0x000f280000300800 */
[----:B------:R-:W4:Y:S01]  /*22d50*/  LDL.LU R60, [R1+0x19c] ;  /* 0x00019c00013c7983 */ /* 0x000f220000300800 */
[----:B0-----:R-:W-:-:S02]  /*22d60*/  @!P0 IMAD.MOV.U32 R30, RZ, RZ, R2 ;  /* 0x000000ffff1e8224 */ /* 0x001fc400078e0002 */
[----:B------:R-:W-:Y:S01]  /*22d70*/  @!P0 IMAD.MOV.U32 R31, RZ, RZ, R3 ;  /* 0x000000ffff1f8224 */ /* 0x000fe200078e0003 */
[----:B------:R-:W4:Y:S04]  /*22d80*/  LDL.LU R2, [R1+0x188] ;  /* 0x0001880001027983 */ /* 0x000f280000300800 */
[----:B------:R-:W4:Y:S04]  /*22d90*/  LDL.LU R3, [R1+0x184] ;  /* 0x0001840001037983 */ /* 0x000f280000300800 */
[----:B------:R-:W4:Y:S04]  /*22da0*/  LDL R6, [R1+0x1320] ;  /* 0x0013200001067983 */ /* 0x000f280000100800 */
[----:B------:R3:W4:Y:S02]  /*22db0*/  @!P0 LDG.E.U16 R47, desc[UR6][R30.64] ;  /* 0x000000061e2f8981 */ /* 0x000724000c1e1500 */
[----:B---3--:R-:W-:-:S02]  /*22dc0*/  @!P1 IMAD.MOV.U32 R31, RZ, RZ, R5 ;  /* 0x000000ffff1f9224 */ /* 0x008fc400078e0005 */
[----:B------:R-:W3:Y:S01]  /*22dd0*/  LDL R5, [R1+0x132c] ;  /* 0x00132c0001057983 */ /* 0x000ee20000100800 */
[----:B------:R-:W-:-:S03]  /*22de0*/  @!P1 IMAD.MOV.U32 R30, RZ, RZ, R4 ;  /* 0x000000ffff1e9224 */ /* 0x000fc600078e0004 */
[----:B------:R-:W3:Y:S01]  /*22df0*/  LDL R4, [R1+0x1368] ;  /* 0x0013680001047983 */ /* 0x000ee20000100800 */
[----:B------:R-:W-:Y:S02]  /*22e00*/  PRMT R49, RZ, 0x7610, R49 ;  /* 0x00007610ff317816 */ /* 0x000fe40000000031 */
[----:B------:R-:W-:Y:S01]  /*22e10*/  PRMT R51, RZ, 0x7610, R51 ;  /* 0x00007610ff337816 */ /* 0x000fe20000000033 */
[----:B------:R-:W0:Y:S03]  /*22e20*/  S2R R50, SR_TID.X ;  /* 0x0000000000327919 */ /* 0x000e260000002100 */
[----:B------:R1:W3:Y:S01]  /*22e30*/  @!P1 LDG.E.U16 R49, desc[UR6][R30.64] ;  /* 0x000000061e319981 */ /* 0x0002e2000c1e1500 */
[----:B------:R-:W-:Y:S01]  /*22e40*/  PRMT R53, RZ, 0x7610, R53 ;  /* 0x00007610ff357816 */ /* 0x000fe20000000035 */
[----:B-1----:R-:W-:Y:S01]  /*22e50*/  @!P0 IMAD.MOV.U32 R30, RZ, RZ, R13 ;  /* 0x000000ffff1e8224 */ /* 0x002fe200078e000d */
[----:B------:R-:W-:-:S05]  /*22e60*/  @!P0 MOV R31, R14 ;  /* 0x0000000e001f8202 */ /* 0x000fca0000000f00 */
[----:B------:R1:W3:Y:S01]  /*22e70*/  @!P0 LDG.E.U16 R51, desc[UR6][R30.64] ;  /* 0x000000061e338981 */ /* 0x0002e2000c1e1500 */
[----:B------:R-:W-:Y:S01]  /*22e80*/  PRMT R55, RZ, 0x7610, R55 ;  /* 0x00007610ff377816 */ /* 0x000fe20000000037 */
[----:B-1----:R-:W-:Y:S02]  /*22e90*/  @!P1 IMAD.MOV.U32 R30, RZ, RZ, R11 ;  /* 0x000000ffff1e9224 */ /* 0x002fe400078e000b */
[----:B------:R-:W-:-:S05]  /*22ea0*/  @!P1 IMAD.MOV.U32 R31, RZ, RZ, R12 ;  /* 0x000000ffff1f9224 */ /* 0x000fca00078e000c */
[----:B------:R1:W3:Y:S01]  /*22eb0*/  @!P1 LDG.E.U16 R53, desc[UR6][R30.64] ;  /* 0x000000061e359981 */ /* 0x0002e2000c1e1500 */
[----:B------:R-:W-:Y:S01]  /*22ec0*/  PRMT R57, RZ, 0x7610, R57 ;  /* 0x00007610ff397816 */ /* 0x000fe20000000039 */
[----:B-1----:R-:W-:Y:S01]  /*22ed0*/  @!P0 IMAD.MOV.U32 R31, RZ, RZ, R10 ;  /* 0x000000ffff1f8224 */ /* 0x002fe200078e000a */
[----:B------:R-:W-:Y:S02]  /*22ee0*/  PRMT R59, RZ, 0x7610, R59 ;  /* 0x00007610ff3b7816 */ /* 0x000fe4000000003b */
[----:B------:R-:W-:Y:S02]  /*22ef0*/  PRMT R61, RZ, 0x7610, R61 ;  /* 0x00007610ff3d7816 */ /* 0x000fe4000000003d */
[----:B0-----:R-:W-:Y:S01]  /*22f00*/  LOP3.LUT R50, R50, 0x1f, RZ, 0xc0, !PT ;  /* 0x0000001f32327812 */ /* 0x001fe200078ec0ff */
[----:B------:R-:W-:Y:S04]  /*22f10*/  STL [R1+0x1380], R0 ;  /* 0x0013800001007387 */ /* 0x000fe80000100800 */
[----:B------:R-:W3:Y:S04]  /*22f20*/  LDL.LU R15, [R1+0x170] ;  /* 0x00017000010f7983 */ /* 0x000ee80000300800 */
[----:B------:R-:W3:Y:S04]  /*22f30*/  LDL.LU R14, [R1+0x16c] ;  /* 0x00016c00010e7983 */ /* 0x000ee80000300800 */
[----:B------:R-:W3:Y:S04]  /*22f40*/  LDL.LU R13, [R1+0x158] ;  /* 0x00015800010d7983 */ /* 0x000ee80000300800 */
[----:B------:R-:W3:Y:S04]  /*22f50*/  LDL.LU R12, [R1+0x154] ;  /* 0x00015400010c7983 */ /* 0x000ee80000300800 */
[----:B------:R-:W3:Y:S04]  /*22f60*/  LDL.LU R11, [R1+0x140] ;  /* 0x00014000010b7983 */ /* 0x000ee80000300800 */
[----:B------:R-:W3:Y:S01]  /*22f70*/  LDL.LU R10, [R1+0x13c] ;  /* 0x00013c00010a7983 */ /* 0x000ee20000300800 */
[----:B--2---:R-:W-:-:S03]  /*22f80*/  @!P0 IMAD.MOV.U32 R30, RZ, RZ, R9 ;  /* 0x000000ffff1e8224 */ /* 0x004fc600078e0009 */
[----:B------:R-:W2:Y:S04]  /*22f90*/  LDL.LU R9, [R1+0x128] ;  /* 0x0001280001097983 */ /* 0x000ea80000300800 */
[----:B------:R4:W2:Y:S02]  /*22fa0*/  @!P0 LDG.E.U16 R55, desc[UR6][R30.64] ;  /* 0x000000061e378981 */ /* 0x0008a4000c1e1500 */
[----:B----4-:R-:W-:Y:S02]  /*22fb0*/  @!P1 IMAD.MOV.U32 R31, RZ, RZ, R8 ;  /* 0x000000ffff1f9224 */ /* 0x010fe400078e0008 */
[----:B------:R-:W4:Y:S01]  /*22fc0*/  LDL.LU R8, [R1+0x124] ;  /* 0x0001240001087983 */ /* 0x000f220000300800 */
[----:B------:R-:W-:-:S03]  /*22fd0*/  @!P1 IMAD.MOV.U32 R30, RZ, RZ, R7 ;  /* 0x000000ffff1e9224 */ /* 0x000fc600078e0007 */
[----:B------:R-:W4:Y:S04]  /*22fe0*/  LDL.LU R7, [R1+0x110] ;  /* 0x0001100001077983 */ /* 0x000f280000300800 */
[----:B------:R0:W4:Y:S02]  /*22ff0*/  @!P1 LDG.E.U16 R57, desc[UR6][R30.64] ;  /* 0x000000061e399981 */ /* 0x000124000c1e1500 */
[----:B0-----:R-:W-:Y:S02]  /*23000*/  @!P0 MOV R31, R6 ;  /* 0x00000006001f8202 */ /* 0x001fe40000000f00 */
[----:B------:R-:W4:Y:S01]  /*23010*/  LDL.LU R6, [R1+0x10c] ;  /* 0x00010c0001067983 */ /* 0x000f220000300800 */
[----:B---3--:R-:W-:-:S03]  /*23020*/  @!P0 IMAD.MOV.U32 R30, RZ, RZ, R5 ;  /* 0x000000ffff1e8224 */ /* 0x008fc600078e0005 */
[----:B------:R-:W3:Y:S04]  /*23030*/  LDL.LU R5, [R1+0xf8] ;  /* 0x0000f80001057983 */ /* 0x000ee80000300800 */
[----:B------:R0:W3:Y:S02]  /*23040*/  @!P0 LDG.E.U16 R59, desc[UR6][R30.64] ;  /* 0x000000061e3b8981 */ /* 0x0000e4000c1e1500 */
[----:B0-----:R-:W-:Y:S02]  /*23050*/  @!P0 IMAD.MOV.U32 R30, RZ, RZ, R4 ;  /* 0x000000ffff1e8224 */ /* 0x001fe400078e0004 */
[----:B------:R-:W-:Y:S01]  /*23060*/  @!P0 IMAD.MOV.U32 R31, RZ, RZ, R0 ;  /* 0x000000ffff1f8224 */ /* 0x000fe200078e0000 */
[----:B------:R-:W3:Y:S04]  /*23070*/  LDL.LU R4, [R1+0xf4] ;  /* 0x0000f40001047983 */ /* 0x000ee80000300800 */
[----:B------:R-:W3:Y:S04]  /*23080*/  LDL.LU R32, [R1+0xe0] ;  /* 0x0000e00001207983 */ /* 0x000ee80000300800 */
[----:B------:R-:W3:Y:S04]  /*23090*/  LDL.LU R34, [R1+0xdc] ;  /* 0x0000dc0001227983 */ /* 0x000ee80000300800 */
[----:B------:R-:W3:Y:S04]  /*230a0*/  LDL.LU R40, [R1+0xc8] ;  /* 0x0000c80001287983 */ /* 0x000ee80000300800 */
[----:B------:R0:W3:Y:S04]  /*230b0*/  @!P0 LDG.E.U16 R61, desc[UR6][R30.64] ;  /* 0x000000061e3d8981 */ /* 0x0000e8000c1e1500 */
[----:B------:R-:W3:Y:S01]  /*230c0*/  LDL.LU R42, [R1+0xc4] ;  /* 0x0000c400012a7983 */ /* 0x000ee20000300800 */
[----:B0-----:R-:W-:-:S05]  /*230d0*/  IMAD.SHL.U32 R30, R50, 0x2, RZ ;  /* 0x00000002321e7824 */ /* 0x001fca00078e00ff */
[----:B------:R-:W-:-:S05]  /*230e0*/  LOP3.LUT R30, R30, 0x10, RZ, 0x3c, !PT ;  /* 0x000000101e1e7812 */ /* 0x000fca00078e3cff */
[----:B------:R0:W-:Y:S04]  /*230f0*/  STS.U16 [R30+UR4+0x680], R52 ;  /* 0x000680341e007988 */ /* 0x0001e80008000404 */
[----:B------:R1:W-:Y:S04]  /*23100*/  STS.U16 [R30+UR4+0x880], R54 ;  /* 0x000880361e007988 */ /* 0x0003e80008000404 */
[----:B------:R-:W-:Y:S04]  /*23110*/  STS.U16 [R30+UR4+0x8c0], R56 ;  /* 0x0008c0381e007988 */ /* 0x000fe80008000404 */
[----:B------:R-:W-:Y:S04]  /*23120*/  STS.U16 [R30+UR4+0xac0], R58 ;  /* 0x000ac03a1e007988 */ /* 0x000fe80008000404 */
[----:B------:R-:W-:Y:S04]  /*23130*/  STS.U16 [R30+UR4+0xa80], R60 ;  /* 0x000a803c1e007988 */ /* 0x000fe80008000404 */
[----:B------:R-:W-:Y:S04]  /*23140*/  STS.U16 [R30+UR4+0xc80], R2 ;  /* 0x000c80021e007988 */ /* 0x000fe80008000404 */
[----:B------:R1:W-:Y:S04]  /*23150*/  STS.U16 [R30+UR4+0xcc0], R3 ;  /* 0x000cc0031e007988 */ /* 0x0003e80008000404 */
[----:B0-----:R-:W3:Y:S04]  /*23160*/  LDL.LU R52, [R1+0xb0] ;  /* 0x0000b00001347983 */ /* 0x001ee80000300800 */
[----:B-1----:R-:W3:Y:S04]  /*23170*/  LDL.LU R54, [R1+0xac] ;  /* 0x0000ac0001367983 */ /* 0x002ee80000300800 */
        /* <DEDUP_REMOVED lines=14> */
[----:B------:R1:W-:Y:S04]  /*23260*/  STS.U16 [R30+UR4+0xe80], R14 ;  /* 0x000e800e1e007988 */ /* 0x0003e80008000404 */
[----:B------:R1:W-:Y:S04]  /*23270*/  STS.U16 [R30+UR4+0x1080], R13 ;  /* 0x0010800d1e007988 */ /* 0x0003e80008000404 */
[----:B------:R1:W-:Y:S04]  /*23280*/  STS.U16 [R30+UR4+0x10c0], R12 ;  /* 0x0010c00c1e007988 */ /* 0x0003e80008000404 */
[----:B------:R1:W-:Y:S04]  /*23290*/  STS.U16 [R30+UR4+0x12c0], R11 ;  /* 0x0012c00b1e007988 */ /* 0x0003e80008000404 */
[----:B------:R2:W-:Y:S04]  /*232a0*/  STS.U16 [R30+UR4+0x1280], R10 ;  /* 0x0012800a1e007988 */ /* 0x0005e80008000404 */
[----:B0-----:R-:W3:Y:S04]  /*232b0*/  LDL.LU R15, [R1+0x1f10] ;  /* 0x001f1000010f7983 */ /* 0x001ee80000300800 */
[----:B-1----:R-:W3:Y:S04]  /*232c0*/  LDL.LU R14, [R1+0x1f0c] ;  /* 0x001f0c00010e7983 */ /* 0x002ee80000300800 */
[----:B------:R-:W3:Y:S04]  /*232d0*/  LDL.LU R13, [R1+0x1f08] ;  /* 0x001f0800010d7983 */ /* 0x000ee80000300800 */
[----:B------:R-:W3:Y:S04]  /*232e0*/  LDL.LU R12, [R1+0x1f04] ;  /* 0x001f0400010c7983 */ /* 0x000ee80000300800 */
[----:B------:R-:W3:Y:S04]  /*232f0*/  LDL.LU R11, [R1+0x1f00] ;  /* 0x001f0000010b7983 */ /* 0x000ee80000300800 */
[----:B--2---:R-:W2:Y:S04]  /*23300*/  LDL.LU R10, [R1+0x1efc] ;  /* 0x001efc00010a7983 */ /* 0x004ea80000300800 */
[----:B------:R0:W-:Y:S04]  /*23310*/  STS.U16 [R30+UR4+0x1480], R9 ;  /* 0x001480091e007988 */ /* 0x0001e80008000404 */
[----:B0-----:R-:W2:Y:S04]  /*23320*/  LDL.LU R9, [R1+0x1ef8] ;  /* 0x001ef80001097983 */ /* 0x001ea80000300800 */
[----:B----4-:R0:W-:Y:S04]  /*23330*/  STS.U16 [R30+UR4+0x14c0], R8 ;  /* 0x0014c0081e007988 */ /* 0x0101e80008000404 */
[----:B0-----:R-:W4:Y:S04]  /*23340*/  LDL.LU R8, [R1+0x1ef4] ;  /* 0x001ef40001087983 */ /* 0x001f280000300800 */
[----:B------:R0:W-:Y:S04]  /*23350*/  STS.U16 [R30+UR4+0x16c0], R7 ;  /* 0x0016c0071e007988 */ /* 0x0001e80008000404 */
[----:B0-----:R-:W4:Y:S04]  /*23360*/  LDL.LU R7, [R1+0x1ef0] ;  /* 0x001ef00001077983 */ /* 0x001f280000300800 */
[----:B------:R0:W-:Y:S04]  /*23370*/  STS.U16 [R30+UR4+0x1680], R6 ;  /* 0x001680061e007988 */ /* 0x0001e80008000404 */
[----:B0-----:R-:W4:Y:S04]  /*23380*/  LDL.LU R6, [R1+0x1eec] ;  /* 0x001eec0001067983 */ /* 0x001f280000300800 */
[----:B---3--:R0:W-:Y:S04]  /*23390*/  STS.U16 [R30+UR4+0x1880], R5 ;  /* 0x001880051e007988 */ /* 0x0081e80008000404 */
[----:B0-----:R-:W3:Y:S04]  /*233a0*/  LDL.LU R5, [R1+0x1ee8] ;  /* 0x001ee80001057983 */ /* 0x001ee80000300800 */
[----:B------:R0:W-:Y:S04]  /*233b0*/  STS.U16 [R30+UR4+0x18c0], R4 ;  /* 0x0018c0041e007988 */ /* 0x0001e80008000404 */
[----:B------:R1:W-:Y:S04]  /*233c0*/  STS.U16 [R30+UR4+0x1ac0], R32 ;  /* 0x001ac0201e007988 */ /* 0x0003e80008000404 */
[----:B------:R1:W-:Y:S04]  /*233d0*/  STS.U16 [R30+UR4+0x1a80], R34 ;  /* 0x001a80221e007988 */ /* 0x0003e80008000404 */
[----:B------:R1:W-:Y:S04]  /*233e0*/  STS.U16 [R30+UR4+0x1c80], R40 ;  /* 0x001c80281e007988 */ /* 0x0003e80008000404 */
[----:B------:R1:W-:Y:S04]  /*233f0*/  STS.U16 [R30+UR4+0x1cc0], R42 ;  /* 0x001cc02a1e007988 */ /* 0x0003e80008000404 */
[----:B0-----:R-:W2:Y:S04]  /*23400*/  LDL.LU R4, [R1+0x1ee4] ;  /* 0x001ee40001047983 */ /* 0x001ea80000300800 */
[----:B-1----:R-:W4:Y:S04]  /*23410*/  LDL.LU R32, [R1+0x1ee0] ;  /* 0x001ee00001207983 */ /* 0x002f280000300800 */
[----:B------:R-:W4:Y:S04]  /*23420*/  LDL.LU R34, [R1+0x1edc] ;  /* 0x001edc0001227983 */ /* 0x000f280000300800 */
[----:B------:R-:W3:Y:S04]  /*23430*/  LDL.LU R40, [R1+0x1ed8] ;  /* 0x001ed80001287983 */ /* 0x000ee80000300800 */
[----:B------:R-:W2:Y:S04]  /*23440*/  LDL.LU R42, [R1+0x1ed4] ;  /* 0x001ed400012a7983 */ /* 0x000ea80000300800 */
[----:B------:R0:W-:Y:S04]  /*23450*/  STS.U16 [R30+UR4+0x1ec0], R52 ;  /* 0x001ec0341e007988 */ /* 0x0001e80008000404 */
[----:B------:R1:W-:Y:S04]  /*23460*/  STS.U16 [R30+UR4+0x1e80], R54 ;  /* 0x001e80361e007988 */ /* 0x0003e80008000404 */
[----:B------:R1:W-:Y:S04]  /*23470*/  STS.U16 [R30+UR4+0x2080], R3 ;  /* 0x002080031e007988 */ /* 0x0003e80008000404 */
[----:B0-----:R-:W4:Y:S04]  /*23480*/  LDL.LU R52, [R1+0x1ed0] ;  /* 0x001ed00001347983 */ /* 0x001f280000300800 */
[----:B-1----:R-:W3:Y:S04]  /*23490*/  LDL.LU R54, [R1+0x1ecc] ;  /* 0x001ecc0001367983 */ /* 0x002ee80000300800 */
[----:B------:R-:W2:Y:S04]  /*234a0*/  LDL.LU R3, [R1+0x1ec8] ;  /* 0x001ec80001037983 */ /* 0x000ea80000300800 */
[----:B------:R0:W-:Y:S04]  /*234b0*/  STS.U16 [R30+UR4+0x20c0], R31 ;  /* 0x0020c01f1e007988 */ /* 0x0001e80008000404 */
[----:B------:R1:W-:Y:S04]  /*234c0*/  STS.U16 [R30+UR4+0x22c0], R0 ;  /* 0x0022c0001e007988 */ /* 0x0003e80008000404 */
[----:B------:R1:W-:Y:S04]  /*234d0*/  STS.U16 [R30+UR4+0x2280], R36 ;  /* 0x002280241e007988 */ /* 0x0003e80008000404 */
[----:B------:R1:W-:Y:S04]  /*234e0*/  STS.U16 [R30+UR4+0x2480], R38 ;  /* 0x002480261e007988 */ /* 0x0003e80008000404 */
[----:B------:R1:W-:Y:S04]  /*234f0*/  STS.U16 [R30+UR4+0x24c0], R44 ;  /* 0x0024c02c1e007988 */ /* 0x0003e80008000404 */
[----:B------:R1:W-:Y:S04]  /*23500*/  STS.U16 [R30+UR4+0x26c0], R46 ;  /* 0x0026c02e1e007988 */ /* 0x0003e80008000404 */
[----:B0-----:R-:W4:Y:S04]  /*23510*/  LDL.LU R31, [R1+0x1fc] ;  /* 0x0001fc00011f7983 */ /* 0x001f280000300800 */
[----:B-1----:R-:W4:Y:S04]  /*23520*/  LDL.LU R0, [R1+0x1f8] ;  /* 0x0001f80001007983 */ /* 0x002f280000300800 */
[----:B------:R-:W4:Y:S04]  /*23530*/  LDL.LU R36, [R1+0x1ec] ;  /* 0x0001ec0001247983 */ /* 0x000f280000300800 */
[----:B------:R-:W4:Y:S04]  /*23540*/  LDL.LU R38, [R1+0x1e8] ;  /* 0x0001e80001267983 */ /* 0x000f280000300800 */
[----:B------:R-:W4:Y:S04]  /*23550*/  LDL.LU R44, [R1+0x1dc] ;  /* 0x0001dc00012c7983 */ /* 0x000f280000300800 */
[----:B------:R0:W-:Y:S04]  /*23560*/  STS.U16 [R30+UR4+0x2680], R48 ;  /* 0x002680301e007988 */ /* 0x0001e80008000404 */
[----:B------:R-:W4:Y:S04]  /*23570*/  LDL.LU R46, [R1+0x1d8] ;  /* 0x0001d800012e7983 */ /* 0x000f280000300800 */
        /* <DEDUP_REMOVED lines=10> */
[----:B------:R-:W4:Y:S04]  /*23620*/  LDL.LU R2, [R1+0x194] ;  /* 0x0001940001027983 */ /* 0x000f280000300800 */
[----:B--2---:R0:W-:Y:S04]  /*23630*/  STS.U16 [R30+UR4+0x2cc0], R3 ;  /* 0x002cc0031e007988 */ /* 0x0041e80008000404 */
[----:B---3--:R1:W-:Y:S04]  /*23640*/  STS.U16 [R30+UR4+0x2ec0], R54 ;  /* 0x002ec0361e007988 */ /* 0x0083e80008000404 */
[----:B0-----:R-:W2:Y:S01]  /*23650*/  LDL.LU R3, [R1+0x180] ;  /* 0x0001800001037983 */ /* 0x001ea20000300800 */
[----:B-1----:R-:W0:Y:S03]  /*23660*/  S2R R54, SR_TID.X ;  /* 0x0000000000367919 */ /* 0x002e260000002100 */
        /* <DEDUP_REMOVED lines=16> */
[----:B------:R-:W-:Y:S01]  /*23770*/  STS.U16 [R30+UR4+0x3e80], R22 ;  /* 0x003e80161e007988 */ /* 0x000fe20008000404 */
[----:B0-----:R-:W-:-:S05]  /*23780*/  LOP3.LUT R54, R54, 0x1f, RZ, 0xc0, !PT ;  /* 0x0000001f36367812 */ /* 0x001fca00078ec0ff */
[----:B-1----:R-:W-:-:S05]  /*23790*/  IMAD.SHL.U32 R14, R54, 0x2, RZ ;  /* 0x00000002360e7824 */ /* 0x002fca00078e00ff */
[----:B------:R-:W-:-:S05]  /*237a0*/  LOP3.LUT R14, R14, 0x20, RZ, 0x3c, !PT ;  /* 0x000000200e0e7812 */ /* 0x000fca00078e3cff */
[----:B------:R-:W-:Y:S04]  /*237b0*/  STS.U16 [R14+UR4+0x100], R31 ;  /* 0x0001001f0e007988 */ /* 0x000fe80008000404 */
[----:B------:R-:W-:Y:S04]  /*237c0*/  STS.U16 [R14+UR4+0x140], R0 ;  /* 0x000140000e007988 */ /* 0x000fe80008000404 */
[----:B------:R0:W-:Y:S04]  /*237d0*/  STS.U16 [R14+UR4+0x340], R36 ;  /* 0x000340240e007988 */ /* 0x0001e80008000404 */
[----:B------:R1:W-:Y:S04]  /*237e0*/  STS.U16 [R14+UR4+0x300], R38 ;  /* 0x000300260e007988 */ /* 0x0003e80008000404 */
[----:B------:R3:W-:Y:S04]  /*237f0*/  STS.U16 [R14+UR4+0x500], R44 ;  /* 0x0005002c0e007988 */ /* 0x0007e80008000404 */
[----:B------:R4:W-:Y:S04]  /*23800*/  STS.U16 [R14+UR4+0x540], R46 ;  /* 0x0005402e0e007988 */ /* 0x0009e80008000404 */
[----:B------:R4:W-:Y:S04]  /*23810*/  STS.U16 [R14+UR4+0x740], R48 ;  /* 0x000740300e007988 */ /* 0x0009e80008000404 */
[----:B------:R4:W-:Y:S04]  /*23820*/  STS.U16 [R14+UR4+0x700], R50 ;  /* 0x000700320e007988 */ /* 0x0009e80008000404 */
[----:B0-----:R-:W2:Y:S04]  /*23830*/  LDL.LU R36, [R1+0x17c] ;  /* 0x00017c0001247983 */ /* 0x001ea80000300800 */
[----:B-1----:R-:W2:Y:S04]  /*23840*/  LDL.LU R38, [R1+0x168] ;  /* 0x0001680001267983 */ /* 0x002ea80000300800 */
[----:B---3--:R-:W3:Y:S04]  /*23850*/  LDL.LU R44, [R1+0x164] ;  /* 0x00016400012c7983 */ /* 0x008ee80000300800 */
[----:B----4-:R-:W4:Y:S04]  /*23860*/  LDL.LU R46, [R1+0x150] ;  /* 0x00015000012e7983 */ /* 0x010f280000300800 */
[----:B------:R-:W4:Y:S04]  /*23870*/  LDL.LU R48, [R1+0x14c] ;  /* 0x00014c0001307983 */ /* 0x000f280000300800 */
[----:B------:R0:W-:Y:S04]  /*23880*/  STS.U16 [R14+UR4+0x900], R56 ;  /* 0x000900380e007988 */ /* 0x0001e80008000404 */
[----:B------:R-:W4:Y:S04]  /*23890*/  LDL.LU R50, [R1+0x138] ;  /* 0x0001380001327983 */ /* 0x000f280000300800 */
[----:B------:R1:W-:Y:S04]  /*238a0*/  STS.U16 [R14+UR4+0x940], R58 ;  /* 0x0009403a0e007988 */ /* 0x0003e80008000404 */
[----:B------:R1:W-:Y:S04]  /*238b0*/  STS.U16 [R14+UR4+0xb40], R60 ;  /* 0x000b403c0e007988 */ /* 0x0003e80008000404 */
[----:B------:R1:W-:Y:S04]  /*238c0*/  STS.U16 [R14+UR4+0xb00], R2 ;  /* 0x000b00020e007988 */ /* 0x0003e80008000404 */
[----:B0-----:R-:W4:Y:S04]  /*238d0*/  LDL.LU R56, [R1+0x134] ;  /* 0x0001340001387983 */ /* 0x001f280000300800 */
[----:B-1----:R-:W4:Y:S04]  /*238e0*/  LDL.LU R58, [R1+0x120] ;  /* 0x00012000013a7983 */ /* 0x002f280000300800 */
[----:B------:R-:W4:Y:S04]  /*238f0*/  LDL.LU R60, [R1+0x11c] ;  /* 0x00011c00013c7983 */ /* 0x000f280000300800 */
[----:B------:R-:W4:Y:S04]  /*23900*/  LDL.LU R2, [R1+0x108] ;  /* 0x0001080001027983 */ /* 0x000f280000300800 */
        /* <DEDUP_REMOVED lines=23> */
[----:B------:R1:W-:Y:S04]  /*23a80*/  STS.U16 [R14+UR4+0xf40], R38 ;  /* 0x000f40260e007988 */ /* 0x0003e80008000404 */
[----:B---3--:R3:W-:Y:S04]  /*23a90*/  STS.U16 [R14+UR4+0xf00], R44 ;  /* 0x000f002c0e007988 */ /* 0x0087e80008000404 */
[----:B----4-:R4:W-:Y:S04]  /*23aa0*/  STS.U16 [R14+UR4+0x1100], R46 ;  /* 0x0011002e0e007988 */ /* 0x0109e80008000404 */
[----:B------:R4:W-:Y:S04]  /*23ab0*/  STS.U16 [R14+UR4+0x1140], R48 ;  /* 0x001140300e007988 */ /* 0x0009e80008000404 */
[----:B------:R4:W-:Y:S04]  /*23ac0*/  STS.U16 [R14+UR4+0x1340], R50 ;  /* 0x001340320e007988 */ /* 0x0009e80008000404 */
[----:B0-----:R-:W2:Y:S04]  /*23ad0*/  LDL.LU R36, [R1+0x1ec4] ;  /* 0x001ec40001247983 */ /* 0x001ea80000300800 */
[----:B-1----:R-:W2:Y:S04]  /*23ae0*/  LDL.LU R38, [R1+0x1ec0] ;  /* 0x001ec00001267983 */ /* 0x002ea80000300800 */
[----:B---3--:R-:W3:Y:S04]  /*23af0*/  LDL.LU R44, [R1+0x1ebc] ;  /* 0x001ebc00012c7983 */ /* 0x008ee80000300800 */
[----:B----4-:R-:W4:Y:S04]  /*23b00*/  LDL.LU R46, [R1+0x1eb8] ;  /* 0x001eb800012e7983 */ /* 0x010f280000300800 */
[----:B------:R-:W3:Y:S04]  /*23b10*/  LDL.LU R48, [R1+0x1eb4] ;  /* 0x001eb40001307983 */ /* 0x000ee80000300800 */
[----:B------:R-:W4:Y:S04]  /*23b20*/  LDL.LU R50, [R1+0x1eb0] ;  /* 0x001eb00001327983 */ /* 0x000f280000300800 */
[----:B------:R0:W-:Y:S04]  /*23b30*/  STS.U16 [R14+UR4+0x1300], R56 ;  /* 0x001300380e007988 */ /* 0x0001e80008000404 */
[----:B------:R1:W-:Y:S04]  /*23b40*/  STS.U16 [R14+UR4+0x1500], R58 ;  /* 0x0015003a0e007988 */ /* 0x0003e80008000404 */
[----:B------:R1:W-:Y:S04]  /*23b50*/  STS.U16 [R14+UR4+0x1540], R60 ;  /* 0x0015403c0e007988 */ /* 0x0003e80008000404 */
[----:B------:R1:W-:Y:S04]  /*23b60*/  STS.U16 [R14+UR4+0x1740], R2 ;  /* 0x001740020e007988 */ /* 0x0003e80008000404 */
[----:B0-----:R-:W3:Y:S04]  /*23b70*/  LDL.LU R56, [R1+0x1eac] ;  /* 0x001eac0001387983 */ /* 0x001ee80000300800 */
[----:B-1----:R-:W3:Y:S04]  /*23b80*/  LDL.LU R58, [R1+0x1ea8] ;  /* 0x001ea800013a7983 */ /* 0x002ee80000300800 */
[----:B------:R-:W4:Y:S04]  /*23b90*/  LDL.LU R60, [R1+0x1ea4] ;  /* 0x001ea400013c7983 */ /* 0x000f280000300800 */
[----:B------:R-:W3:Y:S04]  /*23ba0*/  LDL.LU R2, [R1+0x1ea0] ;  /* 0x001ea00001027983 */ /* 0x000ee80000300800 */
[----:B--2---:R0:W-:Y:S04]  /*23bb0*/  STS.U16 [R14+UR4+0x1700], R3 ;  /* 0x001700030e007988 */ /* 0x0041e80008000404 */
        /* <DEDUP_REMOVED lines=21> */
[----:B---3--:R0:W-:Y:S04]  /*23d10*/  STS.U16 [R14+UR4+0x2d00], R2 ;  /* 0x002d00020e007988 */ /* 0x0081e80008000404 */
[----:B0-----:R-:W3:Y:S04]  /*23d20*/  LDL.LU R2, [R1+0x1e98] ;  /* 0x001e980001027983 */ /* 0x001ee80000300800 */
[----:B------:R-:W3:Y:S04]  /*23d30*/  LDL.LU R13, [R1+0x1f4] ;  /* 0x0001f400010d7983 */ /* 0x000ee80000300800 */
        /* <DEDUP_REMOVED lines=30> */
[----:B---3--:R-:W-:Y:S04]  /*23f20*/  STS.U16 [R2+UR4+0x180], R13 ;  /* 0x0001800d02007988 */ /* 0x008fe80008000404 */
[----:B--2---:R-:W-:Y:S04]  /*23f30*/  STS.U16 [R2+UR4+0x1c0], R11 ;  /* 0x0001c00b02007988 */ /* 0x004fe80008000404 */
[----:B------:R0:W-:Y:S04]  /*23f40*/  STS.U16 [R2+UR4+0x3c0], R0 ;  /* 0x0003c00002007988 */ /* 0x0001e80008000404 */
        /* <DEDUP_REMOVED lines=28> */
[----:B------:R0:W-:Y:S04]  /*24110*/  STS.U16 [R2+UR4+0xb80], R31 ;  /* 0x000b801f02007988 */ /* 0x0001e80008000404 */
[----:B------:R-:W4:Y:S04]  /*24120*/  LDL.LU R11, [R1+0x88] ;  /* 0x00008800010b7983 */ /* 0x000f280000300800 */
[----:B0-----:R-:W4:Y:S04]  /*24130*/  LDL.LU R31, [R1+0x84] ;  /* 0x00008400011f7983 */ /* 0x001f280000300800 */
        /* <DEDUP_REMOVED lines=8> */
[----:B--2---:R0:W-:Y:S04]  /*241c0*/  STS.U16 [R2+UR4+0xd80], R0 ;  /* 0x000d800002007988 */ /* 0x0041e80008000404 */
[----:B---3--:R-:W-:Y:S04]  /*241d0*/  STS.U16 [R2+UR4+0xdc0], R23 ;  /* 0x000dc01702007988 */ /* 0x008fe80008000404 */
[----:B----4-:R-:W-:Y:S04]  /*241e0*/  STS.U16 [R2+UR4+0xfc0], R12 ;  /* 0x000fc00c02007988 */ /* 0x010fe80008000404 */
[----:B------:R-:W-:Y:S04]  /*241f0*/  STS.U16 [R2+UR4+0xf80], R7 ;  /* 0x000f800702007988 */ /* 0x000fe80008000404 */
[----:B------:R-:W-:Y:S04]  /*24200*/  STS.U16 [R2+UR4+0x1180], R6 ;  /* 0x0011800602007988 */ /* 0x000fe80008000404 */
[----:B0-----:R-:W2:Y:S04]  /*24210*/  LDL.LU R0, [R1+0x10] ;  /* 0x0000100001007983 */ /* 0x001ea80000300800 */
        /* <DEDUP_REMOVED lines=26> */
[----:B--2---:R-:W-:Y:S04]  /*243c0*/  STS.U16 [R2+UR4+0x2bc0], R0 ;  /* 0x002bc00002007988 */ /* 0x004fe80008000404 */
[----:B------:R0:W-:Y:S04]  /*243d0*/  STS.U16 [R2+UR4+0x2b80], R3 ;  /* 0x002b800302007988 */ /* 0x0001e80008000404 */
[----:B------:R-:W-:Y:S04]  /*243e0*/  STS.U16 [R2+UR4+0x2d80], R58 ;  /* 0x002d803a02007988 */ /* 0x000fe80008000404 */
[----:B------:R-:W-:Y:S04]  /*243f0*/  STS.U16 [R2+UR4+0x2dc0], R56 ;  /* 0x002dc03802007988 */ /* 0x000fe80008000404 */
[----:B------:R-:W-:Y:S01]  /*24400*/  STS.U16 [R2+UR4+0x2fc0], R46 ;  /* 0x002fc02e02007988 */ /* 0x000fe20008000404 */
[----:B0-----:R-:W0:Y:S03]  /*24410*/  S2R R3, SR_TID.X ;  /* 0x0000000000037919 */ /* 0x001e260000002100 */
        /* <DEDUP_REMOVED lines=15> */
[----:B------:R-:W2:Y:S03]  /*24510*/  S2R R0, SR_TID.X ;  /* 0x0000000000007919 */ /* 0x000ea60000002100 */
[----:B-1----:R-:W4:Y:S04]  /*24520*/  LDL R44, [R1+0x137c] ;  /* 0x00137c00012c7983 */ /* 0x002f280000100800 */
[----:B---3--:R-:W-:Y:S04]  /*24530*/  STS.U16 [R2+UR4+0x3fc0], R31 ;  /* 0x003fc01f02007988 */ /* 0x008fe80008000404 */
[----:B------:R-:W-:Y:S01]  /*24540*/  STS.U16 [R2+UR4+0x3f80], R61 ;  /* 0x003f803d02007988 */ /* 0x000fe20008000404 */
[----:B------:R-:W-:Y:S01]  /*24550*/  BAR.SYNC.DEFER_BLOCKING 0x0 ;  /* 0x0000000000007b1d */ /* 0x000fe20000010000 */
[C---:B0-----:R-:W-:Y:S01]  /*24560*/  IMAD.SHL.U32 R60, R3.reuse, 0x2, RZ ;  /* 0x00000002033c7824 */ /* 0x041fe200078e00ff */
[C---:B------:R-:W-:Y:S01]  /*24570*/  LOP3.LUT R54, R3.reuse, 0x7, RZ, 0xc0, !PT ;  /* 0x0000000703367812 */ /* 0x040fe200078ec0ff */
[C---:B------:R-:W-:Y:S01]  /*24580*/  IMAD.SHL.U32 R16, R3.reuse, 0x2, RZ ;  /* 0x0000000203107824 */ /* 0x040fe200078e00ff */
[----:B------:R-:W-:-:S05]  /*24590*/  LOP3.LUT R3, R3, 0x7, RZ, 0xc0, !PT ;  /* 0x0000000703037812 */ /* 0x000fca00078ec0ff */
[----:B------:R-:W-:-:S05]  /*245a0*/  IMAD R3, R3, 0x90, RZ ;  /* 0x0000009003037824 */ /* 0x000fca00078e02ff */
[----:B------:R-:W-:-:S05]  /*245b0*/  LOP3.LUT R3, R3, 0x30, R16, 0x78, !PT ;  /* 0x0000003003037812 */ /* 0x000fca00078e7810 */
[----:B------:R-:W0:Y:S04]  /*245c0*/  LDSM.16.M88.4 R36, [R3+UR4] ;  /* 0x000000040324783b */ /* 0x000e280008000200 */
[----:B------:R-:W1:Y:S04]  /*245d0*/  LDSM.16.M88.4 R32, [R3+UR4+0x400] ;  /* 0x000400040320783b */ /* 0x000e680008000200 */
[----:B------:R-:W3:Y:S04]  /*245e0*/  LDSM.16.M88.4 R28, [R3+UR4+0x800] ;  /* 0x00080004031c783b */ /* 0x000ee80008000200 */
[----:B------:R-:W3:Y:S04]  /*245f0*/  LDSM.16.M88.4 R8, [R3+UR4+0xc00] ;  /* 0x000c00040308783b */ /* 0x000ee80008000200 */
[----:B------:R-:W3:Y:S01]  /*24600*/  LDSM.16.M88.4 R4, [R3+UR4+0x1000] ;  /* 0x001000040304783b */ /* 0x000ee20008000200 */
[----:B------:R-:W-:-:S02]  /*24610*/  IMAD R54, R54, 0x90, RZ ;  /* 0x0000009036367824 */ /* 0x000fc400078e02ff */
[----:B--2---:R-:W-:Y:S01]  /*24620*/  IMAD.SHL.U32 R0, R0, 0x40, RZ ;  /* 0x0000004000007824 */ /* 0x004fe200078e00ff */
[----:B------:R-:W2:Y:S04]  /*24630*/  LDSM.16.M88.4 R12, [R3+UR4+0x1400] ;  /* 0x00140004030c783b */ /* 0x000ea80008000200 */
[----:B------:R-:W-:Y:S04]  /*24640*/  LDSM.16.M88.4 R56, [R3+UR4+0x2400] ;  /* 0x002400040338783b */ /* 0x000fe80008000200 */
[----:B------:R-:W-:Y:S01]  /*24650*/  LDSM.16.M88.4 R16, [R3+UR4+0x3c00] ;  /* 0x003c00040310783b */ /* 0x000fe20008000200 */
[----:B------:R-:W-:-:S04]  /*24660*/  LOP3.LUT R54, R54, 0x10, R60, 0x78, !PT ;  /* 0x0000001036367812 */ /* 0x000fc800078e783c */
[----:B------:R-:W-:-:S05]  /*24670*/  LOP3.LUT R54, R54, 0x400, R0, 0xf8, !PT ;  /* 0x0000040036367812 */ /* 0x000fca00078ef800 */
[----:B------:R-:W-:Y:S04]  /*24680*/  LDSM.16.MT88.4 R20, [R54+UR4+0x4000] ;  /* 0x004000043614783b */ /* 0x000fe80008004200 */
[----:B0-----:R-:W-:Y:S04]  /*24690*/  STL [R1+0x1c5c], R38 ;  /* 0x001c5c2601007387 */ /* 0x001fe80000100800 */
[----:B------:R-:W-:Y:S04]  /*246a0*/  STL [R1+0x1c58], R39 ;  /* 0x001c582701007387 */ /* 0x000fe80000100800 */
[----:B-1----:R-:W-:Y:S04]  /*246b0*/  STL [R1+0x1c64], R34 ;  /* 0x001c642201007387 */ /* 0x002fe80000100800 */
[----:B------:R-:W-:Y:S04]  /*246c0*/  STL [R1+0x1c60], R35 ;  /* 0x001c602301007387 */ /* 0x000fe80000100800 */
[----:B---3--:R-:W-:Y:S04]  /*246d0*/  STL [R1+0x1c6c], R30 ;  /* 0x001c6c1e01007387 */ /* 0x008fe80000100800 */
[----:B------:R-:W-:Y:S04]  /*246e0*/  STL [R1+0x1c68], R31 ;  /* 0x001c681f01007387 */ /* 0x000fe80000100800 */
[----:B------:R-:W-:Y:S04]  /*246f0*/  STL.64 [R1+0x110], R8 ;  /* 0x0001100801007387 */ /* 0x000fe80000100a00 */
[----:B------:R-:W-:Y:S04]  /*24700*/  STL.64 [R1+0x118], R10 ;  /* 0x0001180a01007387 */ /* 0x000fe80000100a00 */
[----:B------:R-:W-:Y:S04]  /*24710*/  STL.64 [R1+0x100], R4 ;  /* 0x0001000401007387 */ /* 0x000fe80000100a00 */
[----:B------:R-:W0:Y:S01]  /*24720*/  LDSM.16.M88.4 R8, [R3+UR4+0x1800] ;  /* 0x001800040308783b */ /* 0x000e220008000200 */
[----:B------:R-:W-:Y:S01]  /*24730*/  MOV R2, R4 ;  /* 0x0000000400027202 */ /* 0x000fe20000000f00 */
[----:B------:R-:W-:-:S02]  /*24740*/  IMAD.MOV.U32 R0, RZ, RZ, R5 ;  /* 0x000000ffff007224 */ /* 0x000fc400078e0005 */
[----:B------:R-:W-:Y:S01]  /*24750*/  IMAD.MOV.U32 R49, RZ, RZ, R6 ;  /* 0x000000ffff317224 */ /* 0x000fe200078e0006 */
[----:B------:R-:W-:Y:S01]  /*24760*/  STL.64 [R1+0x108], R6 ;  /* 0x0001080601007387 */ /* 0x000fe20000100a00 */
[----:B------:R-:W-:-:S03]  /*24770*/  IMAD.MOV.U32 R48, RZ, RZ, R7 ;  /* 0x000000ffff307224 */ /* 0x000fc600078e0007 */
[----:B------:R-:W1:Y:S04]  /*24780*/  LDSM.16.M88.4 R4, [R3+UR4+0x1c00] ;  /* 0x001c00040304783b */ /* 0x000e680008000200 */
[----:B------:R-:W-:Y:S04]  /*24790*/  STL.64 [R1+0x1db0], R48 ;  /* 0x001db03001007387 */ /* 0x000fe80000100a00 */
[----:B--2---:R-:W-:Y:S04]  /*247a0*/  STL.64 [R1+0xf0], R12 ;  /* 0x0000f00c01007387 */ /* 0x004fe80000100a00 */
[----:B------:R-:W-:Y:S04]  /*247b0*/  STL.64 [R1+0xf8], R14 ;  /* 0x0000f80e01007387 */ /* 0x000fe80000100a00 */
[----:B------:R-:W-:Y:S04]  /*247c0*/  LDSM.16.M88.4 R12, [R3+UR4+0x3800] ;  /* 0x00380004030c783b */ /* 0x000fe80008000200 */
[----:B0-----:R-:W-:Y:S04]  /*247d0*/  STL.64 [R1+0xe0], R8 ;  /* 0x0000e00801007387 */ /* 0x001fe80000100a00 */
[----:B------:R-:W-:Y:S04]  /*247e0*/  STL.64 [R1+0xe8], R10 ;  /* 0x0000e80a01007387 */ /* 0x000fe80000100a00 */
[----:B------:R-:W-:Y:S04]  /*247f0*/  LDSM.16.M88.4 R8, [R3+UR4+0x2800] ;  /* 0x002800040308783b */ /* 0x000fe80008000200 */
[----:B-1----:R-:W-:Y:S01]  /*24800*/  STL.64 [R1+0xd0], R4 ;  /* 0x0000d00401007387 */ /* 0x002fe20000100a00 */
[----:B------:R-:W-:-:S03]  /*24810*/  IMAD.MOV.U32 R53, RZ, RZ, R6 ;  /* 0x000000ffff357224 */ /* 0x000fc600078e0006 */
[----:B------:R-:W-:Y:S01]  /*24820*/  STL.64 [R1+0xd8], R6 ;  /* 0x0000d80601007387 */ /* 0x000fe20000100a00 */
[----:B------:R-:W-:-:S03]  /*24830*/  IMAD.MOV.U32 R52, RZ, RZ, R7 ;  /* 0x000000ffff347224 */ /* 0x000fc600078e0007 */
[----:B------:R-:W0:Y:S04]  /*24840*/  LDSM.16.M88.4 R4, [R3+UR4+0x2000] ;  /* 0x002000040304783b */ /* 0x000e280008000200 */
[----:B------:R-:W-:Y:S04]  /*24850*/  STL.64 [R1+0x1da8], R52 ;  /* 0x001da83401007387 */ /* 0x000fe80000100a00 */
[----:B0-----:R-:W-:Y:S01]  /*24860*/  STL.64 [R1+0xc0], R4 ;  /* 0x0000c00401007387 */ /* 0x001fe20000100a00 */
[----:B------:R-:W-:-:S03]  /*24870*/  IMAD.MOV.U32 R34, RZ, RZ, R4 ;  /* 0x000000ffff227224 */ /* 0x000fc600078e0004 */
[----:B------:R-:W-:Y:S01]  /*24880*/  STL.64 [R1+0xc8], R6 ;  /* 0x0000c80601007387 */ /* 0x000fe20000100a00 */
[----:B------:R-:W-:-:S03]  /*24890*/  IMAD.MOV.U32 R31, RZ, RZ, R5 ;  /* 0x000000ffff1f7224 */ /* 0x000fc600078e0005 */
[----:B------:R-:W2:Y:S04]  /*248a0*/  LDL.LU.64 R24, [R1+0x750] ;  /* 0x0007500001187983 */ /* 0x000ea80000300a00 */
[----:B------:R-:W0:Y:S04]  /*248b0*/  LDSM.16.M88.4 R4, [R3+UR4+0x2c00] ;  /* 0x002c00040304783b */ /* 0x000e280008000200 */
[----:B------:R-:W-:Y:S04]  /*248c0*/  STL.64 [R1+0xa0], R8 ;  /* 0x0000a00801007387 */ /* 0x000fe80000100a00 */
[----:B------:R-:W-:Y:S04]  /*248d0*/  STL.64 [R1+0xa8], R10 ;  /* 0x0000a80a01007387 */ /* 0x000fe80000100a00 */
[----:B------:R-:W2:Y:S04]  /*248e0*/  LDL.LU.64 R26, [R1+0x758] ;  /* 0x00075800011a7983 */ /* 0x000ea80000300a00 */
[----:B------:R-:W-:Y:S04]  /*248f0*/  LDSM.16.M88.4 R8, [R3+UR4+0x3400] ;  /* 0x003400040308783b */ /* 0x000fe80008000200 */
[----:B0-----:R-:W-:Y:S04]  /*24900*/  STL.64 [R1+0x70], R4 ;  /* 0x0000700401007387 */ /* 0x001fe80000100a00 */
[----:B------:R-:W-:Y:S04]  /*24910*/  STL.64 [R1+0x78], R6 ;  /* 0x0000780601007387 */ /* 0x000fe80000100a00 */
[----:B------:R-:W0:Y:S04]  /*24920*/  LDSM.16.M88.4 R4, [R3+UR4+0x3000] ;  /* 0x003000040304783b */ /* 0x000e280008000200 */
[----:B------:R-:W-:Y:S04]  /*24930*/  STL.64 [R1+0xb8], R58 ;  /* 0x0000b83a01007387 */ /* 0x000fe80000100a00 */
[----:B------:R-:W-:Y:S04]  /*24940*/  STL.64 [R1+0x1e78], R56 ;  /* 0x001e783801007387 */ /* 0x000fe80000100a00 */
[----:B0-----:R-:W-:Y:S04]  /*24950*/  STL [R1+0x1c2c], R6 ;  /* 0x001c2c0601007387 */ /* 0x001fe80000100800 */
[----:B------:R-:W-:Y:S04]  /*24960*/  STL [R1+0x1c28], R7 ;  /* 0x001c280701007387 */ /* 0x000fe80000100800 */
[----:B------:R-:W-:Y:S04]  /*24970*/  STL [R1+0x1bc0], R10 ;  /* 0x001bc00a01007387 */ /* 0x000fe80000100800 */
[----:B------:R-:W-:Y:S04]  /*24980*/  STL [R1+0x1bbc], R11 ;  /* 0x001bbc0b01007387 */ /* 0x000fe80000100800 */
[----:B------:R-:W-:Y:S04]  /*24990*/  STL.64 [R1+0x1e90], R8 ;  /* 0x001e900801007387 */ /* 0x000fe80000100a00 */
[----:B------:R-:W-:Y:S04]  /*249a0*/  STL [R1+0x1bc8], R14 ;  /* 0x001bc80e01007387 */ /* 0x000fe80000100800 */
[----:B------:R-:W-:Y:S04]  /*249b0*/  STL [R1+0x1bc4], R15 ;  /* 0x001bc40f01007387 */ /* 0x000fe80000100800 */
[----:B------:R0:W-:Y:S04]  /*249c0*/  STL.64 [R1+0x1e60], R12 ;  /* 0x001e600c01007387 */ /* 0x0001e80000100a00 */
[----:B0-----:R-:W3:Y:S04]  /*249d0*/  LDL.LU.64 R12, [R1+0x720] ;  /* 0x00072000010c7983 */ /* 0x001ee80000300a00 */
[----:B------:R-:W3:Y:S04]  /*249e0*/  LDL.LU.64 R14, [R1+0x728] ;  /* 0x00072800010e7983 */ /* 0x000ee80000300a00 */
[----:B------:R-:W3:Y:S01]  /*249f0*/  LDL R6, [R1+0x1378] ;  /* 0x0013780001067983 */ /* 0x000ee20000100800 */
[----:B------:R-:W-:Y:S01]  /*24a00*/  MOV R48, R2 ;  /* 0x0000000200307202 */ /* 0x000fe20000000f00 */
[----:B------:R-:W-:-:S02]  /*24a10*/  IMAD.MOV.U32 R49, RZ, RZ, R0 ;  /* 0x000000ffff317224 */ /* 0x000fc400078e0000 */
[----:B------:R-:W3:Y:S04]  /*24a20*/  LDL.LU.64 R56, [R1+0x6f0] ;  /* 0x0006f00001387983 */ /* 0x000ee80000300a00 */
[----:B------:R-:W3:Y:S04]  /*24a30*/  LDL.LU.64 R58, [R1+0x6f8] ;  /* 0x0006f800013a7983 */ /* 0x000ee80000300a00 */
[----:B------:R-:W3:Y:S04]  /*24a40*/  LDL.64 R8, [R1+0x110] ;  /* 0x0001100001087983 */ /* 0x000ee80000100a00 */
[----:B------:R-:W3:Y:S04]  /*24a50*/  LDL.LU.64 R52, [R1+0xf0] ;  /* 0x0000f00001347983 */ /* 0x000ee80000300a00 */
[----:B----4-:R-:W0:Y:S04]  /*24a60*/  LDSM.16.MT88.4 R40, [R44+UR4+0x4000] ;  /* 0x004000042c28783b */ /* 0x010e280008004200 */
[----:B------:R-:W-:Y:S04]  /*24a70*/  STL [R1+0x1bb8], R18 ;  /* 0x001bb81201007387 */ /* 0x000fe80000100800 */
[----:B------:R-:W-:Y:S04]  /*24a80*/  STL [R1+0x1bb4], R19 ;  /* 0x001bb41301007387 */ /* 0x000fe80000100800 */
[----:B------:R1:W-:Y:S04]  /*24a90*/  STL.64 [R1+0x1e58], R16 ;  /* 0x001e581001007387 */ /* 0x0003e80000100a00 */
[----:B0-----:R-:W-:Y:S04]  /*24aa0*/  STL.64 [R1+0x1e70], R42 ;  /* 0x001e702a01007387 */ /* 0x001fe80000100a00 */
[----:B------:R-:W-:Y:S04]  /*24ab0*/  STL.64 [R1+0x1e68], R40 ;  /* 0x001e682801007387 */ /* 0x000fe80000100a00 */
[----:B------:R-:W-:Y:S01]  /*24ac0*/  STL [R1+0x1cd0], R44 ;  /* 0x001cd02c01007387 */ /* 0x000fe20000100800 */
[----:B--2---:R-:W-:-:S15]  /*24ad0*/  HMMA.16816.F32.BF16 R24, R20, R36, R24 ;  /* 0x000000241418723c */ /* 0x004fde0000041818 */
[----:B------:R-:W-:-:S09]  /*24ae0*/  NOP ;  /* 0x0000000000007918 */ /* 0x000fd20000000000 */
[----:B------:R-:W-:Y:S02]  /*24af0*/  IMAD.MOV.U32 R39, RZ, RZ, R24 ;  /* 0x000000ffff277224 */ /* 0x000fe400078e0018 */
[----:B------:R-:W-:Y:S02]  /*24b00*/  IMAD.MOV.U32 R3, RZ, RZ, R25 ;  /* 0x000000ffff037224 */ /* 0x000fe400078e0019 */
[----:B------:R-:W-:Y:S02]  /*24b10*/  IMAD.MOV.U32 R2, RZ, RZ, R26 ;  /* 0x000000ffff027224 */ /* 0x000fe400078e001a */
[----:B------:R-:W-:-:S05]  /*24b20*/  IMAD.MOV.U32 R0, RZ, RZ, R27 ;  /* 0x000000ffff007224 */ /* 0x000fca00078e001b */
[----:B------:R-:W-:Y:S04]  /*24b30*/  STL [R1+0x1c7c], R0 ;  /* 0x001c7c0001007387 */ /* 0x000fe80000100800 */
[----:B------:R-:W-:Y:S04]  /*24b40*/  STL [R1+0x1c78], R2 ;  /* 0x001c780201007387 */ /* 0x000fe80000100800 */
[----:B------:R-:W-:Y:S04]  /*24b50*/  STL [R1+0x1c74], R3 ;  /* 0x001c740301007387 */ /* 0x000fe80000100800 */
[----:B------:R-:W-:Y:S04]  /*24b60*/  STL [R1+0x1c70], R39 ;  /* 0x001c702701007387 */ /* 0x000fe80000100800 */
[----:B---3--:R-:W0:Y:S01]  /*24b70*/  LDSM.16.MT88.4 R24, [R6+UR4+0x4000] ;  /* 0x004000040618783b */ /* 0x008e220008004200 */
[----:B-1----:R-:W-:Y:S03]  /*24b80*/  HMMA.16816.F32.BF16 R16, R20, R32, R12 ;  /* 0x000000201410723c */ /* 0x002fe6000004180c */
[----:B------:R-:W2:-:S15]  /*24b90*/  LDL.64 R12, [R1+0xe0] ;  /* 0x0000e000010c7983 */ /* 0x000e9e0000100a00 */
[----:B------:R-:W-:-:S05]  /*24ba0*/  NOP ;  /* 0x0000000000007918 */ /* 0x000fca0000000000 */
[----:B------:R-:W-:Y:S04]  /*24bb0*/  STL.64 [R1+0x190], R16 ;  /* 0x0001901001007387 */ /* 0x000fe80000100a00 */
[----:B------:R-:W-:Y:S04]  /*24bc0*/  STL.64 [R1+0x198], R18 ;  /* 0x0001981201007387 */ /* 0x000fe80000100a00 */
[----:B0-----:R-:W-:Y:S04]  /*24bd0*/  STL.64 [R1+0x1dc8], R26 ;  /* 0x001dc81a01007387 */ /* 0x001fe80000100a00 */
[----:B------:R0:W-:Y:S04]  /*24be0*/  STL.64 [R1+0x1dc0], R24 ;  /* 0x001dc01801007387 */ /* 0x0001e80000100a00 */
[----:B0-----:R-:W3:Y:S01]  /*24bf0*/  LDL.64 R24, [R1+0x70] ;  /* 0x0000700001187983 */ /* 0x001ee20000100a00 */
[----:B------:R-:W-:Y:S01]  /*24c00*/  HMMA.16816.F32.BF16 R16, R20, R28, R56 ;  /* 0x0000001c1410723c */ /* 0x000fe20000041838 */
[----:B------:R-:W-:-:S02]  /*24c10*/  IMAD.MOV.U32 R44, RZ, RZ, R34 ;  /* 0x000000ffff2c7224 */ /* 0x000fc400078e0022 */
[----:B------:R-:W-:Y:S01]  /*24c20*/  IMAD.MOV.U32 R45, RZ, RZ, R31 ;  /* 0x000000ffff2d7224 */ /* 0x000fe200078e001f */
[----:B---3--:R-:W-:Y:S04]  /*24c30*/  STL.64 [R1+0x1e80], R24 ;  /* 0x001e801801007387 */ /* 0x008fe80000100a00 */
[----:B------:R-:W3:Y:S04]  /*24c40*/  LDL.LU.64 R56, [R1+0x670] ;  /* 0x0006700001387983 */ /* 0x000ee80000300a00 */
[----:B------:R-:W3:Y:S04]  /*24c50*/  LDL.LU.64 R58, [R1+0x678] ;  /* 0x00067800013a7983 */ /* 0x000ee80000300a00 */
[----:B------:R-:W4:Y:S04]  /*24c60*/  LDL.LU.64 R40, [R1+0x630] ;  /* 0x0006300001287983 */ /* 0x000f280000300a00 */
[----:B------:R-:W4:Y:S04]  /*24c70*/  LDL.LU.64 R42, [R1+0x638] ;  /* 0x00063800012a7983 */ /* 0x000f280000300a00 */
[----:B------:R0:W-:Y:S04]  /*24c80*/  STL.64 [R1+0x1e88], R44 ;  /* 0x001e882c01007387 */ /* 0x0001e80000100a00 */
[----:B0-----:R-:W2:Y:S04]  /*24c90*/  LDL.LU.64 R44, [R1+0x6b0] ;  /* 0x0006b000012c7983 */ /* 0x001ea80000300a00 */
[----:B------:R-:W2:Y:S01]  /*24ca0*/  LDL.LU.64 R46, [R1+0x6b8] ;  /* 0x0006b800012e7983 */ /* 0x000ea20000300a00 */
[----:B------:R-:W-:-:S02]  /*24cb0*/  IMAD.MOV.U32 R30, RZ, RZ, R19 ;  /* 0x000000ffff1e7224 */ /* 0x000fc400078e0013 */
[----:B------:R-:W-:Y:S02]  /*24cc0*/  IMAD.MOV.U32 R3, RZ, RZ, R17 ;  /* 0x000000ffff037224 */ /* 0x000fe400078e0011 */
[----:B------:R-:W-:Y:S01]  /*24cd0*/  IMAD.MOV.U32 R2, RZ, RZ, R16 ;  /* 0x000000ffff027224 */ /* 0x000fe200078e0010 */
[----:B------:R-:W4:Y:S04]  /*24ce0*/  LDL.64 R24, [R1+0xd0] ;  /* 0x0000d00001187983 */ /* 0x000f280000100a00 */
[----:B------:R-:W4:Y:S04]  /*24cf0*/  LDL.64 R16, [R1+0xa0] ;  /* 0x0000a00001107983 */ /* 0x000f280000100a00 */
[----:B------:R-:W-:Y:S04]  /*24d00*/  STL [R1+0x1d28], R30 ;  /* 0x001d281e01007387 */ /* 0x000fe80000100800 */
[----:B------:R0:W-:Y:S04]  /*24d10*/  STL [R1+0x1ccc], R3 ;  /* 0x001ccc0301007387 */ /* 0x0001e80000100800 */
[----:B------:R-:W-:Y:S01]  /*24d20*/  STL [R1+0x1cc8], R2 ;  /* 0x001cc80201007387 */ /* 0x000fe20000100800 */
[----:B------:R-:W-:-:S02]  /*24d30*/  IMAD.MOV.U32 R6, RZ, RZ, R8 ;  /* 0x000000ffff067224 */ /* 0x000fc400078e0008 */
[----:B0-----:R-:W-:Y:S01]  /*24d40*/  IMAD.MOV.U32 R3, RZ, RZ, R9 ;  /* 0x000000ffff037224 */ /* 0x001fe200078e0009 */
[----:B--2---:R-:W-:Y:S01]  /*24d50*/  HMMA.16816.F32.BF16 R44, R20, R8, R44 ;  /* 0x00000008142c723c */ /* 0x004fe2000004182c */
[----:B------:R-:W2:-:S15]  /*24d60*/  LDL.LU.64 R8, [R1+0x1e90] ;  /* 0x001e900001087983 */ /* 0x000e9e0000300a00 */
[----:B------:R-:W-:-:S07]  /*24d70*/  NOP ;  /* 0x0000000000007918 */ /* 0x000fce0000000000 */
[----:B------:R-:W-:Y:S04]  /*24d80*/  STL.64 [R1+0x340], R44 ;  /* 0x0003402c01007387 */ /* 0x000fe80000100a00 */
[----:B------:R3:W-:Y:S01]  /*24d90*/  STL [R1+0x348], R46 ;  /* 0x0003482e01007387 */ /* 0x0007e20000100800 */
[----:B------:R-:W-:Y:S02]  /*24da0*/  IMAD.MOV.U32 R0, RZ, RZ, R47 ;  /* 0x000000ffff007224 */ /* 0x000fe400078e002f */
[----:B---3--:R-:W-:Y:S03]  /*24db0*/  HMMA.16816.F32.BF16 R44, R20, R48, R56 ;  /* 0x00000030142c723c */ /* 0x008fe60000041838 */
[----:B------:R-:W-:-:S15]  /*24dc0*/  STL [R1+0x1d2c], R0 ;  /* 0x001d2c0001007387 */ /* 0x000fde0000100800 */
[----:B------:R-:W-:-:S06]  /*24dd0*/  NOP ;  /* 0x0000000000007918 */ /* 0x000fcc0000000000 */
[----:B------:R-:W-:Y:S01]  /*24de0*/  IMAD.MOV.U32 R31, RZ, RZ, R44 ;  /* 0x000000ffff1f7224 */ /* 0x000fe200078e002c */
[----:B------:R-:W-:Y:S01]  /*24df0*/  MOV R34, R45 ;  /* 0x0000002d00227202 */ /* 0x000fe20000000f00 */
[----:B------:R-:W-:Y:S02]  /*24e00*/  IMAD.MOV.U32 R35, RZ, RZ, R46 ;  /* 0x000000ffff237224 */ /* 0x000fe400078e002e */
[----:B------:R-:W-:Y:S01]  /*24e10*/  IMAD.MOV.U32 R38, RZ, RZ, R47 ;  /* 0x000000ffff267224 */ /* 0x000fe200078e002f */
[----:B------:R-:W3:Y:S04]  /*24e20*/  LDL.LU.64 R44, [R1+0x5c0] ;  /* 0x0005c000012c7983 */ /* 0x000ee80000300a00 */
[----:B------:R-:W3:Y:S04]  /*24e30*/  LDL.LU.64 R46, [R1+0x5c8] ;  /* 0x0005c800012e7983 */ /* 0x000ee80000300a00 */
[----:B------:R0:W-:Y:S04]  /*24e40*/  STL.64 [R1+0x1e40], R48 ;  /* 0x001e403001007387 */ /* 0x0001e80000100a00 */
[----:B0-----:R-:W2:Y:S04]  /*24e50*/  LDL.LU.64 R48, [R1+0x600] ;  /* 0x0006000001307983 */ /* 0x001ea80000300a00 */
[----:B------:R-:W2:Y:S01]  /*24e60*/  LDL.LU.64 R50, [R1+0x608] ;  /* 0x0006080001327983 */ /* 0x000ea20000300a00 */
[----:B----4-:R-:W-:Y:S03]  /*24e70*/  HMMA.16816.F32.BF16 R40, R20, R52, R40 ;  /* 0x000000341428723c */ /* 0x010fe60000041828 */
[----:B------:R-:W4:Y:S04]  /*24e80*/  LDL R11, [R1+0x1374] ;  /* 0x00137400010b7983 */ /* 0x000f280000100800 */
[----:B------:R-:W4:Y:S04]  /*24e90*/  LDL.LU.64 R56, [R1+0x560] ;  /* 0x0005600001387983 */ /* 0x000f280000300a00 */
[----:B------:R-:W4:Y:S01]  /*24ea0*/  LDL.LU.64 R58, [R1+0x568] ;  /* 0x00056800013a7983 */ /* 0x000f220000300a00 */
[----:B------:R-:W-:-:S02]  /*24eb0*/  IMAD.MOV.U32 R2, RZ, RZ, R12 ;  /* 0x000000ffff027224 */ /* 0x000fc400078e000c */
[----:B------:R-:W-:-:S09]  /*24ec0*/  IMAD.MOV.U32 R0, RZ, RZ, R13 ;  /* 0x000000ffff007224 */ /* 0x000fd200078e000d */
[----:B------:R0:W-:Y:S04]  /*24ed0*/  STL.64 [R1+0x320], R40 ;  /* 0x0003202801007387 */ /* 0x0001e80000100a00 */
[----:B------:R1:W-:Y:S04]  /*24ee0*/  STL.64 [R1+0x328], R42 ;  /* 0x0003282a01007387 */ /* 0x0003e80000100a00 */
[----:B0-----:R-:W4:Y:S04]  /*24ef0*/  LDL.LU.64 R40, [R1+0x530] ;  /* 0x0005300001287983 */ /* 0x001f280000300a00 */
[----:B-1----:R-:W4:Y:S04]  /*24f00*/  LDL.LU.64 R42, [R1+0x538] ;  /* 0x00053800012a7983 */ /* 0x002f280000300a00 */
[----:B------:R-:W-:Y:S04]  /*24f10*/  STL [R1+0x1e38], R54 ;  /* 0x001e383601007387 */ /* 0x000fe80000100800 */
[----:B------:R0:W-:Y:S01]  /*24f20*/  STL.64 [R1+0x1e30], R52 ;  /* 0x001e303401007387 */ /* 0x0001e20000100a00 */
[C---:B---3--:R-:W-:Y:S06]  /*24f30*/  HMMA.16816.F32.BF16 R44, R20.reuse, R24, R44 ;  /* 0x00000018142c723c */ /* 0x048fec000004182c */
[----:B--2---:R-:W-:-:S15]  /*24f40*/  HMMA.16816.F32.BF16 R48, R20, R12, R48 ;  /* 0x0000000c1430723c */ /* 0x004fde0000041830 */
[----:B------:R-:W-:-:S08]  /*24f50*/  NOP ;  /* 0x0000000000007918 */ /* 0x000fd00000000000 */
[----:B------:R1:W-:Y:S04]  /*24f60*/  STL.64 [R1+0x310], R48 ;  /* 0x0003103001007387 */ /* 0x0003e80000100a00 */
[----:B------:R2:W-:Y:S04]  /*24f70*/  STL.64 [R1+0x318], R50 ;  /* 0x0003183201007387 */ /* 0x0005e80000100a00 */
[----:B------:R-:W3:Y:S04]  /*24f80*/  LDL.LU.64 R12, [R1+0x4f0] ;  /* 0x0004f000010c7983 */ /* 0x000ee80000300a00 */
[----:B------:R-:W3:Y:S04]  /*24f90*/  LDL.LU.64 R14, [R1+0x4f8] ;  /* 0x0004f800010e7983 */ /* 0x000ee80000300a00 */
[----:B0-----:R-:W3:Y:S04]  /*24fa0*/  LDL.LU.64 R52, [R1+0x2a0] ;  /* 0x0002a00001347983 */ /* 0x001ee80000300a00 */
[----:B------:R-:W3:Y:S04]  /*24fb0*/  LDL.LU.64 R54, [R1+0x2a8] ;  /* 0x0002a80001367983 */ /* 0x000ee80000300a00 */
[----:B-1----:R-:W3:Y:S04]  /*24fc0*/  LDL.LU.64 R48, [R1+0x290] ;  /* 0x0002900001307983 */ /* 0x002ee80000300a00 */
[----:B--2---:R-:W2:Y:S04]  /*24fd0*/  LDL.LU.64 R50, [R1+0x298] ;  /* 0x0002980001327983 */ /* 0x004ea80000300a00 */
[----:B------:R0:W-:Y:S04]  /*24fe0*/  STL.64 [R1+0x300], R44 ;  /* 0x0003002c01007387 */ /* 0x0001e80000100a00 */
[----:B------:R4:W-:Y:S04]  /*24ff0*/  STL.64 [R1+0x308], R46 ;  /* 0x0003082e01007387 */ /* 0x0009e80000100a00 */
[----:B0-----:R-:W4:Y:S01]  /*25000*/  LDL.LU.64 R44, [R1+0x1e88] ;  /* 0x001e8800012c7983 */ /* 0x001f220000300a00 */
[----:B------:R-:W-:-:S02]  /*25010*/  IMAD.MOV.U32 R30, RZ, RZ, R24 ;  /* 0x000000ffff1e7224 */ /* 0x000fc400078e0018 */
[----:B------:R-:W-:Y:S02]  /*25020*/  IMAD.MOV.U32 R7, RZ, RZ, R25 ;  /* 0x000000ffff077224 */ /* 0x000fe400078e0019 */
[----:B------:R-:W2:Y:S01]  /*25030*/  LDL.LU.64 R24, [R1+0x1e80] ;  /* 0x001e800001187983 */ /* 0x000ea20000300a00 */
[C---:B----4-:R-:W-:Y:S03]  /*25040*/  HMMA.16816.F32.BF16 R44, R20.reuse, R44, R56 ;  /* 0x0000002c142c723c */ /* 0x050fe60000041838 */
[----:B------:R-:W4:Y:S03]  /*25050*/  LDL.LU.64 R56, [R1+0x1e78] ;  /* 0x001e780001387983 */ /* 0x000f260000300a00 */
[----:B---3--:R-:W-:-:S15]  /*25060*/  HMMA.16816.F32.BF16 R12, R20, R16, R12 ;  /* 0x00000010140c723c */ /* 0x008fde000004180c */
[----:B------:R-:W-:-:S02]  /*25070*/  NOP ;  /* 0x0000000000007918 */ /* 0x000fc40000000000 */
[----:B------:R0:W-:Y:S04]  /*25080*/  STL.64 [R1+0x2f0], R44 ;  /* 0x0002f02c01007387 */ /* 0x0001e80000100a00 */
[----:B------:R1:W-:Y:S04]  /*25090*/  STL.64 [R1+0x2f8], R46 ;  /* 0x0002f82e01007387 */ /* 0x0003e80000100a00 */
[----:B0-----:R-:W3:Y:S04]  /*250a0*/  LDL.LU.64 R44, [R1+0x280] ;  /* 0x00028000012c7983 */ /* 0x001ee80000300a00 */
[----:B-1----:R-:W3:Y:S01]  /*250b0*/  LDL.LU.64 R46, [R1+0x288] ;  /* 0x00028800012e7983 */ /* 0x002ee20000300a00 */
[----:B----4-:R-:W-:-:S15]  /*250c0*/  HMMA.16816.F32.BF16 R40, R20, R56, R40 ;  /* 0x000000381428723c */ /* 0x010fde0000041828 */
[----:B------:R-:W-:-:S08]  /*250d0*/  NOP ;  /* 0x0000000000007918 */ /* 0x000fd00000000000 */
[----:B------:R-:W-:Y:S04]  /*250e0*/  STL.64 [R1+0x2e0], R40 ;  /* 0x0002e02801007387 */ /* 0x000fe80000100a00 */
[----:B------:R0:W-:Y:S04]  /*250f0*/  STL.64 [R1+0x2e8], R42 ;  /* 0x0002e82a01007387 */ /* 0x0001e80000100a00 */
[----:B0-----:R-:W4:Y:S04]  /*25100*/  LDL.LU.64 R42, [R1+0x1e70] ;  /* 0x001e7000012a7983 */ /* 0x001f280000300a00 */
[----:B------:R-:W4:Y:S04]  /*25110*/  LDL.LU.64 R40, [R1+0x1e68] ;  /* 0x001e680001287983 */ /* 0x000f280000300a00 */
[----:B------:R0:W-:Y:S04]  /*25120*/  STL.64 [R1+0x1df0], R56 ;  /* 0x001df03801007387 */ /* 0x0001e80000100a00 */
[----:B0-----:R-:W3:Y:S04]  /*25130*/  LDL.LU.64 R56, [R1+0x4b0] ;  /* 0x0004b00001387983 */ /* 0x001ee80000300a00 */
[----:B------:R-:W3:Y:S04]  /*25140*/  LDL.LU.64 R58, [R1+0x4b8] ;  /* 0x0004b800013a7983 */ /* 0x000ee80000300a00 */
[----:B------:R0:W-:Y:S04]  /*25150*/  STL.64 [R1+0x2d0], R12 ;  /* 0x0002d00c01007387 */ /* 0x0001e80000100a00 */
[----:B------:R1:W-:Y:S04]  /*25160*/  STL.64 [R1+0x2d8], R14 ;  /* 0x0002d80e01007387 */ /* 0x0003e80000100a00 */
[----:B0-----:R-:W4:Y:S01]  /*25170*/  LDL.LU.64 R12, [R1+0x1e60] ;  /* 0x001e6000010c7983 */ /* 0x001f220000300a00 */
[----:B-1----:R-:W-:Y:S01]  /*25180*/  MOV R14, R16 ;  /* 0x00000010000e7202 */ /* 0x002fe20000000f00 */
[----:B------:R-:W-:Y:S01]  /*25190*/  IMAD.MOV.U32 R10, RZ, RZ, R17 ;  /* 0x000000ffff0a7224 */ /* 0x000fe200078e0011 */
[C---:B------:R-:W-:Y:S01]  /*251a0*/  HMMA.16816.F32.BF16 R52, R20.reuse, R4, R52 ;  /* 0x000000041434723c */ /* 0x040fe20000041834 */
[----:B------:R-:W4:Y:S04]  /*251b0*/  LDL.LU.64 R16, [R1+0x1e58] ;  /* 0x001e580001107983 */ /* 0x000f280000300a00 */
[----:B--2---:R0:W-:Y:S01]  /*251c0*/  STL.64 [R1+0x1dd0], R24 ;  /* 0x001dd01801007387 */ /* 0x0041e20000100a00 */
[----:B------:R-:W-:Y:S01]  /*251d0*/  MOV R39, R18 ;  /* 0x0000001200277202 */ /* 0x000fe20000000f00 */
[C---:B---3--:R-:W-:Y:S06]  /*251e0*/  HMMA.16816.F32.BF16 R56, R20.reuse, R24, R56 ;  /* 0x000000181438723c */ /* 0x048fec0000041838 */
[C---:B0-----:R-:W-:Y:S06]  /*251f0*/  HMMA.16816.F32.BF16 R24, R20.reuse, R8, R48 ;  /* 0x000000081418723c */ /* 0x041fec0000041830 */
[----:B----4-:R-:W-:Y:S11]  /*25200*/  HMMA.16816.F32.BF16 R44, R20, R12, R44 ;  /* 0x0000000c142c723c */ /* 0x010ff6000004182c */
[----:B------:R-:W-:Y:S04]  /*25210*/  STL.64 [R1+0x2c0], R56 ;  /* 0x0002c03801007387 */ /* 0x000fe80000100a00 */
[----:B------:R-:W-:Y:S04]  /*25220*/  STL.64 [R1+0x2c8], R58 ;  /* 0x0002c83a01007387 */ /* 0x000fe80000100a00 */
[----:B------:R-:W-:Y:S04]  /*25230*/  STL.64 [R1+0x2b0], R52 ;  /* 0x0002b03401007387 */ /* 0x000fe80000100a00 */
[----:B------:R-:W-:Y:S04]  /*25240*/  STL.64 [R1+0x2b8], R54 ;  /* 0x0002b83601007387 */ /* 0x000fe80000100a00 */
[----:B------:R0:W-:Y:S04]  /*25250*/  STL [R1+0x380], R24 ;  /* 0x0003801801007387 */ /* 0x0001e80000100800 */
[----:B------:R-:W-:Y:S04]  /*25260*/  STL [R1+0x38c], R27 ;  /* 0x00038c1b01007387 */ /* 0x000fe80000100800 */
[----:B------:R-:W2:Y:S04]  /*25270*/  LDL.LU.64 R48, [R1+0x270] ;  /* 0x0002700001307983 */ /* 0x000ea80000300a00 */
[----:B------:R-:W2:Y:S01]  /*25280*/  LDL.LU.64 R50, [R1+0x278] ;  /* 0x0002780001327983 */ /* 0x000ea20000300a00 */
[----:B------:R-:W-:-:S02]  /*25290*/  IMAD.MOV.U32 R18, RZ, RZ, R25 ;  /* 0x000000ffff127224 */ /* 0x000fc400078e0019 */
[----:B------:R-:W-:Y:S02]  /*252a0*/  IMAD.MOV.U32 R25, RZ, RZ, R10 ;  /* 0x000000ffff197224 */ /* 0x000fe400078e000a */
[----:B------:R-:W-:Y:S02]  /*252b0*/  IMAD.MOV.U32 R19, RZ, RZ, R26 ;  /* 0x000000ffff137224 */ /* 0x000fe400078e001a */
[----:B0-----:R-:W-:Y:S02]  /*252c0*/  IMAD.MOV.U32 R24, RZ, RZ, R14 ;  /* 0x000000ffff187224 */ /* 0x001fe400078e000e */
[----:B------:R-:W-:-:S03]  /*252d0*/  IMAD.MOV.U32 R14, RZ, RZ, R45 ;  /* 0x000000ffff0e7224 */ /* 0x000fc600078e002d */
[----:B------:R-:W-:Y:S04]  /*252e0*/  STL.64 [R1+0x1de8], R24 ;  /* 0x001de81801007387 */ /* 0x000fe80000100a00 */
[----:B------:R-:W-:Y:S04]  /*252f0*/  STL [R1+0x1bd0], R19 ;  /* 0x001bd01301007387 */ /* 0x000fe80000100800 */
[----:B------:R-:W-:Y:S04]  /*25300*/  STL [R1+0x1bcc], R18 ;  /* 0x001bcc1201007387 */ /* 0x000fe80000100800 */
[----:B------:R0:W-:Y:S01]  /*25310*/  STL [R1+0x370], R44 ;  /* 0x0003702c01007387 */ /* 0x0001e20000100800 */
[----:B------:R-:W-:Y:S01]  /*25320*/  MOV R15, R46 ;  /* 0x0000002e000f7202 */ /* 0x000fe20000000f00 */
[----:B------:R-:W-:-:S02]  /*25330*/  IMAD.MOV.U32 R10, RZ, RZ, R47 ;  /* 0x000000ffff0a7224 */ /* 0x000fc400078e002f */
[----:B0-----:R-:W3:Y:S04]  /*25340*/  LDL.LU.64 R44, [R1+0x730] ;  /* 0x00073000012c7983 */ /* 0x001ee80000300a00 */
[----:B------:R-:W3:Y:S04]  /*25350*/  LDL.LU.64 R46, [R1+0x738] ;  /* 0x00073800012e7983 */ /* 0x000ee80000300a00 */
[----:B------:R-:W4:Y:S04]  /*25360*/  LDL.LU.64 R24, [R1+0x6e0] ;  /* 0x0006e00001187983 */ /* 0x000f280000300a00 */
[----:B------:R-:W4:Y:S04]  /*25370*/  LDL.LU.64 R26, [R1+0x6e8] ;  /* 0x0006e800011a7983 */ /* 0x000f280000300a00 */
[----:B------:R-:W-:Y:S04]  /*25380*/  STL.64 [R1+0x1de0], R14 ;  /* 0x001de00e01007387 */ /* 0x000fe80000100a00 */
[----:B------:R3:W-:Y:S04]  /*25390*/  STL.64 [R1+0x1dd8], R12 ;  /* 0x001dd80c01007387 */ /* 0x0007e80000100a00 */
[----:B------:R-:W-:Y:S01]  /*253a0*/  STL [R1+0x1c30], R10 ;  /* 0x001c300a01007387 */ /* 0x000fe20000100800 */
[----:B--2---:R-:W-:Y:S07]  /*253b0*/  HMMA.16816.F32.BF16 R20, R20, R16, R48 ;  /* 0x000000101414723c */ /* 0x004fee0000041830 */
[----:B------:R-:W-:Y:S01]  /*253c0*/  IMAD.MOV.U32 R48, RZ, RZ, R6 ;  /* 0x000000ffff307224 */ /* 0x000fe200078e0006 */
[----:B------:R-:W-:Y:S01]  /*253d0*/  MOV R49, R3 ;  /* 0x0000000300317202 */ /* 0x000fe20000000f00 */
[----:B---3--:R-:W-:-:S15]  /*253e0*/  HMMA.16816.F32.BF16 R12, R40, R36, R44 ;  /* 0x00000024280c723c */ /* 0x008fde000004182c */
[----:B------:R-:W-:Y:S02]  /*253f0*/  IMAD.MOV.U32 R19, RZ, RZ, R22 ;  /* 0x000000ffff137224 */ /* 0x000fe400078e0016 */
[----:B------:R-:W-:Y:S01]  /*25400*/  IMAD.MOV.U32 R18, RZ, RZ, R23 ;  /* 0x000000ffff127224 */ /* 0x000fe200078e0017 */
[----:B------:R-:W-:Y:S04]  /*25410*/  STL.64 [R1+0x2a0], R20 ;  /* 0x0002a01401007387 */ /* 0x000fe80000100a00 */
[----:B------:R-:W0:Y:S04]  /*25420*/  LDSM.16.MT88.4 R20, [R11+UR4+0x4000] ;  /* 0x004000040b14783b */ /* 0x000e280008004200 */
[----:B------:R-:W-:Y:S04]  /*25430*/  STL.64 [R1+0x1e00], R18 ;  /* 0x001e001201007387 */ /* 0x000fe80000100a00 */
[----:B------:R1:W-:Y:S04]  /*25440*/  STL.64 [R1+0x1df8], R16 ;  /* 0x001df81001007387 */ /* 0x0003e80000100a00 */
[----:B------:R-:W-:Y:S01]  /*25450*/  STL.64 [R1+0x1e50], R48 ;  /* 0x001e503001007387 */ /* 0x000fe20000100a00 */
[----:B-1----:R-:W-:-:S02]  /*25460*/  IMAD.MOV.U32 R16, RZ, RZ, R30 ;  /* 0x000000ffff107224 */ /* 0x002fc400078e001e */
[----:B------:R-:W-:-:S05]  /*25470*/  IMAD.MOV.U32 R17, RZ, RZ, R7 ;  /* 0x000000ffff117224 */ /* 0x000fca00078e0007 */
[----:B------:R1:W-:Y:S01]  /*25480*/  STL.64 [R1+0x1e18], R16 ;  /* 0x001e181001007387 */ /* 0x0003e20000100a00 */
[----:B------:R-:W-:Y:S02]  /*25490*/  IMAD.MOV.U32 R6, RZ, RZ, R14 ;  /* 0x000000ffff067224 */ /* 0x000fe400078e000e */
[----:B------:R-:W-:Y:S02]  /*254a0*/  IMAD.MOV.U32 R7, RZ, RZ, R15 ;  /* 0x000000ffff077224 */ /* 0x000fe400078e000f */
[----:B-1----:R-:W-:Y:S02]  /*254b0*/  IMAD.MOV.U32 R16, RZ, RZ, R2 ;  /* 0x000000ffff107224 */ /* 0x002fe400078e0002 */
[----:B------:R-:W-:-:S05]  /*254c0*/  IMAD.MOV.U32 R17, RZ, RZ, R0 ;  /* 0x000000ffff117224 */ /* 0x000fca00078e0000 */
[----:B------:R-:W-:Y:S04]  /*254d0*/  STL.64 [R1+0x1e48], R16 ;  /* 0x001e481001007387 */ /* 0x000fe80000100a00 */
[----:B------:R-:W-:Y:S04]  /*254e0*/  STL [R1+0x290], R12 ;  /* 0x0002900c01007387 */ /* 0x000fe80000100800 */
[----:B------:R-:W-:Y:S04]  /*254f0*/  STL.64 [R1+0x1e28], R6 ;  /* 0x001e280601007387 */ /* 0x000fe80000100a00 */
[----:B------:R4:W-:Y:S04]  /*25500*/  STL.64 [R1+0x1e20], R4 ;  /* 0x001e200401007387 */ /* 0x0009e80000100a00 */
[----:B------:R-:W-:Y:S04]  /*25510*/  STL.64 [R1+0x1e10], R38 ;  /* 0x001e102601007387 */ /* 0x000fe80000100a00 */
[----:B------:R-:W-:Y:S04]  /*25520*/  STL.64 [R1+0x1e08], R36 ;  /* 0x001e082401007387 */ /* 0x000fe80000100a00 */
[----:B------:R-:W2:Y:S04]  /*25530*/  LDL.LU.64 R48, [R1+0x6d0] ;  /* 0x0006d00001307983 */ /* 0x000ea80000300a00 */
[----:B------:R-:W2:Y:S01]  /*25540*/  LDL.LU.64 R50, [R1+0x6d8] ;  /* 0x0006d80001327983 */ /* 0x000ea20000300a00 */
[----:B----4-:R-:W-:Y:S01]  /*25550*/  HMMA.16816.F32.BF16 R4, R40, R32, R24 ;  /* 0x000000202804723c */ /* 0x010fe20000041818 */
[----:B------:R-:W-:-:S15]  /*25560*/  IMAD.MOV.U32 R10, RZ, RZ, R13 ;  /* 0x000000ffff0a7224 */ /* 0x000fde00078e000d */
[----:B------:R-:W-:-:S07]  /*25570*/  NOP ;  /* 0x0000000000007918 */ /* 0x000fce0000000000 */
[----:B------:R1:W-:Y:S04]  /*25580*/  STL.64 [R1+0x280], R4 ;  /* 0x0002800401007387 */ /* 0x0003e80000100a00 */
[----:B------:R3:W-:Y:S04]  /*25590*/  STL.64 [R1+0x288], R6 ;  /* 0x0002880601007387 */ /* 0x0007e80000100a00 */
[----:B------:R-:W4:Y:S04]  /*255a0*/  LDL.LU.64 R16, [R1+0x680] ;  /* 0x0006800001107983 */ /* 0x000f280000300a00 */
[----:B------:R-:W4:Y:S04]  /*255b0*/  LDL.LU.64 R18, [R1+0x688] ;  /* 0x0006880001127983 */ /* 0x000f280000300a00 */
[----:B------:R-:W4:Y:S04]  /*255c0*/  LDL.LU.64 R52, [R1+0x650] ;  /* 0x0006500001347983 */ /* 0x000f280000300a00 */
[----:B------:R-:W4:Y:S04]  /*255d0*/  LDL.LU.64 R54, [R1+0x658] ;  /* 0x0006580001367983 */ /* 0x000f280000300a00 */
[----:B------:R-:W4:Y:S04]  /*255e0*/  LDL.LU.64 R44, [R1+0x610] ;  /* 0x00061000012c7983 */ /* 0x000f280000300a00 */
[----:B------:R-:W4:Y:S04]  /*255f0*/  LDL.LU.64 R46, [R1+0x618] ;  /* 0x00061800012e7983 */ /* 0x000f280000300a00 */
[----:B-1----:R-:W4:Y:S04]  /*25600*/  LDL.LU.64 R4, [R1+0x5d0] ;  /* 0x0005d00001047983 */ /* 0x002f280000300a00 */
[----:B---3--:R-:W3:Y:S04]  /*25610*/  LDL.LU.64 R6, [R1+0x5d8] ;  /* 0x0005d80001067983 */ /* 0x008ee80000300a00 */
[----:B------:R-:W3:Y:S04]  /*25620*/  LDL.LU.64 R36, [R1+0x5a0] ;  /* 0x0005a00001247983 */ /* 0x000ee80000300a00 */
[----:B------:R-:W3:Y:S04]  /*25630*/  LDL.LU.64 R38, [R1+0x5a8] ;  /* 0x0005a80001267983 */ /* 0x000ee80000300a00 */
[----:B------:R-:W3:Y:S04]  /*25640*/  LDL.LU.64 R56, [R1+0x540] ;  /* 0x0005400001387983 */ /* 0x000ee80000300a00 */
[----:B------:R-:W3:Y:S04]  /*25650*/  LDL.LU.64 R58, [R1+0x548] ;  /* 0x00054800013a7983 */ /* 0x000ee80000300a00 */
[----:B------:R-:W3:Y:S04]  /*25660*/  LDL.LU.64 R24, [R1+0x500] ;  /* 0x0005000001187983 */ /* 0x000ee80000300a00 */
[----:B------:R-:W3:Y:S04]  /*25670*/  LDL.LU.64 R26, [R1+0x508] ;  /* 0x00050800011a7983 */ /* 0x000ee80000300a00 */
[----:B------:R-:W3:Y:S04]  /*25680*/  LDL.LU.64 R12, [R1+0x4d0] ;  /* 0x0004d000010c7983 */ /* 0x000ee80000300a00 */
[----:B------:R-:W3:Y:S04]  /*25690*/  LDL.LU.64 R14, [R1+0x4d8] ;  /* 0x0004d800010e7983 */ /* 0x000ee80000300a00 */
[----:B0-----:R-:W-:Y:S04]  /*256a0*/  STL.64 [R1+0x1d38], R22 ;  /* 0x001d381601007387 */ /* 0x001fe80000100a00 */
[----:B------:R0:W-:Y:S04]  /*256b0*/  STL.64 [R1+0x1d30], R20 ;  /* 0x001d301401007387 */ /* 0x0001e80000100a00 */
[----:B0-----:R-:W3:Y:S01]  /*256c0*/  LDL.LU.64 R20, [R1+0xc0] ;  /* 0x0000c00001147983 */ /* 0x001ee20000300a00 */
[----:B--2---:R-:W-:-:S15]  /*256d0*/  HMMA.16816.F32.BF16 R48, R40, R28, R48 ;  /* 0x0000001c2830723c */ /* 0x004fde0000041830 */
[----:B------:R-:W-:-:S08]  /*256e0*/  NOP ;  /* 0x0000000000007918 */ /* 0x000fd00000000000 */
[----:B------:R0:W-:Y:S04]  /*256f0*/  STL.64 [R1+0x270], R48 ;  /* 0x0002703001007387 */ /* 0x0001e80000100a00 */
[----:B------:R4:W-:Y:S04]  /*25700*/  STL.64 [R1+0x278], R50 ;  /* 0x0002783201007387 */ /* 0x0009e80000100a00 */
[----:B0-----:R-:W4:Y:S02]  /*25710*/  LDL.LU.64 R48, [R1+0x1e50] ;  /* 0x001e500001307983 */ /* 0x001f240000300a00 */
[----:B----4-:R-:W-:Y:S02]  /*25720*/  HMMA.16816.F32.BF16 R48, R40, R48, R16 ;  /* 0x000000302830723c */ /* 0x010fe40000041810 */
[----:B------:R-:W3:-:S15]  /*25730*/  LDL.LU.64 R16, [R1+0x1e48] ;  /* 0x001e480001107983 */ /* 0x000ede0000300a00 */
[----:B------:R-:W-:-:S06]  /*25740*/  NOP ;  /* 0x0000000000007918 */ /* 0x000fcc0000000000 */
[----:B------:R0:W-:Y:S04]  /*25750*/  STL.64 [R1+0x260], R48 ;  /* 0x0002603001007387 */ /* 0x0001e80000100a00 */
[----:B------:R1:W-:Y:S04]  /*25760*/  STL.64 [R1+0x268], R50 ;  /* 0x0002683201007387 */ /* 0x0003e80000100a00 */
[----:B0-----:R-:W1:Y:S02]  /*25770*/  LDL.LU.64 R48, [R1+0x1e40] ;  /* 0x001e400001307983 */ /* 0x001e640000300a00 */
[C---:B-1----:R-:W-:Y:S02]  /*25780*/  HMMA.16816.F32.BF16 R48, R40.reuse, R48, R52 ;  /* 0x000000302830723c */ /* 0x042fe40000041834 */
[----:B------:R-:W2:Y:S04]  /*25790*/  LDL.LU R54, [R1+0x1e38] ;  /* 0x001e380001367983 */ /* 0x000ea80000300800 */
[----:B------:R-:W4:Y:S01]  /*257a0*/  LDL.LU.64 R52, [R1+0x1e30] ;  /* 0x001e300001347983 */ /* 0x000f220000300a00 */
[----:B---3--:R-:W-:-:S15]  /*257b0*/  HMMA.16816.F32.BF16 R16, R40, R16, R4 ;  /* 0x000000102810723c */ /* 0x008fde0000041804 */
[----:B------:R-:W-:-:S01]  /*257c0*/  NOP ;  /* 0x0000000000007918 */ /* 0x000fc20000000000 */
[----:B------:R0:W-:Y:S04]  /*257d0*/  STL.64 [R1+0x250], R48 ;  /* 0x0002503001007387 */ /* 0x0001e80000100a00 */
[----:B------:R1:W-:Y:S04]  /*257e0*/  STL.64 [R1+0x258], R50 ;  /* 0x0002583201007387 */ /* 0x0003e80000100a00 */
[----:B0-----:R-:W3:Y:S04]  /*257f0*/  LDL.LU.64 R48, [R1+0x460] ;  /* 0x0004600001307983 */ /* 0x001ee80000300a00 */
[----:B-1----:R-:W3:Y:S01]  /*25800*/  LDL.LU.64 R50, [R1+0x468] ;  /* 0x0004680001327983 */ /* 0x002ee20000300a00 */
[----:B----4-:R-:W-:-:S15]  /*25810*/  HMMA.16816.F32.BF16 R44, R40, R52, R44 ;  /* 0x00000034282c723c */ /* 0x010fde000004182c */
[----:B------:R-:W-:-:S08]  /*25820*/  NOP ;  /* 0x0000000000007918 */ /* 0x000fd00000000000 */
[----:B------:R0:W-:Y:S04]  /*25830*/  STL.64 [R1+0x240], R44 ;  /* 0x0002402c01007387 */ /* 0x0001e80000100a00 */
[----:B------:R1:W-:Y:S04]  /*25840*/  STL.64 [R1+0x248], R46 ;  /* 0x0002482e01007387 */ /* 0x0003e80000100a00 */
[----:B0-----:R-:W4:Y:S04]  /*25850*/  LDL.LU.64 R44, [R1+0x3d0] ;  /* 0x0003d000012c7983 */ /* 0x001f280000300a00 */
[----:B-1----:R-:W4:Y:S04]  /*25860*/  LDL.LU.64 R46, [R1+0x3d8] ;  /* 0x0003d800012e7983 */ /* 0x002f280000300a00 */
[----:B------:R-:W-:Y:S04]  /*25870*/  STL.64 [R1+0x1db8], R52 ;  /* 0x001db83401007387 */ /* 0x000fe80000100a00 */
[----:B------:R-:W2:Y:S04]  /*25880*/  LDL.LU.64 R6, [R1+0x1e28] ;  /* 0x001e280001067983 */ /* 0x000ea80000300a00 */
[----:B------:R-:W3:Y:S04]  /*25890*/  LDL.LU.64 R4, [R1+0x1e20] ;  /* 0x001e200001047983 */ /* 0x000ee80000300a00 */
[----:B------:R0:W-:Y:S04]  /*258a0*/  STL.64 [R1+0x230], R16 ;  /* 0x0002301001007387 */ /* 0x0001e80000100a00 */
[----:B------:R1:W-:Y:S04]  /*258b0*/  STL.64 [R1+0x238], R18 ;  /* 0x0002381201007387 */ /* 0x0003e80000100a00 */
[----:B0-----:R-:W1:Y:S01]  /*258c0*/  LDL.LU.64 R16, [R1+0x1e18] ;  /* 0x001e180001107983 */ /* 0x001e620000300a00 */
[C---:B------:R-:W-:Y:S06]  /*258d0*/  HMMA.16816.F32.BF16 R56, R40.reuse, R20, R56 ;  /* 0x000000142838723c */ /* 0x040fec0000041838 */
[----:B-1----:R-:W-:Y:S01]  /*258e0*/  HMMA.16816.F32.BF16 R16, R40, R16, R36 ;  /* 0x000000102810723c */ /* 0x002fe20000041824 */
[----:B------:R-:W4:Y:S04]  /*258f0*/  LDL.LU.64 R38, [R1+0x1e10] ;  /* 0x001e100001267983 */ /* 0x000f280000300a00 */
[----:B------:R-:W4:-:S15]  /*25900*/  LDL.LU.64 R36, [R1+0x1e08] ;  /* 0x001e080001247983 */ /* 0x000f1e0000300a00 */
[----:B------:R-:W-:-:S03]  /*25910*/  NOP ;  /* 0x0000000000007918 */ /* 0x000fc60000000000 */
[----:B------:R-:W-:Y:S04]  /*25920*/  STL.64 [R1+0x220], R16 ;  /* 0x0002201001007387 */ /* 0x000fe80000100a00 */
[----:B------:R0:W-:Y:S04]  /*25930*/  STL.64 [R1+0x228], R18 ;  /* 0x0002281201007387 */ /* 0x0001e80000100a00 */
[----:B0-----:R-:W4:Y:S04]  /*25940*/  LDL.LU.64 R18, [R1+0x1e00] ;  /* 0x001e000001127983 */ /* 0x001f280000300a00 */
[----:B------:R-:W4:Y:S04]  /*25950*/  LDL.LU.64 R16, [R1+0x1df8] ;  /* 0x001df80001107983 */ /* 0x000f280000300a00 */
[----:B------:R0:W-:Y:S04]  /*25960*/  STL.64 [R1+0x210], R56 ;  /* 0x0002103801007387 */ /* 0x0001e80000100a00 */
[----:B------:R-:W-:Y:S04]  /*25970*/  STL.64 [R1+0x218], R58 ;  /* 0x0002183a01007387 */ /* 0x000fe80000100a00 */
[----:B0-----:R-:W2:Y:S02]  /*25980*/  LDL.LU.64 R56, [R1+0x1df0] ;  /* 0x001df00001387983 */ /* 0x001ea40000300a00 */
[----:B--2---:R-:W-:-:S15]  /*25990*/  HMMA.16816.F32.BF16 R24, R40, R56, R24 ;  /* 0x000000382818723c */ /* 0x004fde0000041818 */
[----:B------:R-:W-:-:S08]  /*259a0*/  NOP ;  /* 0x0000000000007918 */ /* 0x000fd00000000000 */
[----:B------:R0:W-:Y:S04]  /*259b0*/  STL.64 [R1+0x200], R24 ;  /* 0x0002001801007387 */ /* 0x0001e80000100a00 */
[----:B------:R-:W-:Y:S04]  /*259c0*/  STL.64 [R1+0x208], R26 ;  /* 0x0002081a01007387 */ /* 0x000fe80000100a00 */
[----:B0-----:R-:W2:Y:S04]  /*259d0*/  LDL.LU.64 R24, [R1+0x1de8] ;  /* 0x001de80001187983 */ /* 0x001ea80000300a00 */
[----:B------:R0:W-:Y:S04]  /*259e0*/  STL.64 [R1+0x1da0], R56 ;  /* 0x001da03801007387 */ /* 0x0001e80000100a00 */
[----:B0-----:R-:W4:Y:S04]  /*259f0*/  LDL.LU.64 R56, [R1+0x490] ;  /* 0x0004900001387983 */ /* 0x001f280000300a00 */
[----:B------:R-:W4:Y:S01]  /*25a00*/  LDL.LU.64 R58, [R1+0x498] ;  /* 0x00049800013a7983 */ /* 0x000f220000300a00 */
[----:B--2---:R-:W-:Y:S03]  /*25a10*/  HMMA.16816.F32.BF16 R24, R40, R24, R12 ;  /* 0x000000182818723c */ /* 0x004fe6000004180c */
[----:B------:R-:W2:Y:S04]  /*25a20*/  LDL.LU.64 R14, [R1+0x1de0] ;  /* 0x001de000010e7983 */ /* 0x000ea80000300a00 */
[----:B------:R-:W2:-:S15]  /*25a30*/  LDL.LU.64 R12, [R1+0x1dd8] ;  /* 0x001dd800010c7983 */ /* 0x000e9e0000300a00 */
[----:B------:R-:W-:-:S01]  /*25a40*/  NOP ;  /* 0x0000000000007918 */ /* 0x000fc20000000000 */
[----:B------:R0:W-:Y:S04]  /*25a50*/  STL.64 [R1+0x1f0], R24 ;  /* 0x0001f01801007387 */ /* 0x0001e80000100a00 */
[----:B------:R1:W-:Y:S04]  /*25a60*/  STL.64 [R1+0x1f8], R26 ;  /* 0x0001f81a01007387 */ /* 0x0003e80000100a00 */
[----:B0-----:R-:W4:Y:S04]  /*25a70*/  LDL.LU.64 R24, [R1+0x1dd0] ;  /* 0x001dd00001187983 */ /* 0x001f280000300a00 */
[----:B-1----:R-:W2:Y:S01]  /*25a80*/  LDL.LU.64 R26, [R1+0x1dc8] ;  /* 0x001dc800011a7983 */ /* 0x002ea20000300a00 */
[C---:B---3--:R-:W-:Y:S06]  /*25a90*/  HMMA.16816.F32.BF16 R48, R40.reuse, R4, R48 ;  /* 0x000000042830723c */ /* 0x048fec0000041830 */
[----:B----4-:R-:W-:Y:S06]  /*25aa0*/  HMMA.16816.F32.BF16 R56, R40, R24, R56 ;  /* 0x000000182838723c */ /* 0x010fec0000041838 */
[----:B------:R-:W-:Y:S01]  /*25ab0*/  IMAD.MOV.U32 R2, RZ, RZ, R24 ;  /* 0x000000ffff027224 */ /* 0x000fe200078e0018 */
[----:B------:R-:W-:-:S02]  /*25ac0*/  MOV R0, R25 ;  /* 0x0000001900007202 */ /* 0x000fc40000000f00 */
[----:B------:R-:W3:-:S14]  /*25ad0*/  LDL.LU.64 R24, [R1+0x1dc0] ;  /* 0x001dc00001187983 */ /* 0x000edc0000300a00 */
[----:B------:R0:W-:Y:S01]  /*25ae0*/  STL.64 [R1+0x1e0], R56 ;  /* 0x0001e03801007387 */ /* 0x0001e20000100a00 */
[----:B------:R-:W-:-:S03]  /*25af0*/  IMAD.MOV.U32 R61, RZ, RZ, R59 ;  /* 0x000000ffff3d7224 */ /* 0x000fc600078e003b */
[----:B------:R1:W-:Y:S04]  /*25b00*/  STL [R1+0x1e8], R58 ;  /* 0x0001e83a01007387 */ /* 0x0003e80000100800 */
[----:B0-----:R-:W2:Y:S04]  /*25b10*/  LDL.LU.64 R56, [R1+0x3c0] ;  /* 0x0003c00001387983 */ /* 0x001ea80000300a00 */
[----:B-1----:R-:W2:Y:S04]  /*25b20*/  LDL.LU.64 R58, [R1+0x3c8] ;  /* 0x0003c800013a7983 */ /* 0x002ea80000300a00 */
[----:B------:R-:W-:Y:S04]  /*25b30*/  STL [R1+0x1bb0], R61 ;  /* 0x001bb03d01007387 */ /* 0x000fe80000100800 */
[----:B------:R-:W-:Y:S04]  /*25b40*/  STL.64 [R1+0x1d58], R6 ;  /* 0x001d580601007387 */ /* 0x000fe80000100a00 */
[----:B------:R0:W-:Y:S02]  /*25b50*/  STL.64 [R1+0x1d50], R4 ;  /* 0x001d500401007387 */ /* 0x0001e40000100a00 */
[C---:B0-----:R-:W-:Y:S02]  /*25b60*/  HMMA.16816.F32.BF16 R4, R40.reuse, R8, R44 ;  /* 0x000000082804723c */ /* 0x041fe4000004182c */
[----:B------:R0:W-:Y:S04]  /*25b70*/  STL.64 [R1+0x1d0], R48 ;  /* 0x0001d03001007387 */ /* 0x0001e80000100a00 */
[----:B------:R1:W-:Y:S04]  /*25b80*/  STL.64 [R1+0x1d8], R50 ;  /* 0x0001d83201007387 */ /* 0x0003e80000100a00 */
[----:B0-----:R-:W3:Y:S04]  /*25b90*/  LDL.LU.64 R48, [R1+0x740] ;  /* 0x0007400001307983 */ /* 0x001ee80000300a00 */
[----:B-1----:R-:W3:Y:S09]  /*25ba0*/  LDL.LU.64 R50, [R1+0x748] ;  /* 0x0007480001327983 */ /* 0x002ef20000300a00 */
[----:B------:R-:W-:Y:S04]  /*25bb0*/  STL.64 [R1+0x1c0], R4 ;  /* 0x0001c00401007387 */ /* 0x000fe80000100a00 */
[----:B------:R-:W-:Y:S04]  /*25bc0*/  STL.64 [R1+0x1c8], R6 ;  /* 0x0001c80601007387 */ /* 0x000fe80000100a00 */
[----:B------:R-:W4:Y:S04]  /*25bd0*/  LDL.LU.64 R44, [R1+0x710] ;  /* 0x00071000012c7983 */ /* 0x000f280000300a00 */
[----:B------:R-:W4:Y:S04]  /*25be0*/  LDL.LU.64 R46, [R1+0x718] ;  /* 0x00071800012e7983 */ /* 0x000f280000300a00 */
[----:B------:R-:W-:Y:S04]  /*25bf0*/  STL.64 [R1+0x1d48], R10 ;  /* 0x001d480a01007387 */ /* 0x000fe80000100a00 */
[----:B------:R0:W-:Y:S04]  /*25c00*/  STL.64 [R1+0x1d40], R8 ;  /* 0x001d400801007387 */ /* 0x0001e80000100a00 */
[----:B0-----:R-:W4:Y:S04]  /*25c10*/  LDL.LU.64 R8, [R1+0x390] ;  /* 0x0003900001087983 */ /* 0x001f280000300a00 */
[----:B------:R-:W4:Y:S04]  /*25c20*/  LDL.LU.64 R10, [R1+0x398] ;  /* 0x00039800010a7983 */ /* 0x000f280000300a00 */
[----:B------:R-:W4:Y:S04]  /*25c30*/  LDL.LU.64 R4, [R1+0x6c0] ;  /* 0x0006c00001047983 */ /* 0x000f280000300a00 */
[----:B------:R-:W4:Y:S01]  /*25c40*/  LDL.LU.64 R6, [R1+0x6c8] ;  /* 0x0006c80001067983 */ /* 0x000f220000300a00 */
[----:B--2---:R-:W-:-:S15]  /*25c50*/  HMMA.16816.F32.BF16 R56, R40, R12, R56 ;  /* 0x0000000c2838723c */ /* 0x004fde0000041838 */
[----:B------:R-:W-:-:S08]  /*25c60*/  NOP ;  /* 0x0000000000007918 */ /* 0x000fd00000000000 */
[----:B------:R0:W-:Y:S04]  /*25c70*/  STL.64 [R1+0x1b0], R56 ;  /* 0x0001b03801007387 */ /* 0x0001e80000100a00 */
[----:B------:R-:W-:Y:S04]  /*25c80*/  STL.64 [R1+0x1b8], R58 ;  /* 0x0001b83a01007387 */ /* 0x000fe80000100a00 */
[----:B------:R-:W2:Y:S04]  /*25c90*/  LDL.LU.64 R52, [R1+0x110] ;  /* 0x0001100001347983 */ /* 0x000ea80000300a00 */
[----:B0-----:R-:W2:Y:S04]  /*25ca0*/  LDL.LU.64 R56, [R1+0x100] ;  /* 0x0001000001387983 */ /* 0x001ea80000300a00 */
[----:B------:R-:W-:Y:S04]  /*25cb0*/  STL.64 [R1+0x1d68], R14 ;  /* 0x001d680e01007387 */ /* 0x000fe80000100a00 */
[----:B------:R3:W-:Y:S02]  /*25cc0*/  STL.64 [R1+0x1d60], R12 ;  /* 0x001d600c01007387 */ /* 0x0007e40000100a00 */
[----:B---3--:R-:W-:Y:S06]  /*25cd0*/  HMMA.16816.F32.BF16 R12, R24, R36, R48 ;  /* 0x00000024180c723c */ /* 0x008fec0000041830 */
[----:B----4-:R-:W-:Y:S01]  /*25ce0*/  HMMA.16816.F32.BF16 R8, R40, R16, R8 ;  /* 0x000000102808723c */ /* 0x010fe20000041808 */
[----:B------:R-:W0:Y:S05]  /*25cf0*/  LDSM.16.MT88.4 R40, [R54+UR4+0x4800] ;  /* 0x004800043628783b */ /* 0x000e2a0008004200 */
[----:B------:R-:W-:-:S15]  /*25d00*/  HMMA.16816.F32.BF16 R4, R24, R28, R4 ;  /* 0x0000001c1804723c */ /* 0x000fde0000041804 */
[----:B------:R-:W-:-:S02]  /*25d10*/  NOP ;  /* 0x0000000000007918 */ /* 0x000fc40000000000 */
[----:B------:R1:W-:Y:S04]  /*25d20*/  STL.64 [R1+0x180], R8 ;  /* 0x0001800801007387 */ /* 0x0003e80000100a00 */
[----:B------:R-:W-:Y:S04]  /*25d30*/  STL [R1+0x188], R10 ;  /* 0x0001880a01007387 */ /* 0x000fe80000100800 */
[----:B-1----:R-:W3:Y:S04]  /*25d40*/  LDL.LU.64 R8, [R1+0xd0] ;  /* 0x0000d00001087983 */ /* 0x002ee80000300a00 */
[----:B------:R-:W-:Y:S04]  /*25d50*/  STL.64 [R1+0x1d78], R18 ;  /* 0x001d781201007387 */ /* 0x000fe80000100a00 */
[----:B------:R-:W-:Y:S04]  /*25d60*/  STL.64 [R1+0x1d70], R16 ;  /* 0x001d701001007387 */ /* 0x000fe80000100a00 */
[----:B------:R-:W-:Y:S04]  /*25d70*/  STL.64 [R1+0x1d88], R38 ;  /* 0x001d882601007387 */ /* 0x000fe80000100a00 */
[----:B------:R1:W-:Y:S04]  /*25d80*/  STL.64 [R1+0x1d80], R36 ;  /* 0x001d802401007387 */ /* 0x0003e80000100a00 */
[----:B------:R-:W-:Y:S04]  /*25d90*/  STL.64 [R1+0x170], R12 ;  /* 0x0001700c01007387 */ /* 0x000fe80000100a00 */
[----:B------:R4:W-:Y:S04]  /*25da0*/  STL.64 [R1+0x178], R14 ;  /* 0x0001780e01007387 */ /* 0x0009e80000100a00 */
[----:B-1----:R-:W3:Y:S04]  /*25db0*/  LDL.LU.64 R36, [R1+0xe0] ;  /* 0x0000e00001247983 */ /* 0x002ee80000300a00 */
[----:B------:R-:W3:Y:S01]  /*25dc0*/  LDL.LU.64 R48, [R1+0x660] ;  /* 0x0006600001307983 */ /* 0x000ee20000300a00 */
[----:B----4-:R-:W-:Y:S03]  /*25dd0*/  HMMA.16816.F32.BF16 R12, R24, R32, R44 ;  /* 0x00000020180c723c */ /* 0x010fe6000004182c */
[----:B------:R-:W3:-:S15]  /*25de0*/  LDL.LU.64 R50, [R1+0x668] ;  /* 0x0006680001327983 */ /* 0x000ede0000300a00 */
[----:B------:R-:W-:-:S05]  /*25df0*/  NOP ;  /* 0x0000000000007918 */ /* 0x000fca0000000000 */
[----:B------:R-:W-:Y:S04]  /*25e00*/  STL.64 [R1+0x160], R12 ;  /* 0x0001600c01007387 */ /* 0x000fe80000100a00 */
[----:B------:R-:W-:Y:S04]  /*25e10*/  STL.64 [R1+0x168], R14 ;  /* 0x0001680e01007387 */ /* 0x000fe80000100a00 */
[----:B------:R-:W-:Y:S04]  /*25e20*/  STL.64 [R1+0x1d98], R34 ;  /* 0x001d982201007387 */ /* 0x000fe80000100a00 */
[----:B------:R1:W-:Y:S04]  /*25e30*/  STL.64 [R1+0x1d90], R32 ;  /* 0x001d902001007387 */ /* 0x0003e80000100a00 */
[----:B------:R-:W4:Y:S04]  /*25e40*/  LDL.LU.64 R44, [R1+0x620] ;  /* 0x00062000012c7983 */ /* 0x000f280000300a00 */
[----:B------:R-:W4:Y:S04]  /*25e50*/  LDL.LU.64 R46, [R1+0x628] ;  /* 0x00062800012e7983 */ /* 0x000f280000300a00 */
[----:B------:R-:W-:Y:S04]  /*25e60*/  STL.64 [R1+0x150], R4 ;  /* 0x0001500401007387 */ /* 0x000fe80000100a00 */
[----:B------:R-:W-:Y:S04]  /*25e70*/  STL.64 [R1+0x158], R6 ;  /* 0x0001580601007387 */ /* 0x000fe80000100a00 */
[----:B-1----:R-:W4:Y:S04]  /*25e80*/  LDL.LU.64 R32, [R1+0x5f0] ;  /* 0x0005f00001207983 */ /* 0x002f280000300a00 */
[----:B------:R-:W4:Y:S04]  /*25e90*/  LDL.LU.64 R34, [R1+0x5f8] ;  /* 0x0005f80001227983 */ /* 0x000f280000300a00 */
[----:B------:R-:W4:Y:S04]  /*25ea0*/  LDL.LU.64 R12, [R1+0x5b0] ;  /* 0x0005b000010c7983 */ /* 0x000f280000300a00 */
[----:B------:R-:W4:Y:S04]  /*25eb0*/  LDL.LU.64 R14, [R1+0x5b8] ;  /* 0x0005b800010e7983 */ /* 0x000f280000300a00 */
[----:B------:R-:W4:Y:S04]  /*25ec0*/  LDL.LU.64 R16, [R1+0xa0] ;  /* 0x0000a00001107983 */ /* 0x000f280000300a00 */
[----:B0-----:R-:W-:Y:S04]  /*25ed0*/  STL.64 [R1+0x1c50], R42 ;  /* 0x001c502a01007387 */ /* 0x001fe80000100a00 */
[----:B------:R0:W-:Y:S04]  /*25ee0*/  STL.64 [R1+0x1c48], R40 ;  /* 0x001c482801007387 */ /* 0x0001e80000100a00 */
[----:B0-----:R-:W2:Y:S04]  /*25ef0*/  LDL.LU.64 R40, [R1+0x6a0] ;  /* 0x0006a00001287983 */ /* 0x001ea80000300a00 */
[----:B------:R-:W2:Y:S02]  /*25f00*/  LDL.LU.64 R42, [R1+0x6a8] ;  /* 0x0006a800012a7983 */ /* 0x000ea40000300a00 */
[----:B--2---:R-:W-:-:S15]  /*25f10*/  HMMA.16816.F32.BF16 R40, R24, R52, R40 ;  /* 0x000000341828723c */ /* 0x004fde0000041828 */
[----:B------:R-:W-:-:S08]  /*25f20*/  NOP ;  /* 0x0000000000007918 */ /* 0x000fd00000000000 */
[----:B------:R-:W-:Y:S04]  /*25f30*/  STL.64 [R1+0x140], R40 ;  /* 0x0001402801007387 */ /* 0x000fe80000100a00 */
[----:B------:R0:W-:Y:S02]  /*25f40*/  STL.64 [R1+0x148], R42 ;  /* 0x0001482a01007387 */ /* 0x0001e40000100a00 */
[----:B0-----:R-:W-:Y:S02]  /*25f50*/  IMAD.MOV.U32 R43, RZ, RZ, R52 ;  /* 0x000000ffff2b7224 */ /* 0x001fe400078e0034 */
[----:B------:R-:W-:Y:S02]  /*25f60*/  IMAD.MOV.U32 R42, RZ, RZ, R53 ;  /* 0x000000ffff2a7224 */ /* 0x000fe400078e0035 */
[----:B------:R-:W4:Y:S01]  /*25f70*/  LDL.LU.64 R52, [R1+0x1db8] ;  /* 0x001db80001347983 */ /* 0x000f220000300a00 */
[----:B---3--:R-:W-:-:S15]  /*25f80*/  HMMA.16816.F32.BF16 R48, R24, R56, R48 ;  /* 0x000000381830723c */ /* 0x008fde0000041830 */
[----:B------:R-:W-:-:S08]  /*25f90*/  NOP ;  /* 0x0000000000007918 */ /* 0x000fd00000000000 */
[----:B------:R0:W-:Y:S04]  /*25fa0*/  STL.64 [R1+0x130], R48 ;  /* 0x0001303001007387 */ /* 0x0001e80000100a00 */
[----:B------:R1:W-:Y:S04]  /*25fb0*/  STL.64 [R1+0x138], R50 ;  /* 0x0001383201007387 */ /* 0x0003e80000100a00 */
[----:B0-----:R-:W2:Y:S01]  /*25fc0*/  LDL.LU.64 R48, [R1+0x1db0] ;  /* 0x001db00001307983 */ /* 0x001ea20000300a00 */
[----:B-1----:R-:W-:Y:S01]  /*25fd0*/  MOV R51, R56 ;  /* 0x0000003800337202 */ /* 0x002fe20000000f00 */
[----:B------:R-:W-:-:S02]  /*25fe0*/  IMAD.MOV.U32 R50, RZ, RZ, R57 ;  /* 0x000000ffff327224 */ /* 0x000fc400078e0039 */
[----:B----4-:R-:W-:Y:S07]  /*25ff0*/  HMMA.16816.F32.BF16 R56, R24, R52, R44 ;  /* 0x000000341838723c */ /* 0x010fee000004182c */
[----:B------:R-:W-:Y:S02]  /*26000*/  IMAD.MOV.U32 R47, RZ, RZ, R52 ;  /* 0x000000ffff2f7224 */ /* 0x000fe400078e0034 */
[----:B------:R-:W-:-:S14]  /*26010*/  IMAD.MOV.U32 R46, RZ, RZ, R53 ;  /* 0x000000ffff2e7224 */ /* 0x000fdc00078e0035 */
[----:B------:R0:W-:Y:S04]  /*26020*/  STL.64 [R1+0x120], R56 ;  /* 0x0001203801007387 */ /* 0x0001e80000100a00 */
[----:B------:R1:W-:Y:S04]  /*26030*/  STL.64 [R1+0x128], R58 ;  /* 0x0001283a01007387 */ /* 0x0003e80000100a00 */
[----:B------:R-:W3:Y:S04]  /*26040*/  LDL.LU.64 R52, [R1+0x1da8] ;  /* 0x001da80001347983 */ /* 0x000ee80000300a00 */
[----:B0-----:R-:W4:Y:S04]  /*26050*/  LDL.LU.64 R56, [R1+0x550] ;  /* 0x0005500001387983 */ /* 0x001f280000300a00 */
[----:B-1----:R-:W4:Y:S01]  /*26060*/  LDL.LU.64 R58, [R1+0x558] ;  /* 0x00055800013a7983 */ /* 0x002f220000300a00 */
[C---:B------:R-:W-:Y:S06]  /*26070*/  HMMA.16816.F32.BF16 R32, R24.reuse, R36, R32 ;  /* 0x000000241820723c */ /* 0x040fec0000041820 */
[----:B------:R-:W-:Y:S01]  /*26080*/  HMMA.16816.F32.BF16 R12, R24, R8, R12 ;  /* 0x00000008180c723c */ /* 0x000fe2000004180c */
[----:B------:R-:W-:-:S02]  /*26090*/  IMAD.MOV.U32 R5, RZ, RZ, R0 ;  /* 0x000000ffff057224 */ /* 0x000fc400078e0000 */
[----:B------:R-:W-:Y:S02]  /*260a0*/  IMAD.MOV.U32 R0, RZ, RZ, R36 ;  /* 0x000000ffff007224 */ /* 0x000fe400078e0024 */
[----:B------:R-:W-:Y:S02]  /*260b0*/  IMAD.MOV.U32 R30, RZ, RZ, R37 ;  /* 0x000000ffff1e7224 */ /* 0x000fe400078e0025 */
[----:B------:R-:W-:Y:S01]  /*260c0*/  IMAD.MOV.U32 R55, RZ, RZ, R8 ;  /* 0x000000ffff377224 */ /* 0x000fe200078e0008 */
[----:B------:R-:W-:Y:S01]  /*260d0*/  MOV R54, R9 ;  /* 0x0000000900367202 */ /* 0x000fe20000000f00 */
[----:B------:R-:W-:-:S08]  /*260e0*/  IMAD.MOV.U32 R61, RZ, RZ, R11 ;  /* 0x000000ffff3d7224 */ /* 0x000fd000078e000b */
[----:B------:R0:W-:Y:S04]  /*260f0*/  STL.64 [R1+0x90], R32 ;  /* 0x0000902001007387 */ /* 0x0001e80000100a00 */
[----:B------:R1:W-:Y:S04]  /*26100*/  STL.64 [R1+0x98], R34 ;  /* 0x0000982201007387 */ /* 0x0003e80000100a00 */
[----:B0-----:R-:W2:Y:S04]  /*26110*/  LDL.LU.64 R32, [R1+0x520] ;  /* 0x0005200001207983 */ /* 0x001ea80000300a00 */
[----:B-1----:R-:W2:Y:S04]  /*26120*/  LDL.LU.64 R34, [R1+0x528] ;  /* 0x0005280001227983 */ /* 0x002ea80000300a00 */
[----:B------:R0:W-:Y:S04]  /*26130*/  STL.64 [R1+0x80], R12 ;  /* 0x0000800c01007387 */ /* 0x0001e80000100a00 */
[----:B------:R1:W-:Y:S04]  /*26140*/  STL.64 [R1+0x88], R14 ;  /* 0x0000880e01007387 */ /* 0x0003e80000100a00 */
[----:B------:R-:W3:Y:S04]  /*26150*/  LDL.LU.64 R36, [R1+0x4e0] ;  /* 0x0004e00001247983 */ /* 0x000ee80000300a00 */
[----:B------:R-:W3:Y:S04]  /*26160*/  LDL.LU.64 R38, [R1+0x4e8] ;  /* 0x0004e80001267983 */ /* 0x000ee80000300a00 */
[----:B0-----:R-:W2:Y:S04]  /*26170*/  LDL.LU.64 R12, [R1+0x4a0] ;  /* 0x0004a000010c7983 */ /* 0x001ea80000300a00 */
[----:B-1----:R-:W2:Y:S04]  /*26180*/  LDL.LU.64 R14, [R1+0x4a8] ;  /* 0x0004a800010e7983 */ /* 0x002ea80000300a00 */
[----:B------:R-:W2:Y:S04]  /*26190*/  LDL.LU.64 R8, [R1+0x480] ;  /* 0x0004800001087983 */ /* 0x000ea80000300a00 */
[----:B------:R-:W2:Y:S01]  /*261a0*/  LDL.LU.64 R10, [R1+0x488] ;  /* 0x00048800010a7983 */ /* 0x000ea20000300a00 */
[----:B----4-:R-:W-:-:S15]  /*261b0*/  HMMA.16816.F32.BF16 R56, R24, R20, R56 ;  /* 0x000000141838723c */ /* 0x010fde0000041838 */
[----:B------:R-:W-:-:S08]  /*261c0*/  NOP ;  /* 0x0000000000007918 */ /* 0x000fd00000000000 */
[----:B------:R0:W-:Y:S04]  /*261d0*/  STL.64 [R1+0x60], R56 ;  /* 0x0000603801007387 */ /* 0x0001e80000100a00 */
[----:B------:R-:W-:Y:S04]  /*261e0*/  STL.64 [R1+0x68], R58 ;  /* 0x0000683a01007387 */ /* 0x000fe80000100a00 */
[----:B0-----:R-:W4:Y:S01]  /*261f0*/  LDL.LU.64 R56, [R1+0x1da0] ;  /* 0x001da00001387983 */ /* 0x001f220000300a00 */
[----:B------:R-:W-:Y:S01]  /*26200*/  IMAD.MOV.U32 R4, RZ, RZ, R2 ;  /* 0x000000ffff047224 */ /* 0x000fe200078e0002 */
[----:B---3--:R-:W-:Y:S01]  /*26210*/  HMMA.16816.F32.BF16 R36, R24, R16, R36 ;  /* 0x000000101824723c */ /* 0x008fe20000041824 */
[----:B------:R-:W-:-:S02]  /*26220*/  IMAD.MOV.U32 R41, RZ, RZ, R20 ;  /* 0x000000ffff297224 */ /* 0x000fc400078e0014 */
[----:B------:R-:W-:Y:S02]  /*26230*/  IMAD.MOV.U32 R40, RZ, RZ, R21 ;  /* 0x000000ffff287224 */ /* 0x000fe400078e0015 */
[----:B------:R-:W3:Y:S04]  /*26240*/  LDL.LU.64 R20, [R1+0x3b0] ;  /* 0x0003b00001147983 */ /* 0x000ee80000300a00 */
[----:B------:R-:W3:Y:S01]  /*26250*/  LDL.LU.64 R22, [R1+0x3b8] ;  /* 0x0003b80001167983 */ /* 0x000ee20000300a00 */
[----:B--2---:R-:W-:Y:S01]  /*26260*/  HMMA.16816.F32.BF16 R4, R24, R4, R12 ;  /* 0x000000041804723c */ /* 0x004fe2000004180c */
[----:B------:R-:W-:Y:S02]  /*26270*/  IMAD.MOV.U32 R3, RZ, RZ, R16 ;  /* 0x000000ffff037224 */ /* 0x000fe400078e0010 */
[----:B------:R-:W-:-:S03]  /*26280*/  IMAD.MOV.U32 R2, RZ, RZ, R17 ;  /* 0x000000ffff027224 */ /* 0x000fc600078e0011 */
[----:B----4-:R-:W-:Y:S06]  /*26290*/  HMMA.16816.F32.BF16 R32, R24, R56, R32 ;  /* 0x000000381820723c */ /* 0x010fec0000041820 */
[----:B------:R-:W-:Y:S02]  /*262a0*/  IMAD.MOV.U32 R45, RZ, RZ, R56 ;  /* 0x000000ffff2d7224 */ /* 0x000fe400078e0038 */
[----:B------:R-:W-:-:S15]  /*262b0*/  IMAD.MOV.U32 R44, RZ, RZ, R57 ;  /* 0x000000ffff2c7224 */ /* 0x000fde00078e0039 */
[----:B------:R-:W-:Y:S04]  /*262c0*/  STL.64 [R1+0x50], R32 ;  /* 0x0000502001007387 */ /* 0x000fe80000100a00 */
[----:B------:R0:W-:Y:S04]  /*262d0*/  STL.64 [R1+0x58], R34 ;  /* 0x0000582201007387 */ /* 0x0001e80000100a00 */
[----:B0-----:R-:W2:Y:S04]  /*262e0*/  LDL.LU.64 R34, [R1+0x1d98] ;  /* 0x001d980001227983 */ /* 0x001ea80000300a00 */
[----:B------:R-:W4:Y:S04]  /*262f0*/  LDL.LU.64 R32, [R1+0x1d90] ;  /* 0x001d900001207983 */ /* 0x000f280000300a00 */
[----:B------:R-:W2:Y:S04]  /*26300*/  LDL.LU.64 R56, [R1+0x360] ;  /* 0x0003600001387983 */ /* 0x000ea80000300a00 */
[----:B------:R-:W2:Y:S04]  /*26310*/  LDL.LU.64 R58, [R1+0x368] ;  /* 0x00036800013a7983 */ /* 0x000ea80000300a00 */
[----:B------:R-:W-:Y:S04]  /*26320*/  STL.64 [R1+0x40], R36 ;  /* 0x0000402401007387 */ /* 0x000fe80000100a00 */
[----:B------:R0:W-:Y:S04]  /*26330*/  STL.64 [R1+0x48], R38 ;  /* 0x0000482601007387 */ /* 0x0001e80000100a00 */
[----:B0-----:R-:W4:Y:S04]  /*26340*/  LDL.LU.64 R38, [R1+0x1d88] ;  /* 0x001d880001267983 */ /* 0x001f280000300a00 */
[----:B------:R-:W4:Y:S04]  /*26350*/  LDL.LU.64 R36, [R1+0x1d80] ;  /* 0x001d800001247983 */ /* 0x000f280000300a00 */
[----:B------:R-:W4:Y:S04]  /*26360*/  LDL.LU.64 R18, [R1+0x1d78] ;  /* 0x001d780001127983 */ /* 0x000f280000300a00 */
[----:B------:R-:W2:Y:S04]  /*26370*/  LDL.LU.64 R16, [R1+0x1d70] ;  /* 0x001d700001107983 */ /* 0x000ea80000300a00 */
[----:B------:R-:W4:Y:S04]  /*26380*/  LDL.LU.64 R14, [R1+0x1d68] ;  /* 0x001d6800010e7983 */ /* 0x000f280000300a00 */
[----:B------:R-:W2:Y:S04]  /*26390*/  LDL.LU.64 R12, [R1+0x1d60] ;  /* 0x001d6000010c7983 */ /* 0x000ea80000300a00 */
[----:B------:R-:W-:Y:S04]  /*263a0*/  STL.64 [R1+0x30], R4 ;  /* 0x0000300401007387 */ /* 0x000fe80000100a00 */
[----:B------:R0:W-:Y:S04]  /*263b0*/  STL.64 [R1+0x38], R6 ;  /* 0x0000380601007387 */ /* 0x0001e80000100a00 */
[----:B0-----:R-:W3:Y:S04]  /*263c0*/  LDL.LU.64 R6, [R1+0x1d58] ;  /* 0x001d580001067983 */ /* 0x001ee80000300a00 */
[----:B------:R-:W4:Y:S02]  /*263d0*/  LDL.LU.64 R4, [R1+0x1d50] ;  /* 0x001d500001047983 */ /* 0x000f240000300a00 */
[----:B----4-:R-:W-:-:S15]  /*263e0*/  HMMA.16816.F32.BF16 R8, R24, R4, R8 ;  /* 0x000000041808723c */ /* 0x010fde0000041808 */
[----:B------:R-:W-:-:S08]  /*263f0*/  NOP ;  /* 0x0000000000007918 */ /* 0x000fd00000000000 */
[----:B------:R-:W-:Y:S04]  /*26400*/  STL.64 [R1+0x20], R8 ;  /* 0x0000200801007387 */ /* 0x000fe80000100a00 */
[----:B------:R0:W-:Y:S04]  /*26410*/  STL.64 [R1+0x28], R10 ;  /* 0x0000280a01007387 */ /* 0x0001e80000100a00 */
[----:B0-----:R-:W4:Y:S04]  /*26420*/  LDL.LU.64 R10, [R1+0x1d48] ;  /* 0x001d4800010a7983 */ /* 0x001f280000300a00 */
[----:B------:R-:W2:Y:S04]  /*26430*/  LDL.LU.64 R8, [R1+0x1d40] ;  /* 0x001d400001087983 */ /* 0x000ea80000300a00 */
[----:B---3--:R-:W-:Y:S04]  /*26440*/  STL.64 [R1+0x1c88], R6 ;  /* 0x001c880601007387 */ /* 0x008fe80000100a00 */
[----:B------:R0:W-:Y:S04]  /*26450*/  STL.64 [R1+0x1c80], R4 ;  /* 0x001c800401007387 */ /* 0x0001e80000100a00 */
[----:B0-----:R-:W3:Y:S04]  /*26460*/  LDL.LU.64 R4, [R1+0x3a0] ;  /* 0x0003a00001047983 */ /* 0x001ee80000300a00 */
[----:B------:R-:W3:Y:S01]  /*26470*/  LDL.LU.64 R6, [R1+0x3a8] ;  /* 0x0003a80001067983 */ /* 0x000ee20000300a00 */
[C---:B--2---:R-:W-:Y:S06]  /*26480*/  HMMA.16816.F32.BF16 R20, R24.reuse, R8, R20 ;  /* 0x000000081814723c */ /* 0x044fec0000041814 */
[----:B---3--:R-:W-:-:S15]  /*26490*/  HMMA.16816.F32.BF16 R4, R24, R12, R4 ;  /* 0x0000000c1804723c */ /* 0x008fde0000041804 */
[----:B------:R-:W-:-:S02]  /*264a0*/  NOP ;  /* 0x0000000000007918 */ /* 0x000fc40000000000 */
[----:B------:R-:W-:Y:S04]  /*264b0*/  STL.64 [R1+0x10], R20 ;  /* 0x0000101401007387 */ /* 0x000fe80000100a00 */
[----:B------:R0:W-:Y:S04]  /*264c0*/  STL.64 [R1+0x18], R22 ;  /* 0x0000181601007387 */ /* 0x0001e80000100a00 */
[----:B0-----:R-:W2:Y:S04]  /*264d0*/  LDL.LU.64 R22, [R1+0x1d38] ;  /* 0x001d380001167983 */ /* 0x001ea80000300a00 */
[----:B------:R-:W2:Y:S04]  /*264e0*/  LDL.LU.64 R20, [R1+0x1d30] ;  /* 0x001d300001147983 */ /* 0x000ea80000300a00 */
[----:B----4-:R-:W-:Y:S04]  /*264f0*/  STL.64 [R1+0x1c98], R10 ;  /* 0x001c980a01007387 */ /* 0x010fe80000100a00 */
[----:B------:R-:W-:Y:S04]  /*26500*/  STL.64 [R1+0x1c90], R8 ;  /* 0x001c900801007387 */ /* 0x000fe80000100a00 */
[----:B------:R0:W-:Y:S04]  /*26510*/  STL.64 [R1], R4 ;  /* 0x0000000401007387 */ /* 0x0001e80000100a00 */
[----:B------:R1:W-:Y:S01]  /*26520*/  STL [R1+0x8], R6 ;  /* 0x0000080601007387 */ /* 0x0003e20000100800 */
[----:B------:R-:W-:-:S03]  /*26530*/  MOV R60, R7 ;  /* 0x00000007003c7202 */ /* 0x000fc60000000f00 */
[----:B0-----:R-:W2:Y:S04]  /*26540*/  LDL.LU.64 R4, [R1+0x700] ;  /* 0x0007000001047983 */ /* 0x001ea80000300a00 */
[----:B-1----:R-:W2:Y:S04]  /*26550*/  LDL.LU.64 R6, [R1+0x708] ;  /* 0x0007080001067983 */ /* 0x002ea80000300a00 */
[----:B------:R-:W-:Y:S04]  /*26560*/  STL.64 [R1+0x1ca8], R14 ;  /* 0x001ca80e01007387 */ /* 0x000fe80000100a00 */
[----:B------:R0:W-:Y:S04]  /*26570*/  STL.64 [R1+0x1ca0], R12 ;  /* 0x001ca00c01007387 */ /* 0x0001e80000100a00 */
[----:B0-----:R-:W3:Y:S04]  /*26580*/  LDL.LU.64 R12, [R1+0x690] ;  /* 0x00069000010c7983 */ /* 0x001ee80000300a00 */
[----:B------:R-:W3:Y:S01]  /*26590*/  LDL.LU.64 R14, [R1+0x698] ;  /* 0x00069800010e7983 */ /* 0x000ee20000300a00 */
[----:B------:R-:W-:Y:S03]  /*265a0*/  HMMA.16816.F32.BF16 R56, R24, R16, R56 ;  /* 0x000000101838723c */ /* 0x000fe60000041838 */
[----:B------:R-:W-:Y:S04]  /*265b0*/  STL.64 [R1+0x1cb8], R18 ;  /* 0x001cb81201007387 */ /* 0x000fe80000100a00 */
[----:B------:R-:W-:-:S15]  /*265c0*/  STL.64 [R1+0x1cb0], R16 ;  /* 0x001cb01001007387 */ /* 0x000fde0000100a00 */
[----:B------:R-:W-:-:S01]  /*265d0*/  NOP ;  /* 0x0000000000007918 */ /* 0x000fc20000000000 */
[----:B------:R0:W-:Y:S04]  /*265e0*/  STL.64 [R1+0x19e0], R58 ;  /* 0x0019e03a01007387 */ /* 0x0001e80000100a00 */
[----:B------:R1:W-:Y:S01]  /*265f0*/  STL.64 [R1+0x19d8], R56 ;  /* 0x0019d83801007387 */ /* 0x0003e20000100a00 */
[----:B0-----:R-:W-:Y:S02]  /*26600*/  IMAD.MOV.U32 R58, RZ, RZ, R53 ;  /* 0x000000ffff3a7224 */ /* 0x001fe400078e0035 */
[----:B-1----:R-:W-:Y:S02]  /*26610*/  IMAD.MOV.U32 R56, RZ, RZ, R55 ;  /* 0x000000ffff387224 */ /* 0x002fe400078e0037 */
[----:B------:R-:W-:Y:S02]  /*26620*/  IMAD.MOV.U32 R57, RZ, RZ, R54 ;  /* 0x000000ffff397224 */ /* 0x000fe400078e0036 */
[----:B------:R-:W-:-:S05]  /*26630*/  IMAD.MOV.U32 R59, RZ, RZ, R52 ;  /* 0x000000ffff3b7224 */ /* 0x000fca00078e0034 */
[----:B------:R-:W-:Y:S04]  /*26640*/  STL.64 [R1+0x1ce0], R58 ;  /* 0x001ce03a01007387 */ /* 0x000fe80000100a00 */
[----:B------:R0:W-:Y:S02]  /*26650*/  STL.64 [R1+0x1cd8], R56 ;  /* 0x001cd83801007387 */ /* 0x0001e40000100a00 */
[----:B0-----:R-:W-:Y:S02]  /*26660*/  IMAD.MOV.U32 R56, RZ, RZ, R0 ;  /* 0x000000ffff387224 */ /* 0x001fe400078e0000 */
[----:B------:R-:W-:Y:S02]  /*26670*/  IMAD.MOV.U32 R57, RZ, RZ, R30 ;  /* 0x000000ffff397224 */ /* 0x000fe400078e001e */
[----:B------:R-:W-:Y:S01]  /*26680*/  IMAD.MOV.U32 R8, RZ, RZ, R45 ;  /* 0x000000ffff087224 */ /* 0x000fe200078e002d */
[----:B------:R-:W-:Y:S01]  /*26690*/  MOV R9, R44 ;  /* 0x0000002c00097202 */ /* 0x000fe20000000f00 */
[----:B------:R-:W-:-:S02]  /*266a0*/  IMAD.MOV.U32 R16, RZ, RZ, R41 ;  /* 0x000000ffff107224 */ /* 0x000fc400078e0029 */
[----:B------:R-:W-:Y:S01]  /*266b0*/  IMAD.MOV.U32 R17, RZ, RZ, R40 ;  /* 0x000000ffff117224 */ /* 0x000fe200078e0028 */
[----:B--2---:R-:W-:Y:S01]  /*266c0*/  HMMA.16816.F32.BF16 R52, R20, R36, R4 ;  /* 0x000000241434723c */ /* 0x004fe20000041804 */
[----:B------:R-:W2:Y:S04]  /*266d0*/  LDL.LU.64 R4, [R1+0x640] ;  /* 0x0006400001047983 */ /* 0x000ea80000300a00 */
[----:B------:R-:W2:Y:S04]  /*266e0*/  LDL.LU.64 R6, [R1+0x648] ;  /* 0x0006480001067983 */ /* 0x000ea80000300a00 */
[----:B------:R-:W4:Y:S04]  /*266f0*/  LDL.LU R0, [R1+0x1d2c] ;  /* 0x001d2c0001007983 */ /* 0x000f280000300800 */
[----:B------:R-:W4:Y:S04]  /*26700*/  LDL.LU R30, [R1+0x1d28] ;  /* 0x001d2800011e7983 */ /* 0x000f280000300800 */
[----:B------:R-:W-:Y:S04]  /*26710*/  STL.64 [R1+0x1cf0], R56 ;  /* 0x001cf03801007387 */ /* 0x000fe80000100a00 */
[----:B------:R-:W-:Y:S04]  /*26720*/  STL.64 [R1+0x1cc0], R38 ;  /* 0x001cc02601007387 */ /* 0x000fe80000100a00 */
[----:B------:R0:W-:Y:S04]  /*26730*/  STL.64 [R1+0x19f0], R54 ;  /* 0x0019f03601007387 */ /* 0x0001e80000100a00 */
[----:B------:R1:W-:Y:S01]  /*26740*/  STL.64 [R1+0x19e8], R52 ;  /* 0x0019e83401007387 */ /* 0x0003e20000100a00 */
[----:B0-----:R-:W-:Y:S01]  /*26750*/  IMAD.MOV.U32 R54, RZ, RZ, R49 ;  /* 0x000000ffff367224 */ /* 0x001fe200078e0031 */
[----:B-1----:R-:W-:Y:S01]  /*26760*/  MOV R52, R51 ;  /* 0x0000003300347202 */ /* 0x002fe20000000f00 */
[----:B------:R-:W-:-:S02]  /*26770*/  IMAD.MOV.U32 R53, RZ, RZ, R50 ;  /* 0x000000ffff357224 */ /* 0x000fc400078e0032 */
[----:B------:R-:W-:Y:S02]  /*26780*/  IMAD.MOV.U32 R55, RZ, RZ, R48 ;  /* 0x000000ffff377224 */ /* 0x000fe400078e0030 */
[----:B---3--:R-:W-:Y:S01]  /*26790*/  HMMA.16816.F32.BF16 R48, R20, R32, R12 ;  /* 0x000000201430723c */ /* 0x008fe2000004180c */
[----:B------:R-:W-:Y:S02]  /*267a0*/  IMAD.MOV.U32 R56, RZ, RZ, R47 ;  /* 0x000000ffff387224 */ /* 0x000fe400078e002f */
[----:B------:R-:W-:Y:S01]  /*267b0*/  IMAD.MOV.U32 R57, RZ, RZ, R46 ;  /* 0x000000ffff397224 */ /* 0x000fe200078e002e */
[----:B------:R-:W-:Y:S04]  /*267c0*/  STL.64 [R1+0x1d10], R54 ;  /* 0x001d103601007387 */ /* 0x000fe80000100a00 */
[----:B------:R-:W-:Y:S04]  /*267d0*/  STL.64 [R1+0x1d08], R52 ;  /* 0x001d083401007387 */ /* 0x000fe80000100a00 */
[----:B------:R-:W-:Y:S04]  /*267e0*/  STL.64 [R1+0x1d00], R56 ;  /* 0x001d003801007387 */ /* 0x000fe80000100a00 */
[----:B------:R-:W-:Y:S04]  /*267f0*/  STL.64 [R1+0x1ce8], R8 ;  /* 0x001ce80801007387 */ /* 0x000fe80000100a00 */
[----:B------:R-:W-:Y:S04]  /*26800*/  STL.64 [R1+0x1cf8], R16 ;  /* 0x001cf81001007387 */ /* 0x000fe80000100a00 */
[----:B------:R-:W-:Y:S04]  /*26810*/  STL.64 [R1+0x1a00], R50 ;  /* 0x001a003201007387 */ /* 0x000fe80000100a00 */
[----:B------:R0:W-:Y:S04]  /*26820*/  STL.64 [R1+0x19f8], R48 ;  /* 0x0019f83001007387 */ /* 0x0001e80000100a00 */
[----:B0-----:R-:W3:Y:S04]  /*26830*/  LDL.LU.64 R48, [R1+0x70] ;  /* 0x0000700001307983 */ /* 0x001ee80000300a00 */
[----:B------:R-:W2:Y:S01]  /*26840*/  LDL.LU.64 R50, [R1+0x78] ;  /* 0x0000780001327983 */ /* 0x000ea20000300a00 */
[----:B------:R-:W-:-:S02]  /*26850*/  IMAD.MOV.U32 R52, RZ, RZ, R43 ;  /* 0x000000ffff347224 */ /* 0x000fc400078e002b */
[----:B------:R-:W-:Y:S01]  /*26860*/  IMAD.MOV.U32 R53, RZ, RZ, R42 ;  /* 0x000000ffff357224 */ /* 0x000fe200078e002a */
[----:B--2---:R-:W-:Y:S04]  /*26870*/  STL.64 [R1+0x1d20], R50 ;  /* 0x001d203201007387 */ /* 0x004fe80000100a00 */
[----:B---3--:R0:W-:Y:S04]  /*26880*/  STL.64 [R1+0x1d18], R48 ;  /* 0x001d183001007387 */ /* 0x0081e80000100a00 */
[----:B0-----:R-:W2:Y:S04]  /*26890*/  LDL.LU.64 R48, [R1+0x5e0] ;  /* 0x0005e00001307983 */ /* 0x001ea80000300a00 */
[----:B------:R-:W2:Y:S01]  /*268a0*/  LDL.LU.64 R50, [R1+0x5e8] ;  /* 0x0005e80001327983 */ /* 0x000ea20000300a00 */
[----:B------:R-:W-:Y:S03]  /*268b0*/  HMMA.16816.F32.BF16 R4, R20, R28, R4 ;  /* 0x0000001c1404723c */ /* 0x000fe60000041804 */
[----:B------:R-:W3:Y:S04]  /*268c0*/  LDL.LU.64 R56, [R1+0x590] ;  /* 0x0005900001387983 */ /* 0x000ee80000300a00 */
[----:B------:R-:W3:Y:S04]  /*268d0*/  LDL.LU.64 R58, [R1+0x598] ;  /* 0x00059800013a7983 */ /* 0x000ee80000300a00 */
[----:B------:R-:W4:Y:S04]  /*268e0*/  LDL.LU.64 R16, [R1+0x510] ;  /* 0x0005100001107983 */ /* 0x000f280000300a00 */
        /* <DEDUP_REMOVED lines=8> */
[----:B------:R-:W4:Y:S01]  /*26970*/  LDL.LU.64 R14, [R1+0x3f8] ;  /* 0x0003f800010e7983 */ /* 0x000f220000300a00 */
[----:B------:R-:W-:-:S02]  /*26980*/  IMAD.MOV.U32 R33, RZ, RZ, R4 ;  /* 0x000000ffff217224 */ /* 0x000fc400078e0004 */
[----:B------:R-:W-:Y:S01]  /*26990*/  IMAD.MOV.U32 R32, RZ, RZ, R5 ;  /* 0x000000ffff207224 */ /* 0x000fe200078e0005 */
[----:B------:R-:W-:Y:S01]  /*269a0*/  MOV R29, R6 ;  /* 0x00000006001d7202 */ /* 0x000fe20000000f00 */
[----:B------:R-:W-:Y:S01]  /*269b0*/  IMAD.MOV.U32 R28, RZ, RZ, R7 ;  /* 0x000000ffff1c7224 */ /* 0x000fe200078e0007 */
[----:B------:R-:W4:Y:S04]  /*269c0*/  LDL.LU.64 R4, [R1+0x400] ;  /* 0x0004000001047983 */ /* 0x000f280000300a00 */
[----:B------:R-:W4:Y:S04]  /*269d0*/  LDL.LU.64 R6, [R1+0x408] ;  /* 0x0004080001067983 */ /* 0x000f280000300a00 */
[----:B------:R-:W4:Y:S04]  /*269e0*/  LDL.LU.64 R40, [R1+0x420] ;  /* 0x0004200001287983 */ /* 0x000f280000300a00 */
[----:B------:R-:W4:Y:S04]  /*269f0*/  LDL.LU.64 R42, [R1+0x428] ;  /* 0x00042800012a7983 */ /* 0x000f280000300a00 */
[----:B------:R-:W4:Y:S04]  /*26a00*/  LDL.LU.64 R24, [R1+0x430] ;  /* 0x0004300001187983 */ /* 0x000f280000300a00 */
[----:B------:R-:W4:Y:S01]  /*26a10*/  LDL.LU.64 R26, [R1+0x438] ;  /* 0x00043800011a7983 */ /* 0x000f220000300a00 */
[----:B--2---:R-:W-:Y:S03]  /*26a20*/  HMMA.16816.F32.BF16 R52, R20, R52, R48 ;  /* 0x000000341434723c */ /* 0x004fe60000041830 */
[----:B------:R-:W2:Y:S04]  /*26a30*/  LDL.LU.64 R50, [R1+0x1d20] ;  /* 0x001d200001327983 */ /* 0x000ea80000300a00 */
[----:B------:R-:W2:-:S15]  /*26a40*/  LDL.LU.64 R48, [R1+0x1d18] ;  /* 0x001d180001307983 */ /* 0x000e9e0000300a00 */
[----:B------:R-:W-:-:S01]  /*26a50*/  NOP ;  /* 0x0000000000007918 */ /* 0x000fc20000000000 */
[----:B------:R-:W-:Y:S04]  /*26a60*/  STL.64 [R1+0x3b0], R52 ;  /* 0x0003b03401007387 */ /* 0x000fe80000100a00 */
[----:B------:R0:W-:Y:S04]  /*26a70*/  STL.64 [R1+0x3b8], R54 ;  /* 0x0003b83601007387 */ /* 0x0001e80000100a00 */
[----:B0-----:R-:W2:Y:S04]  /*26a80*/  LDL.LU.64 R54, [R1+0x1d10] ;  /* 0x001d100001367983 */ /* 0x001ea80000300a00 */
[----:B------:R-:W3:Y:S02]  /*26a90*/  LDL.LU.64 R52, [R1+0x1d08] ;  /* 0x001d080001347983 */ /* 0x000ee40000300a00 */
[----:B---3--:R-:W-:-:S15]  /*26aa0*/  HMMA.16816.F32.BF16 R56, R20, R52, R56 ;  /* 0x000000341438723c */ /* 0x008fde0000041838 */
        /* <DEDUP_REMOVED lines=10> */
[----:B-1----:R-:W-:Y:S02]  /*26b50*/  HMMA.16816.F32.BF16 R56, R20, R56, R8 ;  /* 0x000000381438723c */ /* 0x002fe40000041808 */
[----:B------:R-:W4:-:S15]  /*26b60*/  LDL.LU.64 R8, [R1+0x1ce8] ;  /* 0x001ce80001087983 */ /* 0x000f1e0000300a00 */
[----:B------:R-:W-:-:S06]  /*26b70*/  NOP ;  /* 0x0000000000007918 */ /* 0x000fcc0000000000 */
[----:B------:R-:W-:Y:S04]  /*26b80*/  STL.64 [R1+0x3c0], R56 ;  /* 0x0003c03801007387 */ /* 0x000fe80000100a00 */
[----:B------:R0:W-:Y:S04]  /*26b90*/  STL.64 [R1+0x3c8], R58 ;  /* 0x0003c83a01007387 */ /* 0x0001e80000100a00 */
[----:B0-----:R-:W2:Y:S04]  /*26ba0*/  LDL.LU.64 R58, [R1+0x1ce0] ;  /* 0x001ce000013a7983 */ /* 0x001ea80000300a00 */
[----:B------:R-:W3:Y:S02]  /*26bb0*/  LDL.LU.64 R56, [R1+0x1cd8] ;  /* 0x001cd80001387983 */ /* 0x000ee40000300a00 */
[----:B---3--:R-:W-:-:S15]  /*26bc0*/  HMMA.16816.F32.BF16 R44, R20, R56, R44 ;  /* 0x00000038142c723c */ /* 0x008fde000004182c */
[----:B------:R-:W-:-:S08]  /*26bd0*/  NOP ;  /* 0x0000000000007918 */ /* 0x000fd00000000000 */
[----:B------:R0:W-:Y:S04]  /*26be0*/  STL.64 [R1+0x3d0], R44 ;  /* 0x0003d02c01007387 */ /* 0x0001e80000100a00 */
[----:B------:R-:W-:Y:S04]  /*26bf0*/  STL.64 [R1+0x3d8], R46 ;  /* 0x0003d82e01007387 */ /* 0x000fe80000100a00 */
[----:B0-----:R-:W3:Y:S01]  /*26c00*/  LDL.LU R44, [R1+0x1cd0] ;  /* 0x001cd000012c7983 */ /* 0x001ee20000300800 */
[C---:B------:R-:W-:Y:S06]  /*26c10*/  HMMA.16816.F32.BF16 R16, R20.reuse, R16, R36 ;  /* 0x000000101410723c */ /* 0x040fec0000041824 */
[----:B----4-:R-:W-:Y:S01]  /*26c20*/  HMMA.16816.F32.BF16 R8, R20, R8, R12 ;  /* 0x000000081408723c */ /* 0x010fe2000004180c */
[----:B--2---:R0:W-:Y:S04]  /*26c30*/  STL.64 [R1+0x1c38], R58 ;  /* 0x001c383a01007387 */ /* 0x0041e80000100a00 */
[----:B------:R-:W2:Y:S04]  /*26c40*/  LDL.LU.64 R56, [R1+0x410] ;  /* 0x0004100001387983 */ /* 0x000ea80000300a00 */
[----:B0-----:R-:W2:Y:S04]  /*26c50*/  LDL.LU.64 R58, [R1+0x418] ;  /* 0x00041800013a7983 */ /* 0x001ea80000300a00 */
[----:B---3--:R-:W0:Y:S04]  /*26c60*/  LDSM.16.MT88.4 R44, [R44+UR4+0x4800] ;  /* 0x004800042c2c783b */ /* 0x008e280008004200 */
[----:B0-----:R-:W-:Y:S04]  /*26c70*/  STL.64 [R1+0x1be0], R46 ;  /* 0x001be02e01007387 */ /* 0x001fe80000100a00 */
[----:B------:R0:W-:Y:S02]  /*26c80*/  STL.64 [R1+0x1bd8], R44 ;  /* 0x001bd82c01007387 */ /* 0x0001e40000100a00 */
[----:B0-----:R-:W-:-:S02]  /*26c90*/  IMAD.MOV.U32 R44, RZ, RZ, R3 ;  /* 0x000000ffff2c7224 */ /* 0x001fc400078e0003 */
[----:B------:R-:W-:Y:S01]  /*26ca0*/  IMAD.MOV.U32 R45, RZ, RZ, R2 ;  /* 0x000000ffff2d7224 */ /* 0x000fe200078e0002 */
[----:B------:R-:W3:Y:S04]  /*26cb0*/  LDL.LU R3, [R1+0x1ccc] ;  /* 0x001ccc0001037983 */ /* 0x000ee80000300800 */
[----:B------:R-:W4:Y:S04]  /*26cc0*/  LDL.LU R2, [R1+0x1cc8] ;  /* 0x001cc80001027983 */ /* 0x000f280000300800 */
[----:B------:R-:W3:Y:S04]  /*26cd0*/  LDL.LU.64 R38, [R1+0x1cc0] ;  /* 0x001cc00001267983 */ /* 0x000ee80000300a00 */
[----:B------:R-:W-:Y:S04]  /*26ce0*/  STL.64 [R1+0x3e0], R16 ;  /* 0x0003e01001007387 */ /* 0x000fe80000100a00 */
[----:B------:R0:W-:Y:S01]  /*26cf0*/  STL.64 [R1+0x3e8], R18 ;  /* 0x0003e81201007387 */ /* 0x0001e20000100a00 */
[C---:B------:R-:W-:Y:S03]  /*26d00*/  HMMA.16816.F32.BF16 R44, R20.reuse, R44, R4 ;  /* 0x0000002c142c723c */ /* 0x040fe60000041804 */
[----:B0-----:R-:W3:Y:S04]  /*26d10*/  LDL.LU.64 R18, [R1+0x1cb8] ;  /* 0x001cb80001127983 */ /* 0x001ee80000300a00 */
[----:B------:R-:W3:Y:S04]  /*26d20*/  LDL.LU.64 R16, [R1+0x1cb0] ;  /* 0x001cb00001107983 */ /* 0x000ee80000300a00 */
[----:B------:R-:W3:Y:S04]  /*26d30*/  LDL.LU.64 R14, [R1+0x1ca8] ;  /* 0x001ca800010e7983 */ /* 0x000ee80000300a00 */
[----:B------:R-:W3:Y:S04]  /*26d40*/  LDL.LU.64 R12, [R1+0x1ca0] ;  /* 0x001ca000010c7983 */ /* 0x000ee80000300a00 */
[----:B------:R-:W-:Y:S04]  /*26d50*/  STL.64 [R1+0x3f0], R8 ;  /* 0x0003f00801007387 */ /* 0x000fe80000100a00 */
[----:B------:R0:W-:Y:S04]  /*26d60*/  STL.64 [R1+0x3f8], R10 ;  /* 0x0003f80a01007387 */ /* 0x0001e80000100a00 */
[----:B0-----:R-:W4:Y:S04]  /*26d70*/  LDL.LU.64 R10, [R1+0x1c98] ;  /* 0x001c9800010a7983 */ /* 0x001f280000300a00 */
[----:B------:R-:W3:Y:S04]  /*26d80*/  LDL.LU.64 R8, [R1+0x1c90] ;  /* 0x001c900001087983 */ /* 0x000ee80000300a00 */
[----:B------:R-:W4:Y:S04]  /*26d90*/  LDL.LU.64 R6, [R1+0x1c88] ;  /* 0x001c880001067983 */ /* 0x000f280000300a00 */
[----:B------:R-:W3:Y:S04]  /*26da0*/  LDL.LU.64 R4, [R1+0x1c80] ;  /* 0x001c800001047983 */ /* 0x000ee80000300a00 */
[----:B------:R-:W-:Y:S04]  /*26db0*/  STL.64 [R1+0x400], R44 ;  /* 0x0004002c01007387 */ /* 0x000fe80000100a00 */
[----:B------:R2:W-:Y:S02]  /*26dc0*/  STL.64 [R1+0x408], R46 ;  /* 0x0004082e01007387 */ /* 0x0005e40000100a00 */
[----:B--2---:R-:W-:Y:S02]  /*26dd0*/  HMMA.16816.F32.BF16 R44, R20, R48, R56 ;  /* 0x00000030142c723c */ /* 0x004fe40000041838 */
[----:B------:R0:W-:-:S15]  /*26de0*/  STL.64 [R1+0x1be8], R50 ;  /* 0x001be83201007387 */ /* 0x0001de0000100a00 */
[----:B------:R-:W-:-:S06]  /*26df0*/  NOP ;  /* 0x0000000000007918 */ /* 0x000fcc0000000000 */
[----:B------:R-:W-:Y:S04]  /*26e00*/  STL.64 [R1+0x410], R44 ;  /* 0x0004102c01007387 */ /* 0x000fe80000100a00 */
[----:B------:R-:W-:Y:S01]  /*26e10*/  STL.64 [R1+0x418], R46 ;  /* 0x0004182e01007387 */ /* 0x000fe20000100a00 */
[----:B0-----:R-:W-:Y:S01]  /*26e20*/  IMAD.MOV.U32 R51, RZ, RZ, R0 ;  /* 0x000000ffff337224 */ /* 0x001fe200078e0000 */
[C---:B---3--:R-:W-:Y:S06]  /*26e30*/  HMMA.16816.F32.BF16 R40, R20.reuse, R4, R40 ;  /* 0x000000041428723c */ /* 0x048fec0000041828 */
[----:B------:R-:W-:Y:S01]  /*26e40*/  HMMA.16816.F32.BF16 R24, R20, R8, R24 ;  /* 0x000000081418723c */ /* 0x000fe20000041818 */
[----:B------:R-:W2:-:S15]  /*26e50*/  LDL R5, [R1+0x1378] ;  /* 0x0013780001057983 */ /* 0x000e9e0000100800 */
[----:B------:R-:W-:-:S01]  /*26e60*/  NOP ;  /* 0x0000000000007918 */ /* 0x000fc20000000000 */
[----:B------:R-:W-:Y:S04]  /*26e70*/  STL.64 [R1+0x420], R40 ;  /* 0x0004202801007387 */ /* 0x000fe80000100a00 */
[----:B------:R-:W-:Y:S04]  /*26e80*/  STL.64 [R1+0x428], R42 ;  /* 0x0004282a01007387 */ /* 0x000fe80000100a00 */
[----:B------:R-:W3:Y:S04]  /*26e90*/  LDL.LU.64 R56, [R1+0x450] ;  /* 0x0004500001387983 */ /* 0x000ee80000300a00 */
[----:B------:R-:W3:Y:S04]  /*26ea0*/  LDL.LU.64 R58, [R1+0x458] ;  /* 0x00045800013a7983 */ /* 0x000ee80000300a00 */
[----:B------:R0:W-:Y:S04]  /*26eb0*/  STL.64 [R1+0x430], R24 ;  /* 0x0004301801007387 */ /* 0x0001e80000100a00 */
[----:B------:R1:W-:Y:S04]  /*26ec0*/  STL.64 [R1+0x438], R26 ;  /* 0x0004381a01007387 */ /* 0x0003e80000100a00 */
[----:B0-----:R-:W2:Y:S04]  /*26ed0*/  LDL.LU R24, [R1+0x190] ;  /* 0x0001900001187983 */ /* 0x001ea80000300800 */
[----:B------:R-:W2:Y:S04]  /*26ee0*/  LDL.LU R25, [R1+0x194] ;  /* 0x0001940001197983 */ /* 0x000ea80000300800 */
[----:B-1----:R-:W2:Y:S04]  /*26ef0*/  LDL.LU R26, [R1+0x198] ;  /* 0x00019800011a7983 */ /* 0x002ea80000300800 */
[----:B------:R-:W2:Y:S04]  /*26f00*/  LDL.LU R27, [R1+0x19c] ;  /* 0x00019c00011b7983 */ /* 0x000ea80000300800 */
[----:B------:R-:W2:Y:S04]  /*26f10*/  LDL.LU R48, [R1+0x340] ;  /* 0x0003400001307983 */ /* 0x000ea80000300800 */
[----:B------:R-:W2:Y:S04]  /*26f20*/  LDL.LU R49, [R1+0x344] ;  /* 0x0003440001317983 */ /* 0x000ea80000300800 */
[----:B------:R-:W2:Y:S04]  /*26f30*/  LDL.LU R50, [R1+0x348] ;  /* 0x0003480001327983 */ /* 0x000ea80000300800 */
[----:B------:R-:W2:Y:S04]  /*26f40*/  LDL.LU R0, [R1+0x1c7c] ;  /* 0x001c7c0001007983 */ /* 0x000ea80000300800 */
[----:B------:R-:W2:Y:S04]  /*26f50*/  LDL.LU.64 R40, [R1+0x440] ;  /* 0x0004400001287983 */ /* 0x000ea80000300a00 */
[----:B------:R-:W2:Y:S04]  /*26f60*/  LDL.LU.64 R42, [R1+0x448] ;  /* 0x00044800012a7983 */ /* 0x000ea80000300a00 */
[----:B------:R-:W2:Y:S04]  /*26f70*/  LDL.64 R46, [R1+0x118] ;  /* 0x00011800012e7983 */ /* 0x000ea80000100a00 */
[----:B----4-:R0:W-:Y:S01]  /*26f80*/  STL.64 [R1+0x1c40], R10 ;  /* 0x001c400a01007387 */ /* 0x0101e20000100a00 */
[----:B------:R-:W-:-:S02]  /*26f90*/  IMAD.MOV.U32 R8, RZ, RZ, R2 ;  /* 0x000000ffff087224 */ /* 0x000fc400078e0002 */
[----:B------:R-:W-:Y:S01]  /*26fa0*/  IMAD.MOV.U32 R9, RZ, RZ, R3 ;  /* 0x000000ffff097224 */ /* 0x000fe200078e0003 */
[----:B------:R-:W4:Y:S04]  /*26fb0*/  LDL.LU R2, [R1+0x1c78] ;  /* 0x001c780001027983 */ /* 0x000f280000300800 */
[----:B------:R-:W4:Y:S01]  /*26fc0*/  LDL.LU R3, [R1+0x1c74] ;  /* 0x001c740001037983 */ /* 0x000f220000300800 */
[----:B0-----:R-:W-:-:S03]  /*26fd0*/  MOV R10, R39 ;  /* 0x00000027000a7202 */ /* 0x001fc60000000f00 */
[----:B------:R-:W4:Y:S01]  /*26fe0*/  LDL.LU R39, [R1+0x1c70] ;  /* 0x001c700001277983 */ /* 0x000f220000300800 */
[----:B------:R-:W-:-:S03]  /*26ff0*/  IMAD.MOV.U32 R11, RZ, RZ, R30 ;  /* 0x000000ffff0b7224 */ /* 0x000fc600078e001e */
[----:B------:R-:W4:Y:S01]  /*27000*/  LDL.LU R30, [R1+0x1c6c] ;  /* 0x001c6c00011e7983 */ /* 0x000f220000300800 */
[----:B---3--:R-:W-:-:S15]  /*27010*/  HMMA.16816.F32.BF16 R56, R20, R12, R56 ;  /* 0x0000000c1438723c */ /* 0x008fde0000041838 */
[----:B------:R-:W-:-:S08]  /*27020*/  NOP ;  /* 0x0000000000007918 */ /* 0x000fd00000000000 */
[----:B------:R0:W-:Y:S04]  /*27030*/  STL.64 [R1+0x470], R56 ;  /* 0x0004703801007387 */ /* 0x0001e80000100a00 */
[----:B------:R1:W-:Y:S01]  /*27040*/  STL.64 [R1+0x478], R58 ;  /* 0x0004783a01007387 */ /* 0x0003e20000100a00 */
[----:B--2---:R-:W-:Y:S01]  /*27050*/  HMMA.16816.F32.BF16 R20, R20, R16, R40 ;  /* 0x000000101414723c */ /* 0x004fe20000041828 */
[----:B0-----:R-:W-:Y:S02]  /*27060*/  IMAD.MOV.U32 R56, RZ, RZ, R31 ;  /* 0x000000ffff387224 */ /* 0x001fe400078e001f */
[----:B------:R-:W-:Y:S01]  /*27070*/  IMAD.MOV.U32 R57, RZ, RZ, R34 ;  /* 0x000000ffff397224 */ /* 0x000fe200078e0022 */
[----:B------:R-:W2:Y:S04]  /*27080*/  LDL.LU R31, [R1+0x1c68] ;  /* 0x001c6800011f7983 */ /* 0x000ea80000300800 */
[----:B------:R-:W3:Y:S01]  /*27090*/  LDL.LU R34, [R1+0x1c64] ;  /* 0x001c640001227983 */ /* 0x000ee20000300800 */
[----:B-1----:R-:W-:-:S02]  /*270a0*/  IMAD.MOV.U32 R58, RZ, RZ, R35 ;  /* 0x000000ffff3a7224 */ /* 0x002fc400078e0023 */
[----:B------:R-:W-:Y:S01]  /*270b0*/  IMAD.MOV.U32 R59, RZ, RZ, R38 ;  /* 0x000000ffff3b7224 */ /* 0x000fe200078e0026 */
[----:B------:R-:W3:Y:S04]  /*270c0*/  LDL.LU R35, [R1+0x1c60] ;  /* 0x001c600001237983 */ /* 0x000ee80000300800 */
[----:B------:R-:W2:Y:S04]  /*270d0*/  LDL.LU R38, [R1+0x1c5c] ;  /* 0x001c5c0001267983 */ /* 0x000ea80000300800 */
[----:B------:R0:W-:Y:S01]  /*270e0*/  STL.64 [R1+0x1c10], R14 ;  /* 0x001c100e01007387 */ /* 0x0001e20000100a00 */
[----:B----4-:R-:W-:-:S03]  /*270f0*/  IMAD.MOV.U32 R12, RZ, RZ, R39 ;  /* 0x000000ffff0c7224 */ /* 0x010fc600078e0027 */
[----:B------:R-:W2:Y:S04]  /*27100*/  LDL.LU R39, [R1+0x1c58] ;  /* 0x001c580001277983 */ /* 0x000ea80000300800 */
[----:B------:R-:W2:Y:S04]  /*27110*/  LDL.LU.64 R42, [R1+0x1c50] ;  /* 0x001c5000012a7983 */ /* 0x000ea80000300a00 */
[----:B------:R-:W2:Y:S01]  /*27120*/  LDL.LU.64 R40, [R1+0x1c48] ;  /* 0x001c480001287983 */ /* 0x000ea20000300a00 */
[----:B------:R-:W-:Y:S01]  /*27130*/  MOV R13, R3 ;  /* 0x00000003000d7202 */ /* 0x000fe20000000f00 */
[----:B0-----:R-:W-:-:S02]  /*27140*/  IMAD.MOV.U32 R14, RZ, RZ, R2 ;  /* 0x000000ffff0e7224 */ /* 0x001fc400078e0002 */
[----:B------:R-:W-:Y:S02]  /*27150*/  IMAD.MOV.U32 R15, RZ, RZ, R0 ;  /* 0x000000ffff0f7224 */ /* 0x000fe400078e0000 */
[----:B------:R-:W-:Y:S02]  /*27160*/  IMAD.MOV.U32 R0, RZ, RZ, R23 ;  /* 0x000000ffff007224 */ /* 0x000fe400078e0017 */
[----:B------:R-:W-:Y:S02]  /*27170*/  IMAD.MOV.U32 R2, RZ, RZ, R22 ;  /* 0x000000ffff027224 */ /* 0x000fe400078e0016 */
[----:B------:R-:W-:Y:S01]  /*27180*/  IMAD.MOV.U32 R3, RZ, RZ, R21 ;  /* 0x000000ffff037224 */ /* 0x000fe200078e0015 */
[----:B------:R-:W-:Y:S04]  /*27190*/  STL [R1+0x460], R20 ;  /* 0x0004601401007387 */ /* 0x000fe80000100800 */
[----:B------:R-:W-:Y:S04]  /*271a0*/  STL [R1+0x19c8], R0 ;  /* 0x0019c80001007387 */ /* 0x000fe80000100800 */
[----:B------:R-:W-:Y:S04]  /*271b0*/  STL [R1+0x19c4], R2 ;  /* 0x0019c40201007387 */ /* 0x000fe80000100800 */
[----:B------:R-:W-:Y:S01]  /*271c0*/  STL [R1+0x19c0], R3 ;  /* 0x0019c00301007387 */ /* 0x000fe20000100800 */
[----:B--2---:R-:W-:-:S15]  /*271d0*/  HMMA.16816.F32.BF16 R12, R40, R38, R12 ;  /* 0x00000026280c723c */ /* 0x004fde000004180c */
[----:B------:R-:W-:-:S08]  /*271e0*/  NOP ;  /* 0x0000000000007918 */ /* 0x000fd00000000000 */
[----:B------:R3:W-:Y:S01]  /*271f0*/  STL.64 [R1+0x458], R14 ;  /* 0x0004580e01007387 */ /* 0x0007e20000100a00 */
[----:B------:R-:W-:Y:S01]  /*27200*/  IMAD.MOV.U32 R16, RZ, RZ, R12 ;  /* 0x000000ffff107224 */ /* 0x000fe200078e000c */
[----:B------:R-:W-:Y:S02]  /*27210*/  MOV R17, R13 ;  /* 0x0000000d00117202 */ /* 0x000fe40000000f00 */
[C---:B---3--:R-:W-:Y:S01]  /*27220*/  HMMA.16816.F32.BF16 R12, R40.reuse, R34, R24 ;  /* 0x00000022280c723c */ /* 0x048fe20000041818 */
[----:B------:R-:W0:Y:S05]  /*27230*/  LDSM.16.MT88.4 R24, [R5+UR4+0x4800] ;  /* 0x004800040518783b */ /* 0x000e2a0008004200 */
[C---:B------:R-:W-:Y:S01]  /*27240*/  HMMA.16816.F32.BF16 R8, R40.reuse, R30, R8 ;  /* 0x0000001e2808723c */ /* 0x040fe20000041808 */
[----:B------:R-:W-:Y:S04]  /*27250*/  STL.64 [R1+0x1bf0], R38 ;  /* 0x001bf02601007387 */ /* 0x000fe80000100a00 */
[----:B------:R-:W-:Y:S04]  /*27260*/  STL [R1+0x1924], R17 ;  /* 0x0019241101007387 */ /* 0x000fe80000100800 */
[----:B------:R-:W-:Y:S04]  /*27270*/  STL [R1+0x1920], R16 ;  /* 0x0019201001007387 */ /* 0x000fe80000100800 */
[----:B------:R-:W-:Y:S04]  /*27280*/  STL.64 [R1+0x1c08], R18 ;  /* 0x001c081201007387 */ /* 0x000fe80000100a00 */
[----:B------:R-:W-:Y:S04]  /*27290*/  STL.64 [R1+0x1c00], R34 ;  /* 0x001c002201007387 */ /* 0x000fe80000100a00 */
[----:B------:R-:W-:Y:S04]  /*272a0*/  STL.64 [R1+0x1bf8], R32 ;  /* 0x001bf82001007387 */ /* 0x000fe80000100a00 */
[----:B------:R-:W-:Y:S04]  /*272b0*/  STL.64 [R1+0x440], R12 ;  /* 0x0004400c01007387 */ /* 0x000fe80000100a00 */
[----:B------:R1:W-:Y:S04]  /*272c0*/  STL.64 [R1+0x448], R14 ;  /* 0x0004480e01007387 */ /* 0x0003e80000100a00 */
[----:B0-----:R-:W-:Y:S04]  /*272d0*/  STL.64 [R1+0x1b00], R26 ;  /* 0x001b001a01007387 */ /* 0x001fe80000100a00 */
[----:B------:R-:W-:Y:S04]  /*272e0*/  STL.64 [R1+0x1af8], R24 ;  /* 0x001af81801007387 */ /* 0x000fe80000100a00 */
[----:B------:R-:W-:Y:S04]  /*272f0*/  STL [R1+0x1908], R5 ;  /* 0x0019080501007387 */ /* 0x000fe80000100800 */
[----:B------:R-:W-:Y:S04]  /*27300*/  STL.64 [R1+0x1c20], R30 ;  /* 0x001c201e01007387 */ /* 0x000fe80000100a00 */
[----:B------:R-:W-:Y:S04]  /*27310*/  STL.64 [R1+0x1c18], R28 ;  /* 0x001c181c01007387 */ /* 0x000fe80000100a00 */
[----:B------:R-:W-:Y:S04]  /*27320*/  STL.64 [R1+0x560], R8 ;  /* 0x0005600801007387 */ /* 0x000fe80000100a00 */
[----:B------:R0:W-:Y:S01]  /*27330*/  STL.64 [R1+0x568], R10 ;  /* 0x0005680a01007387 */ /* 0x0001e20000100a00 */
[C---:B-1----:R-:W-:Y:S06]  /*27340*/  HMMA.16816.F32.BF16 R12, R40.reuse, R54, R56 ;  /* 0x00000036280c723c */ /* 0x042fec0000041838 */
[----:B0-----:R-:W-:-:S15]  /*27350*/  HMMA.16816.F32.BF16 R8, R40, R46, R48 ;  /* 0x0000002e2808723c */ /* 0x001fde0000041830 */
[----:B------:R-:W-:-:S08]  /*27360*/  NOP ;  /* 0x0000000000007918 */ /* 0x000fd00000000000 */
[----:B------:R0:W-:Y:S04]  /*27370*/  STL.64 [R1+0x550], R8 ;  /* 0x0005500801007387 */ /* 0x0001e80000100a00 */
[----:B------:R1:W-:Y:S04]  /*27380*/  STL.64 [R1+0x558], R10 ;  /* 0x0005580a01007387 */ /* 0x0003e80000100a00 */
[----:B0-----:R-:W2:Y:S04]  /*27390*/  LDL.LU R8, [R1+0x320] ;  /* 0x0003200001087983 */ /* 0x001ea80000300800 */
[----:B------:R-:W2:Y:S04]  /*273a0*/  LDL.LU R9, [R1+0x324] ;  /* 0x0003240001097983 */ /* 0x000ea80000300800 */
[----:B-1----:R-:W2:Y:S04]  /*273b0*/  LDL.LU R10, [R1+0x328] ;  /* 0x00032800010a7983 */ /* 0x002ea80000300800 */
[----:B------:R-:W2:Y:S04]  /*273c0*/  LDL.LU R11, [R1+0x32c] ;  /* 0x00032c00010b7983 */ /* 0x000ea80000300800 */
[----:B------:R-:W2:Y:S04]  /*273d0*/  LDL.64 R22, [R1+0xf8] ;  /* 0x0000f80001167983 */ /* 0x000ea80000100a00 */
[----:B------:R-:W3:Y:S04]  /*273e0*/  LDL.LU R24, [R1+0x310] ;  /* 0x0003100001187983 */ /* 0x000ee80000300800 */
[----:B------:R-:W-:Y:S04]  /*273f0*/  STL.64 [R1+0x540], R12 ;  /* 0x0005400c01007387 */ /* 0x000fe80000100a00 */
[----:B------:R0:W-:Y:S04]  /*27400*/  STL.64 [R1+0x548], R14 ;  /* 0x0005480e01007387 */ /* 0x0001e80000100a00 */
[----:B------:R-:W3:Y:S04]  /*27410*/  LDL.LU R25, [R1+0x314] ;  /* 0x0003140001197983 */ /* 0x000ee80000300800 */
[----:B------:R-:W3:Y:S04]  /*27420*/  LDL.LU R26, [R1+0x318] ;  /* 0x00031800011a7983 */ /* 0x000ee80000300800 */
[----:B------:R-:W3:Y:S04]  /*27430*/  LDL.LU R27, [R1+0x31c] ;  /* 0x00031c00011b7983 */ /* 0x000ee80000300800 */
[----:B------:R-:W3:Y:S04]  /*27440*/  LDL.64 R58, [R1+0xe8] ;  /* 0x0000e800013a7983 */ /* 0x000ee80000100a00 */
[----:B------:R-:W4:Y:S04]  /*27450*/  LDL.LU R52, [R1+0x300] ;  /* 0x0003000001347983 */ /* 0x000f280000300800 */
[----:B------:R-:W4:Y:S04]  /*27460*/  LDL.LU R53, [R1+0x304] ;  /* 0x0003040001357983 */ /* 0x000f280000300800 */
[----:B------:R-:W4:Y:S04]  /*27470*/  LDL.LU R54, [R1+0x308] ;  /* 0x0003080001367983 */ /* 0x000f280000300800 */
[----:B------:R-:W4:Y:S04]  /*27480*/  LDL.LU R55, [R1+0x30c] ;  /* 0x00030c0001377983 */ /* 0x000f280000300800 */
[----:B------:R-:W4:Y:S04]  /*27490*/  LDL R34, [R1+0xb8] ;  /* 0x0000b80001227983 */ /* 0x000f280000100800 */
[----:B------:R-:W4:Y:S04]  /*274a0*/  LDL R35, [R1+0xbc] ;  /* 0x0000bc0001237983 */ /* 0x000f280000100800 */
        /* <DEDUP_REMOVED lines=8> */
[----:B0-----:R-:W4:Y:S04]  /*27530*/  LDL.64 R14, [R1+0xc8] ;  /* 0x0000c800010e7983 */ /* 0x001f280000100a00 */
[----:B------:R-:W4:Y:S04]  /*27540*/  LDL.LU R48, [R1+0x2d0] ;  /* 0x0002d00001307983 */ /* 0x000f280000300800 */
[----:B------:R-:W4:Y:S04]  /*27550*/  LDL.LU R49, [R1+0x2d4] ;  /* 0x0002d40001317983 */ /* 0x000f280000300800 */
[----:B------:R-:W4:Y:S04]  /*27560*/  LDL.LU R50, [R1+0x2d8] ;  /* 0x0002d80001327983 */ /* 0x000f280000300800 */
[----:B------:R-:W4:Y:S04]  /*27570*/  LDL.LU R51, [R1+0x2dc] ;  /* 0x0002dc0001337983 */ /* 0x000f280000300800 */
[----:B------:R-:W4:Y:S04]  /*27580*/  LDL.64 R38, [R1+0xa8] ;  /* 0x0000a80001267983 */ /* 0x000f280000100a00 */
[----:B------:R-:W4:Y:S01]  /*27590*/  LDL.LU R44, [R1+0x2c0] ;  /* 0x0002c000012c7983 */ /* 0x000f220000300800 */
[----:B------:R-:W-:-:S03]  /*275a0*/  IMAD.MOV.U32 R2, RZ, RZ, R46 ;  /* 0x000000ffff027224 */ /* 0x000fc600078e002e */
[----:B------:R-:W4:Y:S01]  /*275b0*/  LDL.LU R45, [R1+0x2c4] ;  /* 0x0002c400012d7983 */ /* 0x000f220000300800 */
[----:B------:R-:W-:-:S03]  /*275c0*/  IMAD.MOV.U32 R0, RZ, RZ, R47 ;  /* 0x000000ffff007224 */ /* 0x000fc600078e002f */
[----:B------:R-:W4:Y:S04]  /*275d0*/  LDL.LU R46, [R1+0x2c8] ;  /* 0x0002c800012e7983 */ /* 0x000f280000300800 */
[----:B------:R-:W4:Y:S01]  /*275e0*/  LDL.LU R47, [R1+0x2cc] ;  /* 0x0002cc00012f7983 */ /* 0x000f220000300800 */
[C---:B--2---:R-:W-:Y:S06]  /*275f0*/  HMMA.16816.F32.BF16 R8, R40.reuse, R22, R8 ;  /* 0x000000162808723c */ /* 0x044fec0000041808 */
[----:B---3--:R-:W-:-:S15]  /*27600*/  HMMA.16816.F32.BF16 R24, R40, R58, R24 ;  /* 0x0000003a2818723c */ /* 0x008fde0000041818 */
[----:B------:R-:W-:-:S02]  /*27610*/  NOP ;  /* 0x0000000000007918 */ /* 0x000fc40000000000 */
[----:B------:R-:W-:Y:S04]  /*27620*/  STL.64 [R1+0x530], R8 ;  /* 0x0005300801007387 */ /* 0x000fe80000100a00 */
[----:B------:R0:W-:Y:S04]  /*27630*/  STL.64 [R1+0x538], R10 ;  /* 0x0005380a01007387 */ /* 0x0001e80000100a00 */
[----:B0-----:R-:W2:Y:S04]  /*27640*/  LDL.LU.64 R10, [R1+0x1c40] ;  /* 0x001c4000010a7983 */ /* 0x001ea80000300a00 */
[----:B------:R-:W3:Y:S01]  /*27650*/  LDL.LU R20, [R1+0x2b0] ;  /* 0x0002b00001147983 */ /* 0x000ee20000300800 */
[----:B------:R-:W-:-:S03]  /*27660*/  IMAD.MOV.U32 R9, RZ, RZ, R22 ;  /* 0x000000ffff097224 */ /* 0x000fc600078e0016 */
[----:B------:R-:W3:Y:S01]  /*27670*/  LDL.LU R21, [R1+0x2b4] ;  /* 0x0002b40001157983 */ /* 0x000ee20000300800 */
[----:B------:R-:W-:-:S03]  /*27680*/  IMAD.MOV.U32 R8, RZ, RZ, R23 ;  /* 0x000000ffff087224 */ /* 0x000fc600078e0017 */
[----:B------:R-:W3:Y:S04]  /*27690*/  LDL.LU R22, [R1+0x2b8] ;  /* 0x0002b80001167983 */ /* 0x000ee80000300800 */
[----:B------:R-:W3:Y:S04]  /*276a0*/  LDL.LU R23, [R1+0x2bc] ;  /* 0x0002bc0001177983 */ /* 0x000ee80000300800 */
[----:B------:R0:W-:Y:S04]  /*276b0*/  STL.64 [R1+0x520], R24 ;  /* 0x0005201801007387 */ /* 0x0001e80000100a00 */
[----:B------:R1:W-:Y:S01]  /*276c0*/  STL.64 [R1+0x528], R26 ;  /* 0x0005281a01007387 */ /* 0x0003e20000100a00 */
[----:B0-----:R-:W-:-:S02]  /*276d0*/  IMAD.MOV.U32 R25, RZ, RZ, R59 ;  /* 0x000000ffff197224 */ /* 0x001fc400078e003b */
[----:B-1----:R-:W-:Y:S02]  /*276e0*/  IMAD.MOV.U32 R26, RZ, RZ, R58 ;  /* 0x000000ffff1a7224 */ /* 0x002fe400078e003a */
[----:B------:R-:W2:Y:S01]  /*276f0*/  LDL.LU.64 R58, [R1+0x1c38] ;  /* 0x001c3800013a7983 */ /* 0x000ea20000300a00 */
[C---:B----4-:R-:W-:Y:S06]  /*27700*/  HMMA.16816.F32.BF16 R28, R40.reuse, R14, R28 ;  /* 0x0000000e281c723c */ /* 0x050fec000004181c */
[C---:B------:R-:W-:Y:S06]  /*27710*/  HMMA.16816.F32.BF16 R32, R40.reuse, R34, R16 ;  /* 0x000000222820723c */ /* 0x040fec0000041810 */
[----:B------:R-:W-:Y:S01]  /*27720*/  HMMA.16816.F32.BF16 R48, R40, R38, R48 ;  /* 0x000000262830723c */ /* 0x000fe20000041830 */
[----:B------:R-:W-:-:S02]  /*27730*/  IMAD.MOV.U32 R24, RZ, RZ, R14 ;  /* 0x000000ffff187224 */ /* 0x000fc400078e000e */
[----:B------:R-:W-:-:S03]  /*27740*/  IMAD.MOV.U32 R13, RZ, RZ, R15 ;  /* 0x000000ffff0d7224 */ /* 0x000fc600078e000f */
[----:B------:R-:W-:Y:S02]  /*27750*/  IMAD.MOV.U32 R12, RZ, RZ, R38 ;  /* 0x000000ffff0c7224 */ /* 0x000fe400078e0026 */
[----:B------:R-:W-:-:S10]  /*27760*/  IMAD.MOV.U32 R3, RZ, RZ, R39 ;  /* 0x000000ffff037224 */ /* 0x000fd400078e0027 */
[----:B------:R-:W-:Y:S01]  /*27770*/  IMAD.MOV.U32 R17, RZ, RZ, R34 ;  /* 0x000000ffff117224 */ /* 0x000fe200078e0022 */
[----:B------:R-:W-:-:S05]  /*27780*/  MOV R16, R35 ;  /* 0x0000002300107202 */ /* 0x000fca0000000f00 */
[----:B------:R-:W-:Y:S01]  /*27790*/  IMAD.MOV.U32 R4, RZ, RZ, R51 ;  /* 0x000000ffff047224 */ /* 0x000fe200078e0033 */
[----:B--2---:R-:W-:-:S15]  /*277a0*/  HMMA.16816.F32.BF16 R52, R40, R58, R52 ;  /* 0x0000003a2834723c */ /* 0x004fde0000041834 */
[----:B------:R-:W-:-:S08]  /*277b0*/  NOP ;  /* 0x0000000000007918 */ /* 0x000fd00000000000 */
[----:B------:R-:W-:Y:S04]  /*277c0*/  STL.64 [R1+0x510], R52 ;  /* 0x0005103401007387 */ /* 0x000fe80000100a00 */
[----:B------:R0:W-:Y:S04]  /*277d0*/  STL [R1+0x518], R54 ;  /* 0x0005183601007387 */ /* 0x0001e80000100800 */
[----:B------:R-:W2:Y:S04]  /*277e0*/  LDL.LU R56, [R1+0x280] ;  /* 0x0002800001387983 */ /* 0x000ea80000300800 */
[----:B------:R-:W2:Y:S04]  /*277f0*/  LDL.LU R57, [R1+0x284] ;  /* 0x0002840001397983 */ /* 0x000ea80000300800 */
[----:B------:R-:W2:Y:S01]  /*27800*/  LDL.LU R58, [R1+0x288] ;  /* 0x00028800013a7983 */ /* 0x000ea20000300800 */
[----:B------:R-:W-:-:S03]  /*27810*/  MOV R5, R55 ;  /* 0x0000003700057202 */ /* 0x000fc60000000f00 */
[----:B------:R-:W2:Y:S01]  /*27820*/  LDL.LU R59, [R1+0x28c] ;  /* 0x00028c00013b7983 */ /* 0x000ea20000300800 */
[----:B------:R-:W-:Y:S02]  /*27830*/  IMAD.MOV.U32 R55, RZ, RZ, R7 ;  /* 0x000000ffff377224 */ /* 0x000fe400078e0007 */
[----:B0-----:R-:W-:Y:S01]  /*27840*/  IMAD.MOV.U32 R54, RZ, RZ, R6 ;  /* 0x000000ffff367224 */ /* 0x001fe200078e0006 */
[----:B------:R-:W4:Y:S01]  /*27850*/  LDL.LU R52, [R1+0x290] ;  /* 0x0002900001347983 */ /* 0x000f220000300800 */
[----:B------:R-:W-:-:S03]  /*27860*/  IMAD.MOV.U32 R53, RZ, RZ, R10 ;  /* 0x000000ffff357224 */ /* 0x000fc600078e000a */
[----:B------:R-:W2:Y:S04]  /*27870*/  LDL.LU R10, [R1+0x1c30] ;  /* 0x001c3000010a7983 */ /* 0x000ea80000300800 */
[----:B------:R-:W3:Y:S04]  /*27880*/  LDL.LU R6, [R1+0x1c2c] ;  /* 0x001c2c0001067983 */ /* 0x000ee80000300800 */
[----:B------:R-:W3:Y:S04]  /*27890*/  LDL.LU R7, [R1+0x1c28] ;  /* 0x001c280001077983 */ /* 0x000ee80000300800 */
[----:B------:R-:W-:Y:S04]  /*278a0*/  STL [R1+0x1918], R5 ;  /* 0x0019180501007387 */ /* 0x000fe80000100800 */
[----:B------:R-:W-:Y:S04]  /*278b0*/  STL.64 [R1+0x500], R28 ;  /* 0x0005001c01007387 */ /* 0x000fe80000100a00 */
[----:B------:R0:W-:Y:S04]  /*278c0*/  STL.64 [R1+0x508], R30 ;  /* 0x0005081e01007387 */ /* 0x0001e80000100a00 */
[----:B0-----:R-:W4:Y:S04]  /*278d0*/  LDL.LU.64 R30, [R1+0x1c20] ;  /* 0x001c2000011e7983 */ /* 0x001f280000300a00 */
[----:B------:R-:W4:Y:S04]  /*278e0*/  LDL.LU.64 R28, [R1+0x1c18] ;  /* 0x001c1800011c7983 */ /* 0x000f280000300a00 */
[----:B------:R-:W2:Y:S04]  /*278f0*/  LDL.LU.64 R14, [R1+0x1c10] ;  /* 0x001c1000010e7983 */ /* 0x000ea80000300a00 */
[----:B------:R-:W3:Y:S04]  /*27900*/  LDL.LU.64 R18, [R1+0x1c08] ;  /* 0x001c080001127983 */ /* 0x000ee80000300a00 */
[----:B------:R0:W-:Y:S04]  /*27910*/  STL.64 [R1+0x4f0], R32 ;  /* 0x0004f02001007387 */ /* 0x0001e80000100a00 */
[----:B------:R-:W4:Y:S04]  /*27920*/  LDL.LU.64 R34, [R1+0x1c00] ;  /* 0x001c000001227983 */ /* 0x000f280000300a00 */
[----:B0-----:R-:W4:Y:S04]  /*27930*/  LDL.LU.64 R32, [R1+0x1bf8] ;  /* 0x001bf80001207983 */ /* 0x001f280000300a00 */
[----:B------:R-:W4:Y:S04]  /*27940*/  LDL.LU.64 R38, [R1+0x1bf0] ;  /* 0x001bf00001267983 */ /* 0x000f280000300a00 */
[----:B------:R-:W-:Y:S04]  /*27950*/  STL.64 [R1+0x4e0], R48 ;  /* 0x0004e03001007387 */ /* 0x000fe80000100a00 */
[----:B------:R0:W-:Y:S04]  /*27960*/  STL [R1+0x4e8], R50 ;  /* 0x0004e83201007387 */ /* 0x0001e80000100800 */
[----:B0-----:R-:W2:Y:S04]  /*27970*/  LDL.LU.64 R50, [R1+0x1be8] ;  /* 0x001be80001327983 */ /* 0x001ea80000300a00 */
[----:B------:R-:W-:Y:S01]  /*27980*/  STL [R1+0x191c], R4 ;  /* 0x00191c0401007387 */ /* 0x000fe20000100800 */
[----:B--2---:R-:W-:-:S15]  /*27990*/  HMMA.16816.F32.BF16 R44, R40, R50, R44 ;  /* 0x00000032282c723c */ /* 0x004fde000004182c */
[----:B------:R-:W-:-:S08]  /*279a0*/  NOP ;  /* 0x0000000000007918 */ /* 0x000fd00000000000 */
[----:B------:R-:W-:Y:S04]  /*279b0*/  STL.64 [R1+0x4d0], R44 ;  /* 0x0004d02c01007387 */ /* 0x000fe80000100a00 */
[----:B------:R0:W-:Y:S04]  /*279c0*/  STL.64 [R1+0x4d8], R46 ;  /* 0x0004d82e01007387 */ /* 0x0001e80000100a00 */
[----:B0-----:R-:W4:Y:S04]  /*279d0*/  LDL.LU.64 R46, [R1+0x1be0] ;  /* 0x001be000012e7983 */ /* 0x001f280000300a00 */
[----:B------:R-:W4:Y:S04]  /*279e0*/  LDL.LU.64 R44, [R1+0x1bd8] ;  /* 0x001bd800012c7983 */ /* 0x000f280000300a00 */
[----:B------:R3:W-:Y:S04]  /*279f0*/  STL.64 [R1+0x1b08], R50 ;  /* 0x001b083201007387 */ /* 0x0007e80000100a00 */
[----:B------:R-:W2:Y:S04]  /*27a00*/  LDL.LU R48, [R1+0x2a0] ;  /* 0x0002a00001307983 */ /* 0x000ea80000300800 */
[----:B------:R-:W2:Y:S01]  /*27a10*/  LDL.LU R49, [R1+0x2a4] ;  /* 0x0002a40001317983 */ /* 0x000ea20000300800 */
[----:B---3--:R-:W-:-:S02]  /*27a20*/  IMAD.MOV.U32 R50, RZ, RZ, R19 ;  /* 0x000000ffff327224 */ /* 0x008fc400078e0013 */
[----:B------:R-:W-:Y:S01]  /*27a30*/  IMAD.MOV.U32 R51, RZ, RZ, R18 ;  /* 0x000000ffff337224 */ /* 0x000fe200078e0012 */
[----:B------:R-:W3:Y:S04]  /*27a40*/  LDL.LU R19, [R1+0x1bd0] ;  /* 0x001bd00001137983 */ /* 0x000ee80000300800 */
[----:B------:R-:W4:Y:S01]  /*27a50*/  LDL.LU R18, [R1+0x1bcc] ;  /* 0x001bcc0001127983 */ /* 0x000f220000300800 */
[----:B------:R-:W-:Y:S06]  /*27a60*/  HMMA.16816.F32.BF16 R20, R40, R6, R20 ;  /* 0x000000062814723c */ /* 0x000fec0000041814 */
[----:B------:R0:W-:Y:S04]  /*27a70*/  STL.64 [R1+0x1b10], R6 ;  /* 0x001b100601007387 */ /* 0x0001e80000100a00 */
[----:B------:R-:W2:-:S13]  /*27a80*/  LDL.LU R4, [R1+0x370] ;  /* 0x0003700001047983 */ /* 0x000e9a0000300800 */
[----:B------:R-:W-:Y:S04]  /*27a90*/  STL.64 [R1+0x4c0], R20 ;  /* 0x0004c01401007387 */ /* 0x000fe80000100a00 */
[----:B------:R-:W-:Y:S04]  /*27aa0*/  STL.64 [R1+0x4c8], R22 ;  /* 0x0004c81601007387 */ /* 0x000fe80000100a00 */
[----:B------:R1:W1:Y:S01]  /*27ab0*/  LDSM.16.MT88.4 R20, [R11+UR4+0x4800] ;  /* 0x004800040b14783b */ /* 0x0002620008004200 */
[----:B------:R-:W-:Y:S01]  /*27ac0*/  IMAD.MOV.U32 R5, RZ, RZ, R14 ;  /* 0x000000ffff057224 */ /* 0x000fe200078e000e */
[----:B0-----:R-:W-:-:S02]  /*27ad0*/  MOV R6, R15 ;  /* 0x0000000f00067202 */ /* 0x001fc40000000f00 */
[----:B------:R-:W2:Y:S04]  /*27ae0*/  LDL.LU R14, [R1+0x1bc8] ;  /* 0x001bc800010e7983 */ /* 0x000ea80000300800 */
[----:B------:R-:W2:Y:S01]  /*27af0*/  LDL.LU R15, [R1+0x1bc4] ;  /* 0x001bc400010f7983 */ /* 0x000ea20000300800 */
[----:B------:R-:W-:-:S03]  /*27b00*/  IMAD.MOV.U32 R7, RZ, RZ, R10 ;  /* 0x000000ffff077224 */ /* 0x000fc600078e000a */
[----:B------:R-:W2:Y:S04]  /*27b10*/  LDL.LU R10, [R1+0x1bc0] ;  /* 0x001bc000010a7983 */ /* 0x000ea80000300800 */
[----:B-1----:R-:W2:Y:S04]  /*27b20*/  LDL.LU R11, [R1+0x1bbc] ;  /* 0x001bbc00010b7983 */ /* 0x002ea80000300800 */
[----:B------:R-:W-:Y:S04]  /*27b30*/  STL.64 [R1+0x1a10], R22 ;  /* 0x001a101601007387 */ /* 0x000fe80000100a00 */
[----:B------:R0:W-:Y:S04]  /*27b40*/  STL.64 [R1+0x1a08], R20 ;  /* 0x001a081401007387 */ /* 0x0001e80000100a00 */
[----:B0-----:R-:W2:Y:S01]  /*27b50*/  LDL.LU R20, [R1+0x380] ;  /* 0x0003800001147983 */ /* 0x001ea20000300800 */
[----:B---3--:R-:W-:-:S02]  /*27b60*/  IMAD.MOV.U32 R22, RZ, RZ, R19 ;  /* 0x000000ffff167224 */ /* 0x008fc400078e0013 */
[----:B----4-:R-:W-:Y:S02]  /*27b70*/  IMAD.MOV.U32 R21, RZ, RZ, R18 ;  /* 0x000000ffff157224 */ /* 0x010fe400078e0012 */
[----:B------:R-:W3:Y:S04]  /*27b80*/  LDL.LU R18, [R1+0x1bb8] ;  /* 0x001bb80001127983 */ /* 0x000ee80000300800 */
[----:B------:R-:W3:Y:S04]  /*27b90*/  LDL.LU R19, [R1+0x1bb4] ;  /* 0x001bb40001137983 */ /* 0x000ee80000300800 */
[----:B------:R-:W4:Y:S01]  /*27ba0*/  LDL.LU R23, [R1+0x38c] ;  /* 0x00038c0001177983 */ /* 0x000f220000300800 */
[C---:B--2---:R-:W-:Y:S03]  /*27bb0*/  HMMA.16816.F32.BF16 R4, R40.reuse, R14, R4 ;  /* 0x0000000e2804723c */ /* 0x044fe60000041804 */
[----:B------:R-:W-:Y:S03]  /*27bc0*/  STL.64 [R1+0x1b40], R10 ;  /* 0x001b400a01007387 */ /* 0x000fe60000100a00 */
[----:B----4-:R-:W-:-:S15]  /*27bd0*/  HMMA.16816.F32.BF16 R20, R40, R10, R20 ;  /* 0x0000000a2814723c */ /* 0x010fde0000041814 */
[----:B------:R-:W-:-:S08]  /*27be0*/  NOP ;  /* 0x0000000000007918 */ /* 0x000fd00000000000 */
[----:B------:R-:W-:Y:S04]  /*27bf0*/  STL.64 [R1+0x380], R20 ;  /* 0x0003801401007387 */ /* 0x000fe80000100a00 */
[----:B------:R-:W-:Y:S04]  /*27c00*/  STL.64 [R1+0x388], R22 ;  /* 0x0003881601007387 */ /* 0x000fe80000100a00 */
[----:B------:R-:W-:Y:S04]  /*27c10*/  STL.64 [R1+0x1b90], R14 ;  /* 0x001b900e01007387 */ /* 0x000fe80000100a00 */
[----:B------:R-:W-:Y:S04]  /*27c20*/  STL [R1+0x1b88], R12 ;  /* 0x001b880c01007387 */ /* 0x000fe80000100800 */
[----:B------:R-:W-:Y:S04]  /*27c30*/  STL.64 [R1+0x370], R4 ;  /* 0x0003700401007387 */ /* 0x000fe80000100a00 */
[----:B------:R3:W-:Y:S02]  /*27c40*/  STL.64 [R1+0x378], R6 ;  /* 0x0003780601007387 */ /* 0x0007e40000100a00 */
[----:B---3--:R-:W-:Y:S06]  /*27c50*/  HMMA.16816.F32.BF16 R4, R40, R18, R48 ;  /* 0x000000122804723c */ /* 0x008fec0000041830 */
[----:B------:R-:W-:Y:S04]  /*27c60*/  STL.64 [R1+0x1b20], R18 ;  /* 0x001b201201007387 */ /* 0x000fe80000100a00 */
[----:B------:R0:W-:Y:S02]  /*27c70*/  STL.64 [R1+0x1b18], R16 ;  /* 0x001b181001007387 */ /* 0x0001e40000100a00 */
[C---:B0-----:R-:W-:Y:S11]  /*27c80*/  HMMA.16816.F32.BF16 R16, R44.reuse, R38, R52 ;  /* 0x000000262c10723c */ /* 0x041ff60000041834 */
[----:B------:R-:W-:Y:S04]  /*27c90*/  STL.64 [R1+0x2c0], R4 ;  /* 0x0002c00401007387 */ /* 0x000fe80000100a00 */
[----:B------:R0:W-:Y:S02]  /*27ca0*/  STL.64 [R1+0x2c8], R6 ;  /* 0x0002c80601007387 */ /* 0x0001e40000100a00 */
[----:B0-----:R-:W-:Y:S01]  /*27cb0*/  HMMA.16816.F32.BF16 R4, R44, R34, R56 ;  /* 0x000000222c04723c */ /* 0x001fe20000041838 */
[----:B------:R-:W-:-:S02]  /*27cc0*/  IMAD.MOV.U32 R42, RZ, RZ, R26 ;  /* 0x000000ffff2a7224 */ /* 0x000fc400078e001a */
[----:B------:R-:W-:-:S05]  /*27cd0*/  IMAD.MOV.U32 R43, RZ, RZ, R25 ;  /* 0x000000ffff2b7224 */ /* 0x000fca00078e0019 */
[----:B------:R-:W-:Y:S04]  /*27ce0*/  STL.64 [R1+0x1b58], R42 ;  /* 0x001b582a01007387 */ /* 0x000fe80000100a00 */
[----:B------:R-:W-:Y:S04]  /*27cf0*/  STL.64 [R1+0x1b28], R38 ;  /* 0x001b282601007387 */ /* 0x000fe80000100a00 */
[----:B------:R-:W-:Y:S04]  /*27d00*/  STL.64 [R1+0x2b0], R16 ;  /* 0x0002b01001007387 */ /* 0x000fe80000100a00 */
[----:B------:R-:W-:Y:S04]  /*27d10*/  STL.64 [R1+0x2b8], R18 ;  /* 0x0002b81201007387 */ /* 0x000fe80000100a00 */
[----:B------:R-:W2:Y:S04]  /*27d20*/  LDL.LU R20, [R1+0x1c0] ;  /* 0x0001c00001147983 */ /* 0x000ea80000300800 */
[----:B------:R0:W-:Y:S04]  /*27d30*/  STL.64 [R1+0x1a0], R4 ;  /* 0x0001a00401007387 */ /* 0x0001e80000100a00 */
[----:B------:R1:W-:Y:S04]  /*27d40*/  STL.64 [R1+0x1a8], R6 ;  /* 0x0001a80601007387 */ /* 0x0003e80000100a00 */
[----:B------:R-:W2:Y:S04]  /*27d50*/  LDL.LU R21, [R1+0x1c4] ;  /* 0x0001c40001157983 */ /* 0x000ea80000300800 */
[----:B------:R-:W3:Y:S04]  /*27d60*/  LDL.LU R22, [R1+0x1c8] ;  /* 0x0001c80001167983 */ /* 0x000ee80000300800 */
[----:B------:R-:W3:Y:S04]  /*27d70*/  LDL.LU R23, [R1+0x1cc] ;  /* 0x0001cc0001177983 */ /* 0x000ee80000300800 */
[----:B---3--:R-:W-:Y:S04]  /*27d80*/  STL.64 [R1+0x1b38], R22 ;  /* 0x001b381601007387 */ /* 0x008fe80000100a00 */
[----:B--2---:R-:W-:Y:S04]  /*27d90*/  STL.64 [R1+0x1b30], R20 ;  /* 0x001b301401007387 */ /* 0x004fe80000100a00 */
[----:B------:R-:W2:Y:S04]  /*27da0*/  LDL.LU R52, [R1+0x1b0] ;  /* 0x0001b00001347983 */ /* 0x000ea80000300800 */
[----:B------:R-:W2:Y:S04]  /*27db0*/  LDL.LU R53, [R1+0x1b4] ;  /* 0x0001b40001357983 */ /* 0x000ea80000300800 */
[----:B------:R-:W3:Y:S04]  /*27dc0*/  LDL.LU R54, [R1+0x1b8] ;  /* 0x0001b80001367983 */ /* 0x000ee80000300800 */
[----:B------:R-:W3:Y:S01]  /*27dd0*/  LDL.LU R55, [R1+0x1bc] ;  /* 0x0001bc0001377983 */ /* 0x000ee20000300800 */
[----:B------:R-:W-:-:S03]  /*27de0*/  IMAD.MOV.U32 R59, RZ, RZ, R61 ;  /* 0x000000ffff3b7224 */ /* 0x000fc600078e003d */
[----:B---3--:R-:W-:Y:S04]  /*27df0*/  STL.64 [R1+0x1b50], R54 ;  /* 0x001b503601007387 */ /* 0x008fe80000100a00 */
[----:B--2---:R2:W-:Y:S04]  /*27e00*/  STL.64 [R1+0x1b48], R52 ;  /* 0x001b483401007387 */ /* 0x0045e80000100a00 */
[----:B------:R-:W3:Y:S04]  /*27e10*/  LDL.LU R56, [R1+0x180] ;  /* 0x0001800001387983 */ /* 0x000ee80000300800 */
[----:B------:R-:W3:Y:S04]  /*27e20*/  LDL.LU R57, [R1+0x184] ;  /* 0x0001840001397983 */ /* 0x000ee80000300800 */
[----:B------:R-:W4:Y:S04]  /*27e30*/  LDL.LU R58, [R1+0x188] ;  /* 0x00018800013a7983 */ /* 0x000f280000300800 */
[----:B------:R-:W2:Y:S04]  /*27e40*/  LDL.LU R61, [R1+0x1bb0] ;  /* 0x001bb000013d7983 */ /* 0x000ea80000300800 */
[----:B----4-:R-:W-:Y:S04]  /*27e50*/  STL.64 [R1+0x1b68], R58 ;  /* 0x001b683a01007387 */ /* 0x010fe80000100a00 */
[----:B---3--:R-:W-:Y:S04]  /*27e60*/  STL.64 [R1+0x1b60], R56 ;  /* 0x001b603801007387 */ /* 0x008fe80000100a00 */
[----:B0-----:R-:W3:Y:S04]  /*27e70*/  LDL.LU R4, [R1+0x200] ;  /* 0x0002000001047983 */ /* 0x001ee80000300800 */
[----:B------:R-:W3:Y:S04]  /*27e80*/  LDL.LU R5, [R1+0x204] ;  /* 0x0002040001057983 */ /* 0x000ee80000300800 */
[----:B-1----:R-:W4:Y:S04]  /*27e90*/  LDL.LU R6, [R1+0x208] ;  /* 0x0002080001067983 */ /* 0x002f280000300800 */
[----:B------:R-:W4:Y:S01]  /*27ea0*/  LDL.LU R7, [R1+0x20c] ;  /* 0x00020c0001077983 */ /* 0x000f220000300800 */
[----:B------:R-:W-:Y:S01]  /*27eb0*/  MOV R18, R24 ;  /* 0x0000001800127202 */ /* 0x000fe20000000f00 */
[----:B------:R-:W-:-:S02]  /*27ec0*/  IMAD.MOV.U32 R19, RZ, RZ, R13 ;  /* 0x000000ffff137224 */ /* 0x000fc400078e000d */
[----:B----4-:R-:W-:Y:S04]  /*27ed0*/  STL.64 [R1+0x1b78], R6 ;  /* 0x001b780601007387 */ /* 0x010fe80000100a00 */
[----:B---3--:R-:W-:Y:S04]  /*27ee0*/  STL.64 [R1+0x1b70], R4 ;  /* 0x001b700401007387 */ /* 0x008fe80000100a00 */
[----:B------:R0:W-:Y:S04]  /*27ef0*/  STL.64 [R1+0x1b80], R18 ;  /* 0x001b801201007387 */ /* 0x0001e80000100a00 */
[----:B--2---:R-:W2:Y:S04]  /*27f00*/  LDL.LU R52, [R1+0x230] ;  /* 0x0002300001347983 */ /* 0x004ea80000300800 */
[----:B------:R-:W2:Y:S04]  /*27f10*/  LDL.LU R53, [R1+0x234] ;  /* 0x0002340001357983 */ /* 0x000ea80000300800 */
[----:B------:R-:W3:Y:S04]  /*27f20*/  LDL.LU R54, [R1+0x238] ;  /* 0x0002380001367983 */ /* 0x000ee80000300800 */
[----:B------:R-:W3:Y:S01]  /*27f30*/  LDL.LU R55, [R1+0x23c] ;  /* 0x00023c0001377983 */ /* 0x000ee20000300800 */
[----:B------:R-:W-:-:S02]  /*27f40*/  IMAD.MOV.U32 R42, RZ, RZ, R9 ;  /* 0x000000ffff2a7224 */ /* 0x000fc400078e0009 */
[----:B------:R-:W-:Y:S01]  /*27f50*/  IMAD.MOV.U32 R43, RZ, RZ, R8 ;  /* 0x000000ffff2b7224 */ /* 0x000fe200078e0008 */
[----:B---3--:R-:W-:Y:S04]  /*27f60*/  STL.64 [R1+0x1ba0], R54 ;  /* 0x001ba03601007387 */ /* 0x008fe80000100a00 */
[----:B--2---:R-:W-:Y:S04]  /*27f70*/  STL.64 [R1+0x1b98], R52 ;  /* 0x001b983401007387 */ /* 0x004fe80000100a00 */
[----:B------:R1:W-:Y:S04]  /*27f80*/  STL.64 [R1+0x1ba8], R42 ;  /* 0x001ba82a01007387 */ /* 0x0003e80000100a00 */
[----:B------:R-:W2:Y:S04]  /*27f90*/  LDL.LU R16, [R1+0x250] ;  /* 0x0002500001107983 */ /* 0x000ea80000300800 */
[----:B------:R-:W2:Y:S04]  /*27fa0*/  LDL.LU R17, [R1+0x254] ;  /* 0x0002540001117983 */ /* 0x000ea80000300800 */
[----:B0-----:R-:W2:Y:S04]  /*27fb0*/  LDL.LU R18, [R1+0x258] ;  /* 0x0002580001127983 */ /* 0x001ea80000300800 */
[----:B------:R-:W2:Y:S04]  /*27fc0*/  LDL.LU R19, [R1+0x25c] ;  /* 0x00025c0001137983 */ /* 0x000ea80000300800 */
[----:B------:R-:W3:Y:S04]  /*27fd0*/  LDL.LU R40, [R1+0x270] ;  /* 0x0002700001287983 */ /* 0x000ee80000300800 */
[----:B------:R-:W3:Y:S04]  /*27fe0*/  LDL.LU R41, [R1+0x274] ;  /* 0x0002740001297983 */ /* 0x000ee80000300800 */
[----:B-1----:R-:W3:Y:S04]  /*27ff0*/  LDL.LU R42, [R1+0x278] ;  /* 0x00027800012a7983 */ /* 0x002ee80000300800 */
[----:B------:R-:W3:Y:S04]  /*28000*/  LDL.LU R43, [R1+0x27c] ;  /* 0x00027c00012b7983 */ /* 0x000ee80000300800 */
[----:B------:R-:W4:Y:S04]  /*28010*/  LDL.LU R52, [R1+0x260] ;  /* 0x0002600001347983 */ /* 0x000f280000300800 */
[----:B------:R-:W4:Y:S04]  /*28020*/  LDL.LU R53, [R1+0x264] ;  /* 0x0002640001357983 */ /* 0x000f280000300800 */
[----:B------:R-:W4:Y:S04]  /*28030*/  LDL.LU R54, [R1+0x268] ;  /* 0x0002680001367983 */ /* 0x000f280000300800 */
[----:B------:R-:W4:Y:S04]  /*28040*/  LDL.LU R55, [R1+0x26c] ;  /* 0x00026c0001377983 */ /* 0x000f280000300800 */
[----:B------:R-:W2:Y:S04]  /*28050*/  LDL.64 R6, [R1+0x108] ;  /* 0x0001080001067983 */ /* 0x000ea80000100a00 */
        /* <DEDUP_REMOVED lines=8> */
[----:B------:R-:W4:Y:S04]  /*280e0*/  LDL.64 R22, [R1+0xd8] ;  /* 0x0000d80001167983 */ /* 0x000f280000100a00 */
        /* <DEDUP_REMOVED lines=9> */
[----:B------:R-:W-:Y:S04]  /*28180*/  STL.64 [R1+0x1af0], R34 ;  /* 0x001af02201007387 */ /* 0x000fe80000100a00 */
[----:B------:R0:W-:Y:S04]  /*28190*/  STL.64 [R1+0x1ae8], R32 ;  /* 0x001ae82001007387 */ /* 0x0001e80000100a00 */
[----:B0-----:R-:W4:Y:S04]  /*281a0*/  LDL.LU R32, [R1+0x1d0] ;  /* 0x0001d00001207983 */ /* 0x001f280000300800 */
[----:B------:R-:W4:Y:S04]  /*281b0*/  LDL.LU R33, [R1+0x1d4] ;  /* 0x0001d40001217983 */ /* 0x000f280000300800 */
[----:B------:R-:W4:Y:S04]  /*281c0*/  LDL.LU R34, [R1+0x1d8] ;  /* 0x0001d80001227983 */ /* 0x000f280000300800 */
[----:B------:R-:W4:Y:S01]  /*281d0*/  LDL.LU R35, [R1+0x1dc] ;  /* 0x0001dc0001237983 */ /* 0x000f220000300800 */
[----:B---3--:R-:W-:-:S15]  /*281e0*/  HMMA.16816.F32.BF16 R40, R44, R30, R40 ;  /* 0x0000001e2c28723c */ /* 0x008fde0000041828 */
[----:B------:R-:W-:-:S08]  /*281f0*/  NOP ;  /* 0x0000000000007918 */ /* 0x000fd00000000000 */
[----:B------:R-:W-:Y:S04]  /*28200*/  STL.64 [R1+0x350], R40 ;  /* 0x0003502801007387 */ /* 0x000fe80000100a00 */
[----:B------:R0:W-:Y:S04]  /*28210*/  STL.64 [R1+0x358], R42 ;  /* 0x0003582a01007387 */ /* 0x0001e80000100a00 */
[----:B0-----:R-:W3:Y:S01]  /*28220*/  LDL.LU.64 R42, [R1+0x1ba8] ;  /* 0x001ba800012a7983 */ /* 0x001ee20000300a00 */
[----:B------:R-:W-:Y:S02]  /*28230*/  IMAD.MOV.U32 R14, RZ, RZ, R2 ;  /* 0x000000ffff0e7224 */ /* 0x000fe400078e0002 */
[----:B------:R-:W-:Y:S01]  /*28240*/  IMAD.MOV.U32 R15, RZ, RZ, R0 ;  /* 0x000000ffff0f7224 */ /* 0x000fe200078e0000 */
[C---:B--2---:R-:W-:Y:S06]  /*28250*/  HMMA.16816.F32.BF16 R16, R44.reuse, R6, R16 ;  /* 0x000000062c10723c */ /* 0x044fec0000041810 */
[----:B----4-:R-:W-:Y:S01]  /*28260*/  HMMA.16816.F32.BF16 R12, R44, R14, R52 ;  /* 0x0000000e2c0c723c */ /* 0x010fe20000041834 */
[----:B------:R-:W-:Y:S04]  /*28270*/  STL.64 [R1+0x1ae0], R30 ;  /* 0x001ae01e01007387 */ /* 0x000fe80000100a00 */
[----:B------:R0:W-:Y:S04]  /*28280*/  STL.64 [R1+0x1ad8], R28 ;  /* 0x001ad81c01007387 */ /* 0x0001e80000100a00 */
[----:B0-----:R-:W2:Y:S04]  /*28290*/  LDL.LU R28, [R1+0x1e0] ;  /* 0x0001e000011c7983 */ /* 0x001ea80000300800 */
[----:B------:R-:W2:Y:S04]  /*282a0*/  LDL.LU R29, [R1+0x1e4] ;  /* 0x0001e400011d7983 */ /* 0x000ea80000300800 */
[----:B------:R-:W2:Y:S04]  /*282b0*/  LDL.LU R30, [R1+0x1e8] ;  /* 0x0001e800011e7983 */ /* 0x000ea80000300800 */
[----:B------:R-:W4:Y:S04]  /*282c0*/  LDL.LU.64 R54, [R1+0x1ba0] ;  /* 0x001ba00001367983 */ /* 0x000f280000300a00 */
[----:B------:R-:W4:Y:S04]  /*282d0*/  LDL.LU.64 R52, [R1+0x1b98] ;  /* 0x001b980001347983 */ /* 0x000f280000300a00 */
[----:B------:R-:W-:Y:S04]  /*282e0*/  STL.64 [R1+0x340], R12 ;  /* 0x0003400c01007387 */ /* 0x000fe80000100a00 */
[----:B------:R0:W-:Y:S01]  /*282f0*/  STL.64 [R1+0x348], R14 ;  /* 0x0003480e01007387 */ /* 0x0001e20000100a00 */
[----:B------:R-:W-:Y:S01]  /*28300*/  MOV R2, R6 ;  /* 0x0000000600027202 */ /* 0x000fe20000000f00 */
[----:B------:R-:W-:-:S02]  /*28310*/  IMAD.MOV.U32 R0, RZ, RZ, R7 ;  /* 0x000000ffff007224 */ /* 0x000fc400078e0007 */
[----:B0-----:R-:W2:Y:S04]  /*28320*/  LDL.LU.64 R14, [R1+0x1b90] ;  /* 0x001b9000010e7983 */ /* 0x001ea80000300a00 */
[----:B------:R-:W2:Y:S04]  /*28330*/  LDL.LU R12, [R1+0x1b88] ;  /* 0x001b8800010c7983 */ /* 0x000ea80000300800 */
[----:B------:R-:W2:Y:S04]  /*28340*/  LDL R13, [R1+0x760] ;  /* 0x00076000010d7983 */ /* 0x000ea80000100800 */
[----:B------:R-:W-:Y:S04]  /*28350*/  STL.64 [R1+0x330], R16 ;  /* 0x0003301001007387 */ /* 0x000fe80000100a00 */
[----:B------:R0:W-:Y:S04]  /*28360*/  STL.64 [R1+0x338], R18 ;  /* 0x0003381201007387 */ /* 0x0001e80000100a00 */
[----:B0-----:R-:W4:Y:S04]  /*28370*/  LDL.LU.64 R18, [R1+0x1b80] ;  /* 0x001b800001127983 */ /* 0x001f280000300a00 */
[----:B------:R-:W2:Y:S04]  /*28380*/  LDL.LU.64 R6, [R1+0x1b78] ;  /* 0x001b780001067983 */ /* 0x000ea80000300a00 */
[----:B------:R-:W2:Y:S01]  /*28390*/  LDL.LU.64 R4, [R1+0x1b70] ;  /* 0x001b700001047983 */ /* 0x000ea20000300a00 */
[----:B---3--:R-:W-:Y:S03]  /*283a0*/  HMMA.16816.F32.BF16 R40, R44, R42, R56 ;  /* 0x0000002a2c28723c */ /* 0x008fe60000041838 */
[----:B------:R-:W3:Y:S04]  /*283b0*/  LDL.LU.64 R58, [R1+0x1b68] ;  /* 0x001b6800013a7983 */ /* 0x000ee80000300a00 */
[----:B------:R-:W3:-:S15]  /*283c0*/  LDL.LU.64 R56, [R1+0x1b60] ;  /* 0x001b600001387983 */ /* 0x000ede0000300a00 */
[----:B------:R-:W-:-:S01]  /*283d0*/  NOP ;  /* 0x0000000000007918 */ /* 0x000fc20000000000 */
[----:B------:R-:W-:Y:S04]  /*283e0*/  STL.64 [R1+0x320], R40 ;  /* 0x0003202801007387 */ /* 0x000fe80000100a00 */
[----:B------:R0:W-:Y:S04]  /*283f0*/  STL.64 [R1+0x328], R42 ;  /* 0x0003282a01007387 */ /* 0x0001e80000100a00 */
[----:B0-----:R-:W3:Y:S01]  /*28400*/  LDL.LU.64 R42, [R1+0x1b58] ;  /* 0x001b5800012a7983 */ /* 0x001ee20000300a00 */
[C---:B------:R-:W-:Y:S06]  /*28410*/  HMMA.16816.F32.BF16 R8, R44.reuse, R22, R8 ;  /* 0x000000162c08723c */ /* 0x040fec0000041808 */
[C---:B----4-:R-:W-:Y:S06]  /*28420*/  HMMA.16816.F32.BF16 R16, R44.reuse, R18, R36 ;  /* 0x000000122c10723c */ /* 0x050fec0000041824 */
[C---:B--2---:R-:W-:Y:S06]  /*28430*/  HMMA.16816.F32.BF16 R4, R44.reuse, R50, R4 ;  /* 0x000000322c04723c */ /* 0x044fec0000041804 */
[----:B---3--:R-:W-:-:S15]  /*28440*/  HMMA.16816.F32.BF16 R52, R44, R42, R52 ;  /* 0x0000002a2c34723c */ /* 0x008fde0000041834 */
[----:B------:R-:W-:-:S08]  /*28450*/  NOP ;  /* 0x0000000000007918 */ /* 0x000fd00000000000 */
[----:B------:R-:W-:Y:S04]  /*28460*/  STL.64 [R1+0x310], R52 ;  /* 0x0003103401007387 */ /* 0x000fe80000100a00 */
[----:B------:R0:W-:Y:S04]  /*28470*/  STL.64 [R1+0x318], R54 ;  /* 0x0003183601007387 */ /* 0x0001e80000100a00 */
[----:B0-----:R-:W2:Y:S04]  /*28480*/  LDL.LU.64 R54, [R1+0x1b50] ;  /* 0x001b500001367983 */ /* 0x001ea80000300a00 */
[----:B------:R-:W2:Y:S04]  /*28490*/  LDL.LU.64 R52, [R1+0x1b48] ;  /* 0x001b480001347983 */ /* 0x000ea80000300a00 */
[----:B------:R0:W-:Y:S04]  /*284a0*/  STL.64 [R1+0x1a88], R42 ;  /* 0x001a882a01007387 */ /* 0x0001e80000100a00 */
[----:B------:R1:W-:Y:S04]  /*284b0*/  STL.64 [R1+0x300], R8 ;  /* 0x0003000801007387 */ /* 0x0003e80000100a00 */
[----:B------:R3:W-:Y:S01]  /*284c0*/  STL.64 [R1+0x308], R10 ;  /* 0x0003080a01007387 */ /* 0x0007e20000100a00 */
[----:B0-----:R-:W-:-:S02]  /*284d0*/  IMAD.MOV.U32 R43, RZ, RZ, R3 ;  /* 0x000000ffff2b7224 */ /* 0x001fc400078e0003 */
[----:B-1----:R-:W-:Y:S01]  /*284e0*/  IMAD.MOV.U32 R8, RZ, RZ, R22 ;  /* 0x000000ffff087224 */ /* 0x002fe200078e0016 */
[----:B---3--:R-:W3:Y:S01]  /*284f0*/  LDL.LU.64 R10, [R1+0x1b40] ;  /* 0x001b4000010a7983 */ /* 0x008ee20000300a00 */
[----:B------:R-:W-:-:S03]  /*28500*/  IMAD.MOV.U32 R3, RZ, RZ, R23 ;  /* 0x000000ffff037224 */ /* 0x000fc600078e0017 */
[----:B------:R-:W3:Y:S04]  /*28510*/  LDL.LU.64 R22, [R1+0x1b38] ;  /* 0x001b380001167983 */ /* 0x000ee80000300a00 */
[----:B------:R-:W3:Y:S04]  /*28520*/  LDL.LU.64 R20, [R1+0x1b30] ;  /* 0x001b300001147983 */ /* 0x000ee80000300a00 */
[----:B------:R-:W4:Y:S04]  /*28530*/  LDL.LU.64 R38, [R1+0x1b28] ;  /* 0x001b280001267983 */ /* 0x000f280000300a00 */
[----:B------:R-:W-:Y:S04]  /*28540*/  STL.64 [R1+0x2f0], R16 ;  /* 0x0002f01001007387 */ /* 0x000fe80000100a00 */
[----:B------:R0:W-:Y:S01]  /*28550*/  STL.64 [R1+0x2f8], R18 ;  /* 0x0002f81201007387 */ /* 0x0001e20000100a00 */
[----:B------:R-:W-:-:S02]  /*28560*/  IMAD.MOV.U32 R42, RZ, RZ, R12 ;  /* 0x000000ffff2a7224 */ /* 0x000fc400078e000c */
[----:B------:R-:W-:Y:S01]  /*28570*/  IMAD.MOV.U32 R12, RZ, RZ, R50 ;  /* 0x000000ffff0c7224 */ /* 0x000fe200078e0032 */
[----:B------:R-:W-:Y:S01]  /*28580*/  MOV R9, R51 ;  /* 0x0000003300097202 */ /* 0x000fe20000000f00 */
[----:B0-----:R-:W4:Y:S04]  /*28590*/  LDL.LU.64 R18, [R1+0x1b20] ;  /* 0x001b200001127983 */ /* 0x001f280000300a00 */
[----:B------:R-:W4:Y:S04]  /*285a0*/  LDL.LU.64 R16, [R1+0x1b18] ;  /* 0x001b180001107983 */ /* 0x000f280000300a00 */
[----:B------:R-:W-:Y:S04]  /*285b0*/  STL.64 [R1+0x2e0], R4 ;  /* 0x0002e00401007387 */ /* 0x000fe80000100a00 */
[----:B------:R0:W-:Y:S04]  /*285c0*/  STL.64 [R1+0x2e8], R6 ;  /* 0x0002e80601007387 */ /* 0x0001e80000100a00 */
[----:B0-----:R-:W2:Y:S04]  /*285d0*/  LDL.LU.64 R6, [R1+0x1b10] ;  /* 0x001b100001067983 */ /* 0x001ea80000300a00 */
[----:B------:R-:W4:Y:S01]  /*285e0*/  LDL.LU.64 R50, [R1+0x1b08] ;  /* 0x001b080001327983 */ /* 0x000f220000300a00 */
[----:B------:R-:W-:Y:S01]  /*285f0*/  HMMA.16816.F32.BF16 R40, R44, R42, R24 ;  /* 0x0000002a2c28723c */ /* 0x000fe20000041818 */
[----:B------:R-:W-:-:S02]  /*28600*/  IMAD.MOV.U32 R31, RZ, RZ, R61 ;  /* 0x000000ffff1f7224 */ /* 0x000fc400078e003d */
[----:B------:R-:W2:Y:S04]  /*28610*/  LDL.LU.64 R26, [R1+0x1b00] ;  /* 0x001b0000011a7983 */ /* 0x000ea80000300a00 */
[----:B------:R-:W2:-:S15]  /*28620*/  LDL.LU.64 R24, [R1+0x1af8] ;  /* 0x001af80001187983 */ /* 0x000e9e0000300a00 */
[----:B------:R-:W-:-:S01]  /*28630*/  NOP ;  /* 0x0000000000007918 */ /* 0x000fc20000000000 */
[----:B------:R-:W-:Y:S04]  /*28640*/  STL.64 [R1+0x2d0], R40 ;  /* 0x0002d02801007387 */ /* 0x000fe80000100a00 */
[----:B------:R4:W-:Y:S01]  /*28650*/  STL.64 [R1+0x2d8], R42 ;  /* 0x0002d82a01007387 */ /* 0x0009e20000100a00 */
[C---:B---3--:R-:W-:Y:S06]  /*28660*/  HMMA.16816.F32.BF16 R20, R44.reuse, R10, R20 ;  /* 0x0000000a2c14723c */ /* 0x048fec0000041814 */
[C---:B----4-:R-:W-:Y:S06]  /*28670*/  HMMA.16816.F32.BF16 R40, R44.reuse, R50, R28 ;  /* 0x000000322c28723c */ /* 0x050fec000004181c */
[----:B--2---:R-:W-:Y:S01]  /*28680*/  HMMA.16816.F32.BF16 R28, R44, R6, R32 ;  /* 0x000000062c1c723c */ /* 0x004fe20000041820 */
[----:B------:R-:W-:-:S15]  /*28690*/  STL.64 [R1+0x1a18], R50 ;  /* 0x001a183201007387 */ /* 0x000fde0000100a00 */
[----:B------:R-:W-:-:S01]  /*286a0*/  NOP ;  /* 0x0000000000007918 */ /* 0x000fc20000000000 */
[----:B------:R-:W-:Y:S04]  /*286b0*/  STL.64 [R1+0x260], R40 ;  /* 0x0002602801007387 */ /* 0x000fe80000100a00 */
[----:B------:R-:W-:Y:S04]  /*286c0*/  STL.64 [R1+0x268], R42 ;  /* 0x0002682a01007387 */ /* 0x000fe80000100a00 */
[----:B------:R0:W-:Y:S02]  /*286d0*/  STL.64 [R1+0x1a20], R6 ;  /* 0x001a200601007387 */ /* 0x0001e40000100a00 */
[----:B0-----:R-:W-:Y:S02]  /*286e0*/  HMMA.16816.F32.BF16 R4, R44, R14, R52 ;  /* 0x0000000e2c04723c */ /* 0x001fe40000041834 */
[----:B------:R-:W-:Y:S04]  /*286f0*/  STL.64 [R1+0x250], R28 ;  /* 0x0002501c01007387 */ /* 0x000fe80000100a00 */
[----:B------:R-:W-:Y:S04]  /*28700*/  STL.64 [R1+0x258], R30 ;  /* 0x0002581e01007387 */ /* 0x000fe80000100a00 */
[----:B------:R-:W-:Y:S04]  /*28710*/  STL.64 [R1+0x1a28], R10 ;  /* 0x001a280a01007387 */ /* 0x000fe80000100a00 */
[----:B------:R-:W-:Y:S04]  /*28720*/  STL.64 [R1+0x240], R20 ;  /* 0x0002401401007387 */ /* 0x000fe80000100a00 */
[----:B------:R-:W-:Y:S05]  /*28730*/  STL.64 [R1+0x248], R22 ;  /* 0x0002481601007387 */ /* 0x000fea0000100a00 */
[----:B------:R-:W-:Y:S04]  /*28740*/  STL.64 [R1+0x230], R4 ;  /* 0x0002300401007387 */ /* 0x000fe80000100a00 */
[----:B------:R0:W-:Y:S01]  /*28750*/  STL [R1+0x238], R6 ;  /* 0x0002380601007387 */ /* 0x0001e20000100800 */
[----:B------:R-:W-:-:S02]  /*28760*/  IMAD.MOV.U32 R61, RZ, RZ, R7 ;  /* 0x000000ffff3d7224 */ /* 0x000fc400078e0007 */
[----:B0-----:R-:W-:Y:S01]  /*28770*/  HMMA.16816.F32.BF16 R4, R44, R18, R56 ;  /* 0x000000122c04723c */ /* 0x001fe20000041838 */
[----:B------:R-:W-:Y:S04]  /*28780*/  STL.64 [R1+0x1a68], R14 ;  /* 0x001a680e01007387 */ /* 0x000fe80000100a00 */
[----:B------:R-:W-:Y:S04]  /*28790*/  STL [R1+0x1a60], R13 ;  /* 0x001a600d01007387 */ /* 0x000fe80000100800 */
[----:B------:R-:W-:Y:S04]  /*287a0*/  STL [R1+0x1858], R61 ;  /* 0x0018583d01007387 */ /* 0x000fe80000100800 */
[----:B------:R-:W-:Y:S04]  /*287b0*/  STL.64 [R1+0x1a38], R18 ;  /* 0x001a381201007387 */ /* 0x000fe80000100a00 */
[----:B------:R-:W-:Y:S06]  /*287c0*/  STL.64 [R1+0x1a30], R16 ;  /* 0x001a301001007387 */ /* 0x000fec0000100a00 */
[----:B------:R0:W-:Y:S04]  /*287d0*/  STL.64 [R1+0x190], R4 ;  /* 0x0001900401007387 */ /* 0x0001e80000100a00 */
[----:B------:R1:W-:Y:S04]  /*287e0*/  STL.64 [R1+0x198], R6 ;  /* 0x0001980601007387 */ /* 0x0003e80000100a00 */
[----:B------:R-:W2:Y:S04]  /*287f0*/  LDL.LU R56, [R1+0x10] ;  /* 0x0000100001387983 */ /* 0x000ea80000300800 */
        /* <DEDUP_REMOVED lines=8> */
[----:B------:R-:W3:Y:S04]  /*28880*/  LDL.LU R23, [R1+0x3c] ;  /* 0x00003c0001177983 */ /* 0x000ee80000300800 */
[----:B---3--:R-:W-:Y:S04]  /*28890*/  STL.64 [R1+0x1a58], R22 ;  /* 0x001a581601007387 */ /* 0x008fe80000100a00 */
[----:B--2---:R2:W-:Y:S04]  /*288a0*/  STL.64 [R1+0x1a50], R20 ;  /* 0x001a501401007387 */ /* 0x0045e80000100a00 */
[----:B0-----:R-:W3:Y:S04]  /*288b0*/  LDL.LU R4, [R1+0x40] ;  /* 0x0000400001047983 */ /* 0x001ee80000300800 */
[----:B------:R-:W3:Y:S04]  /*288c0*/  LDL.LU R5, [R1+0x44] ;  /* 0x0000440001057983 */ /* 0x000ee80000300800 */
[----:B-1----:R-:W4:Y:S04]  /*288d0*/  LDL.LU R6, [R1+0x48] ;  /* 0x0000480001067983 */ /* 0x002f280000300800 */
[----:B------:R-:W4:Y:S01]  /*288e0*/  LDL.LU R7, [R1+0x4c] ;  /* 0x00004c0001077983 */ /* 0x000f220000300800 */
[----:B------:R-:W-:-:S02]  /*288f0*/  IMAD.MOV.U32 R10, RZ, RZ, R12 ;  /* 0x000000ffff0a7224 */ /* 0x000fc400078e000c */
[----:B------:R-:W-:Y:S01]  /*28900*/  IMAD.MOV.U32 R11, RZ, RZ, R9 ;  /* 0x000000ffff0b7224 */ /* 0x000fe200078e0009 */
[----:B----4-:R-:W-:Y:S04]  /*28910*/  STL.64 [R1+0x1a78], R6 ;  /* 0x001a780601007387 */ /* 0x010fe80000100a00 */
[----:B---3--:R-:W-:Y:S04]  /*28920*/  STL.64 [R1+0x1a70], R4 ;  /* 0x001a700401007387 */ /* 0x008fe80000100a00 */
[----:B------:R-:W-:Y:S04]  /*28930*/  STL.64 [R1+0x1a80], R10 ;  /* 0x001a800a01007387 */ /* 0x000fe80000100a00 */
[----:B--2---:R-:W2:Y:S04]  /*28940*/  LDL.LU R20, [R1+0x60] ;  /* 0x0000600001147983 */ /* 0x004ea80000300800 */
[----:B------:R-:W2:Y:S04]  /*28950*/  LDL.LU R21, [R1+0x64] ;  /* 0x0000640001157983 */ /* 0x000ea80000300800 */
[----:B------:R-:W3:Y:S04]  /*28960*/  LDL.LU R22, [R1+0x68] ;  /* 0x0000680001167983 */ /* 0x000ee80000300800 */
[----:B------:R-:W3:Y:S01]  /*28970*/  LDL.LU R23, [R1+0x6c] ;  /* 0x00006c0001177983 */ /* 0x000ee20000300800 */
[----:B------:R-:W-:-:S02]  /*28980*/  IMAD.MOV.U32 R14, RZ, RZ, R8 ;  /* 0x000000ffff0e7224 */ /* 0x000fc400078e0008 */
[----:B------:R-:W-:Y:S01]  /*28990*/  IMAD.MOV.U32 R15, RZ, RZ, R3 ;  /* 0x000000ffff0f7224 */ /* 0x000fe200078e0003 */
[----:B---3--:R-:W-:Y:S04]  /*289a0*/  STL.64 [R1+0x1a98], R22 ;  /* 0x001a981601007387 */ /* 0x008fe80000100a00 */
[----:B--2---:R0:W-:Y:S04]  /*289b0*/  STL.64 [R1+0x1a90], R20 ;  /* 0x001a901401007387 */ /* 0x0041e80000100a00 */
[----:B------:R1:W-:Y:S04]  /*289c0*/  STL.64 [R1+0x1aa0], R14 ;  /* 0x001aa00e01007387 */ /* 0x0003e80000100a00 */
[----:B0-----:R-:W2:Y:S04]  /*289d0*/  LDL.LU R20, [R1+0x120] ;  /* 0x0001200001147983 */ /* 0x001ea80000300800 */
[----:B------:R-:W2:Y:S04]  /*289e0*/  LDL.LU R21, [R1+0x124] ;  /* 0x0001240001157983 */ /* 0x000ea80000300800 */
[----:B------:R-:W3:Y:S04]  /*289f0*/  LDL.LU R22, [R1+0x128] ;  /* 0x0001280001167983 */ /* 0x000ee80000300800 */
[----:B------:R-:W3:Y:S01]  /*28a00*/  LDL.LU R23, [R1+0x12c] ;  /* 0x00012c0001177983 */ /* 0x000ee20000300800 */
[----:B-1----:R-:W-:Y:S01]  /*28a10*/  IMAD.MOV.U32 R14, RZ, RZ, R2 ;  /* 0x000000ffff0e7224 */ /* 0x002fe200078e0002 */
[----:B------:R-:W-:-:S02]  /*28a20*/  MOV R15, R0 ;  /* 0x00000000000f7202 */ /* 0x000fc40000000f00 */
[----:B---3--:R-:W-:Y:S04]  /*28a30*/  STL.64 [R1+0x1ab0], R22 ;  /* 0x001ab01601007387 */ /* 0x008fe80000100a00 */
[----:B--2---:R-:W-:Y:S04]  /*28a40*/  STL.64 [R1+0x1aa8], R20 ;  /* 0x001aa81401007387 */ /* 0x004fe80000100a00 */
[----:B------:R0:W-:Y:S04]  /*28a50*/  STL.64 [R1+0x1ab8], R14 ;  /* 0x001ab80e01007387 */ /* 0x0001e80000100a00 */
[----:B0-----:R-:W2:Y:S04]  /*28a60*/  LDL.64 R14, [R1+0x118] ;  /* 0x00011800010e7983 */ /* 0x001ea80000100a00 */
[----:B--2---:R0:W-:Y:S04]  /*28a70*/  STL.64 [R1+0x1ad0], R14 ;  /* 0x001ad00e01007387 */ /* 0x0041e80000100a00 */
[----:B------:R-:W2:Y:S04]  /*28a80*/  LDL.LU R20, [R1+0x130] ;  /* 0x0001300001147983 */ /* 0x000ea80000300800 */
[----:B------:R-:W2:Y:S04]  /*28a90*/  LDL.LU R21, [R1+0x134] ;  /* 0x0001340001157983 */ /* 0x000ea80000300800 */
[----:B------:R-:W3:Y:S04]  /*28aa0*/  LDL.LU R22, [R1+0x138] ;  /* 0x0001380001167983 */ /* 0x000ee80000300800 */
[----:B------:R-:W3:Y:S04]  /*28ab0*/  LDL.LU R23, [R1+0x13c] ;  /* 0x00013c0001177983 */ /* 0x000ee80000300800 */
[----:B------:R-:W4:Y:S04]  /*28ac0*/  LDL.LU R12, [R1+0x150] ;  /* 0x00015000010c7983 */ /* 0x000f280000300800 */
        /* <DEDUP_REMOVED lines=11> */
[----:B---3--:R-:W-:Y:S04]  /*28b80*/  STL.64 [R1+0x1ac8], R22 ;  /* 0x001ac81601007387 */ /* 0x008fe80000100a00 */
[----:B--2---:R0:W-:Y:S04]  /*28b90*/  STL.64 [R1+0x1ac0], R20 ;  /* 0x001ac01401007387 */ /* 0x0041e80000100a00 */
[----:B0-----:R-:W2:Y:S04]  /*28ba0*/  LDL.LU R20, [R1+0x140] ;  /* 0x0001400001147983 */ /* 0x001ea80000300800 */
[----:B------:R-:W2:Y:S04]  /*28bb0*/  LDL.LU R21, [R1+0x144] ;  /* 0x0001440001157983 */ /* 0x000ea80000300800 */
[----:B------:R-:W2:Y:S04]  /*28bc0*/  LDL.LU R22, [R1+0x148] ;  /* 0x0001480001167983 */ /* 0x000ea80000300800 */
[----:B------:R-:W2:Y:S01]  /*28bd0*/  LDL.LU R23, [R1+0x14c] ;  /* 0x00014c0001177983 */ /* 0x000ea20000300800 */
[C---:B----4-:R-:W-:Y:S03]  /*28be0*/  HMMA.16816.F32.BF16 R32, R24.reuse, R38, R32 ;  /* 0x000000261820723c */ /* 0x050fe60000041820 */
[----:B------:R-:W3:Y:S04]  /*28bf0*/  LDL.64 R42, [R1+0xf8] ;  /* 0x0000f800012a7983 */ /* 0x000ee80000100a00 */
        /* <DEDUP_REMOVED lines=18> */
[----:B------:R-:W4:Y:S04]  /*28d20*/  LDL.LU R44, [R1] ;  /* 0x00000000012c7983 */ /* 0x000f280000300800 */
[----:B------:R-:W4:Y:S04]  /*28d30*/  LDL.LU R45, [R1+0x4] ;  /* 0x00000400012d7983 */ /* 0x000f280000300800 */
[----:B------:R-:W4:Y:S04]  /*28d40*/  LDL.LU R46, [R1+0x8] ;  /* 0x00000800012e7983 */ /* 0x000f280000300800 */
[----:B------:R-:W-:Y:S04]  /*28d50*/  STL.64 [R1+0x180], R32 ;  /* 0x0001802001007387 */ /* 0x000fe80000100a00 */
[----:B------:R0:W-:Y:S04]  /*28d60*/  STL.64 [R1+0x188], R34 ;  /* 0x0001882201007387 */ /* 0x0001e80000100a00 */
[----:B0-----:R-:W2:Y:S04]  /*28d70*/  LDL.LU.64 R34, [R1+0x1af0] ;  /* 0x001af00001227983 */ /* 0x001ea80000300a00 */
[----:B------:R-:W4:Y:S01]  /*28d80*/  LDL.LU.64 R32, [R1+0x1ae8] ;  /* 0x001ae80001207983 */ /* 0x000f220000300a00 */
[----:B--2---:R-:W-:-:S15]  /*28d90*/  HMMA.16816.F32.BF16 R28, R24, R34, R28 ;  /* 0x00000022181c723c */ /* 0x004fde000004181c */
[----:B------:R-:W-:-:S08]  /*28da0*/  NOP ;  /* 0x0000000000007918 */ /* 0x000fd00000000000 */
[----:B------:R-:W-:Y:S04]  /*28db0*/  STL.64 [R1+0x170], R28 ;  /* 0x0001701c01007387 */ /* 0x000fe80000100a00 */
[----:B------:R0:W-:Y:S01]  /*28dc0*/  STL [R1+0x178], R30 ;  /* 0x0001781e01007387 */ /* 0x0001e20000100800 */
[----:B------:R-:W-:-:S03]  /*28dd0*/  IMAD.MOV.U32 R61, RZ, RZ, R31 ;  /* 0x000000ffff3d7224 */ /* 0x000fc600078e001f */
[----:B0-----:R-:W2:Y:S04]  /*28de0*/  LDL.LU.64 R30, [R1+0x1ae0] ;  /* 0x001ae000011e7983 */ /* 0x001ea80000300a00 */
[----:B------:R-:W4:Y:S04]  /*28df0*/  LDL.LU.64 R28, [R1+0x1ad8] ;  /* 0x001ad800011c7983 */ /* 0x000f280000300a00 */
[----:B------:R-:W-:Y:S01]  /*28e00*/  STL [R1+0x1900], R61 ;  /* 0x0019003d01007387 */ /* 0x000fe20000100800 */
[----:B--2---:R-:W-:-:S15]  /*28e10*/  HMMA.16816.F32.BF16 R12, R24, R30, R12 ;  /* 0x0000001e180c723c */ /* 0x004fde000004180c */
[----:B------:R-:W-:-:S08]  /*28e20*/  NOP ;  /* 0x0000000000007918 */ /* 0x000fd00000000000 */
[----:B------:R-:W-:Y:S04]  /*28e30*/  STL.64 [R1+0x160], R12 ;  /* 0x0001600c01007387 */ /* 0x000fe80000100a00 */
[----:B------:R0:W-:Y:S04]  /*28e40*/  STL.64 [R1+0x168], R14 ;  /* 0x0001680e01007387 */ /* 0x0001e80000100a00 */
[----:B0-----:R-:W2:Y:S02]  /*28e50*/  LDL.LU.64 R14, [R1+0x1ad0] ;  /* 0x001ad000010e7983 */ /* 0x001ea40000300a00 */
[----:B--2---:R-:W-:Y:S06]  /*28e60*/  HMMA.16816.F32.BF16 R20, R24, R14, R20 ;  /* 0x0000000e1814723c */ /* 0x004fec0000041814 */
[----:B------:R-:W-:-:S15]  /*28e70*/  IMAD.MOV.U32 R0, RZ, RZ, R15 ;  /* 0x000000ffff007224 */ /* 0x000fde00078e000f */
[----:B------:R-:W-:-:S02]  /*28e80*/  NOP ;  /* 0x0000000000007918 */ /* 0x000fc40000000000 */
[----:B------:R-:W-:Y:S04]  /*28e90*/  STL.64 [R1+0x220], R20 ;  /* 0x0002201401007387 */ /* 0x000fe80000100a00 */
[----:B------:R0:W-:Y:S04]  /*28ea0*/  STL.64 [R1+0x228], R22 ;  /* 0x0002281601007387 */ /* 0x0001e80000100a00 */
[----:B0-----:R-:W2:Y:S04]  /*28eb0*/  LDL.LU.64 R22, [R1+0x1ac8] ;  /* 0x001ac80001167983 */ /* 0x001ea80000300a00 */
[----:B------:R-:W2:Y:S04]  /*28ec0*/  LDL.LU.64 R20, [R1+0x1ac0] ;  /* 0x001ac00001147983 */ /* 0x000ea80000300a00 */
[----:B------:R-:W2:Y:S04]  /*28ed0*/  LDL.LU.64 R14, [R1+0x1ab8] ;  /* 0x001ab800010e7983 */ /* 0x000ea80000300a00 */
[----:B------:R3:W-:Y:S01]  /*28ee0*/  STL [R1+0x19cc], R0 ;  /* 0x0019cc0001007387 */ /* 0x0007e20000100800 */
[----:B--2---:R-:W-:Y:S03]  /*28ef0*/  HMMA.16816.F32.BF16 R12, R24, R14, R20 ;  /* 0x0000000e180c723c */ /* 0x004fe60000041814 */
[----:B------:R-:W2:Y:S04]  /*28f00*/  LDL.LU.64 R22, [R1+0x1ab0] ;  /* 0x001ab00001167983 */ /* 0x000ea80000300a00 */
[----:B------:R-:W2:Y:S01]  /*28f10*/  LDL.LU.64 R20, [R1+0x1aa8] ;  /* 0x001aa80001147983 */ /* 0x000ea20000300a00 */
[----:B---3--:R-:W-:-:S15]  /*28f20*/  IMAD.MOV.U32 R0, RZ, RZ, R43 ;  /* 0x000000ffff007224 */ /* 0x008fde00078e002b */
[----:B------:R-:W-:Y:S04]  /*28f30*/  STL.64 [R1+0x210], R12 ;  /* 0x0002100c01007387 */ /* 0x000fe80000100a00 */
[----:B------:R0:W-:Y:S04]  /*28f40*/  STL.64 [R1+0x218], R14 ;  /* 0x0002180e01007387 */ /* 0x0001e80000100a00 */
[----:B0-----:R-:W4:Y:S01]  /*28f50*/  LDL.LU.64 R14, [R1+0x1aa0] ;  /* 0x001aa000010e7983 */ /* 0x001f220000300a00 */
[----:B--2---:R-:W-:-:S15]  /*28f60*/  HMMA.16816.F32.BF16 R20, R24, R42, R20 ;  /* 0x0000002a1814723c */ /* 0x004fde0000041814 */
[----:B------:R-:W-:-:S08]  /*28f70*/  NOP ;  /* 0x0000000000007918 */ /* 0x000fd00000000000 */
[----:B------:R-:W-:Y:S04]  /*28f80*/  STL.64 [R1+0x200], R20 ;  /* 0x0002001401007387 */ /* 0x000fe80000100a00 */
[----:B------:R0:W-:Y:S04]  /*28f90*/  STL.64 [R1+0x208], R22 ;  /* 0x0002081601007387 */ /* 0x0001e80000100a00 */
[----:B0-----:R-:W2:Y:S04]  /*28fa0*/  LDL.LU.64 R22, [R1+0x1a98] ;  /* 0x001a980001167983 */ /* 0x001ea80000300a00 */
[----:B------:R-:W2:Y:S04]  /*28fb0*/  LDL.LU.64 R20, [R1+0x1a90] ;  /* 0x001a900001147983 */ /* 0x000ea80000300a00 */
[----:B------:R-:W3:Y:S04]  /*28fc0*/  LDL.LU.64 R42, [R1+0x1a88] ;  /* 0x001a8800012a7983 */ /* 0x000ee80000300a00 */
[----:B------:R0:W-:Y:S01]  /*28fd0*/  STL [R1+0x19d0], R0 ;  /* 0x0019d00001007387 */ /* 0x0001e20000100800 */
[C---:B----4-:R-:W-:Y:S06]  /*28fe0*/  HMMA.16816.F32.BF16 R12, R24.reuse, R14, R4 ;  /* 0x0000000e180c723c */ /* 0x050fec0000041804 */
[----:B---3--:R-:W-:Y:S01]  /*28ff0*/  HMMA.16816.F32.BF16 R40, R24, R42, R8 ;  /* 0x0000002a1828723c */ /* 0x008fe20000041808 */
[----:B------:R-:W3:-:S15]  /*29000*/  LDL.LU.64 R10, [R1+0x1a80] ;  /* 0x001a8000010a7983 */ /* 0x000ede0000300a00 */
[----:B------:R-:W-:-:S07]  /*29010*/  NOP ;  /* 0x0000000000007918 */ /* 0x000fce0000000000 */
[----:B------:R-:W-:Y:S04]  /*29020*/  STL.64 [R1+0x1f0], R40 ;  /* 0x0001f02801007387 */ /* 0x000fe80000100a00 */
[----:B------:R-:W-:Y:S04]  /*29030*/  STL.64 [R1+0x1f8], R42 ;  /* 0x0001f82a01007387 */ /* 0x000fe80000100a00 */
[----:B------:R-:W4:Y:S04]  /*29040*/  LDL.LU.64 R6, [R1+0x1a78] ;  /* 0x001a780001067983 */ /* 0x000f280000300a00 */
[----:B------:R-:W4:Y:S01]  /*29050*/  LDL.LU.64 R4, [R1+0x1a70] ;  /* 0x001a700001047983 */ /* 0x000f220000300a00 */
[----:B--2---:R-:W-:Y:S03]  /*29060*/  HMMA.16816.F32.BF16 R20, R24, R58, R20 ;  /* 0x0000003a1814723c */ /* 0x004fe60000041814 */
[----:B------:R1:W-:Y:S04]  /*29070*/  STL.64 [R1+0x1e0], R12 ;  /* 0x0001e00c01007387 */ /* 0x0003e80000100a00 */
[----:B------:R2:W-:Y:S01]  /*29080*/  STL [R1+0x1e8], R14 ;  /* 0x0001e80e01007387 */ /* 0x0005e20000100800 */
[----:B0-----:R-:W-:-:S02]  /*29090*/  IMAD.MOV.U32 R0, RZ, RZ, R59 ;  /* 0x000000ffff007224 */ /* 0x001fc400078e003b */
[----:B-1----:R-:W-:Y:S02]  /*290a0*/  IMAD.MOV.U32 R12, RZ, RZ, R15 ;  /* 0x000000ffff0c7224 */ /* 0x002fe400078e000f */
[----:B--2---:R-:W2:Y:S04]  /*290b0*/  LDL.LU.64 R14, [R1+0x1a68] ;  /* 0x001a6800010e7983 */ /* 0x004ea80000300a00 */
[----:B------:R-:W2:Y:S07]  /*290c0*/  LDL.LU R13, [R1+0x1a60] ;  /* 0x001a6000010d7983 */ /* 0x000eae0000300800 */
[----:B------:R-:W-:Y:S04]  /*290d0*/  STL.64 [R1+0x1d0], R20 ;  /* 0x0001d01401007387 */ /* 0x000fe80000100a00 */
[----:B------:R0:W-:Y:S04]  /*290e0*/  STL.64 [R1+0x1d8], R22 ;  /* 0x0001d81601007387 */ /* 0x0001e80000100a00 */
[----:B0-----:R-:W2:Y:S04]  /*290f0*/  LDL.LU.64 R22, [R1+0x1a58] ;  /* 0x001a580001167983 */ /* 0x001ea80000300a00 */
[----:B------:R-:W2:Y:S04]  /*29100*/  LDL.LU.64 R20, [R1+0x1a50] ;  /* 0x001a500001147983 */ /* 0x000ea80000300a00 */
[----:B------:R-:W2:Y:S04]  /*29110*/  LDL.LU.64 R58, [R1+0x1a48] ;  /* 0x001a4800013a7983 */ /* 0x000ea80000300a00 */
[----:B------:R-:W2:Y:S04]  /*29120*/  LDL.LU.64 R56, [R1+0x1a40] ;  /* 0x001a400001387983 */ /* 0x000ea80000300a00 */
[----:B------:R0:W-:Y:S02]  /*29130*/  STL [R1+0x19d4], R0 ;  /* 0x0019d40001007387 */ /* 0x0001e40000100800 */
[----:B0-----:R-:W-:Y:S01]  /*29140*/  IMAD.MOV.U32 R0, RZ, RZ, R51 ;  /* 0x000000ffff007224 */ /* 0x001fe200078e0033 */
[C---:B---3--:R-:W-:Y:S01]  /*29150*/  HMMA.16816.F32.BF16 R8, R24.reuse, R10, R16 ;  /* 0x0000000a1808723c */ /* 0x048fe20000041810 */
[----:B------:R-:W3:Y:S04]  /*29160*/  LDL.LU.64 R18, [R1+0x1a38] ;  /* 0x001a380001127983 */ /* 0x000ee80000300a00 */
[----:B------:R-:W3:Y:S01]  /*29170*/  LDL.LU.64 R16, [R1+0x1a30] ;  /* 0x001a300001107983 */ /* 0x000ee20000300a00 */
[----:B----4-:R-:W-:-:S15]  /*29180*/  HMMA.16816.F32.BF16 R4, R24, R50, R4 ;  /* 0x000000321804723c */ /* 0x010fde0000041804 */
[----:B------:R-:W-:-:S02]  /*29190*/  NOP ;  /* 0x0000000000007918 */ /* 0x000fc40000000000 */
[----:B------:R-:W-:Y:S04]  /*291a0*/  STL.64 [R1+0x1c0], R8 ;  /* 0x0001c00801007387 */ /* 0x000fe80000100a00 */
[----:B------:R0:W-:Y:S04]  /*291b0*/  STL.64 [R1+0x1c8], R10 ;  /* 0x0001c80a01007387 */ /* 0x0001e80000100a00 */
[----:B0-----:R-:W2:Y:S04]  /*291c0*/  LDL.LU.64 R10, [R1+0x1a28] ;  /* 0x001a2800010a7983 */ /* 0x001ea80000300a00 */
[----:B------:R-:W-:Y:S04]  /*291d0*/  STL.64 [R1+0x1b0], R4 ;  /* 0x0001b00401007387 */ /* 0x000fe80000100a00 */
[----:B------:R0:W-:Y:S04]  /*291e0*/  STL.64 [R1+0x1b8], R6 ;  /* 0x0001b80601007387 */ /* 0x0001e80000100a00 */
[----:B0-----:R-:W4:Y:S04]  /*291f0*/  LDL.LU.64 R6, [R1+0x1a20] ;  /* 0x001a200001067983 */ /* 0x001f280000300a00 */
[----:B------:R-:W3:Y:S01]  /*29200*/  LDL.LU.64 R50, [R1+0x1a18] ;  /* 0x001a180001327983 */ /* 0x000ee20000300a00 */
[C---:B--2---:R-:W-:Y:S06]  /*29210*/  HMMA.16816.F32.BF16 R56, R24.reuse, R10, R56 ;  /* 0x0000000a1838723c */ /* 0x044fec0000041838 */
[C---:B---3--:R-:W-:Y:S06]  /*29220*/  HMMA.16816.F32.BF16 R20, R24.reuse, R50, R20 ;  /* 0x000000321814723c */ /* 0x048fec0000041814 */
[----:B----4-:R-:W-:Y:S01]  /*29230*/  HMMA.16816.F32.BF16 R52, R24, R6, R52 ;  /* 0x000000061834723c */ /* 0x010fe20000041834 */
[----:B------:R-:W-:-:S02]  /*29240*/  IMAD.MOV.U32 R2, RZ, RZ, R50 ;  /* 0x000000ffff027224 */ /* 0x000fc400078e0032 */
[----:B------:R-:W-:-:S14]  /*29250*/  IMAD.MOV.U32 R3, RZ, RZ, R51 ;  /* 0x000000ffff037224 */ /* 0x000fdc00078e0033 */
[----:B------:R-:W-:Y:S04]  /*29260*/  STL.64 [R1+0x4b0], R20 ;  /* 0x0004b01401007387 */ /* 0x000fe80000100a00 */
[----:B------:R0:W-:Y:S04]  /*29270*/  STL.64 [R1+0x4b8], R22 ;  /* 0x0004b81601007387 */ /* 0x0001e80000100a00 */
[----:B0-----:R-:W2:Y:S04]  /*29280*/  LDL.LU.64 R22, [R1+0x1a10] ;  /* 0x001a100001167983 */ /* 0x001ea80000300a00 */
[----:B------:R-:W2:Y:S04]  /*29290*/  LDL.LU.64 R20, [R1+0x1a08] ;  /* 0x001a080001147983 */ /* 0x000ea80000300a00 */
[----:B------:R-:W3:Y:S04]  /*292a0*/  LDL.LU.64 R50, [R1+0x1a00] ;  /* 0x001a000001327983 */ /* 0x000ee80000300a00 */
[----:B------:R-:W3:Y:S04]  /*292b0*/  LDL.LU.64 R48, [R1+0x19f8] ;  /* 0x0019f80001307983 */ /* 0x000ee80000300a00 */
[----:B------:R-:W-:Y:S04]  /*292c0*/  STL.64 [R1+0x4a0], R52 ;  /* 0x0004a03401007387 */ /* 0x000fe80000100a00 */
[----:B------:R0:W-:Y:S04]  /*292d0*/  STL.64 [R1+0x4a8], R54 ;  /* 0x0004a83601007387 */ /* 0x0001e80000100a00 */
[----:B0-----:R-:W2:Y:S04]  /*292e0*/  LDL.LU.64 R54, [R1+0x19f0] ;  /* 0x0019f00001367983 */ /* 0x001ea80000300a00 */
[----:B------:R-:W2:Y:S04]  /*292f0*/  LDL.LU.64 R52, [R1+0x19e8] ;  /* 0x0019e80001347983 */ /* 0x000ea80000300a00 */
[----:B------:R-:W-:Y:S04]  /*29300*/  STL.64 [R1+0x490], R56 ;  /* 0x0004903801007387 */ /* 0x000fe80000100a00 */
[----:B------:R0:W-:Y:S04]  /*29310*/  STL.64 [R1+0x498], R58 ;  /* 0x0004983a01007387 */ /* 0x0001e80000100a00 */
[----:B0-----:R-:W4:Y:S04]  /*29320*/  LDL.LU.64 R58, [R1+0x19e0] ;  /* 0x0019e000013a7983 */ /* 0x001f280000300a00 */
[----:B------:R-:W4:Y:S01]  /*29330*/  LDL.LU.64 R56, [R1+0x19d8] ;  /* 0x0019d80001387983 */ /* 0x000f220000300a00 */
[----:B------:R-:W-:-:S07]  /*29340*/  IMAD.MOV.U32 R47, RZ, RZ, R60 ;  /* 0x000000ffff2f7224 */ /* 0x000fce00078e003c */
[C---:B------:R-:W-:Y:S06]  /*29350*/  HMMA.16816.F32.BF16 R44, R24.reuse, R14, R44 ;  /* 0x0000000e182c723c */ /* 0x040fec000004182c */
[----:B----4-:R-:W-:Y:S01]  /*29360*/  HMMA.16816.F32.BF16 R24, R24, R18, R56 ;  /* 0x000000121818723c */ /* 0x010fe20000041838 */
[----:B------:R-:W4:-:S15]  /*29370*/  LDL R59, [R1+0x1370] ;  /* 0x00137000013b7983 */ /* 0x000f1e0000100800 */
[----:B------:R-:W-:-:S01]  /*29380*/  NOP ;  /* 0x0000000000007918 */ /* 0x000fc20000000000 */
[----:B------:R-:W-:Y:S04]  /*29390*/  STL.64 [R1+0x480], R44 ;  /* 0x0004802c01007387 */ /* 0x000fe80000100a00 */
[----:B------:R-:W-:Y:S04]  /*293a0*/  STL.64 [R1+0x488], R46 ;  /* 0x0004882e01007387 */ /* 0x000fe80000100a00 */
[----:B------:R-:W-:Y:S01]  /*293b0*/  STL.64 [R1+0x1938], R18 ;  /* 0x0019381201007387 */ /* 0x000fe20000100a00 */
[C---:B--2---:R-:W-:Y:S03]  /*293c0*/  HMMA.16816.F32.BF16 R36, R20.reuse, R38, R52 ;  /* 0x000000261424723c */ /* 0x044fe60000041834 */
[----:B------:R-:W-:Y:S04]  /*293d0*/  STL.64 [R1+0x150], R24 ;  /* 0x0001501801007387 */ /* 0x000fe80000100a00 */
[----:B------:R-:W-:Y:S04]  /*293e0*/  STL.64 [R1+0x158], R26 ;  /* 0x0001581a01007387 */ /* 0x000fe80000100a00 */
[----:B------:R3:W-:Y:S04]  /*293f0*/  STL.64 [R1+0x1930], R16 ;  /* 0x0019301001007387 */ /* 0x0007e80000100a00 */
[----:B------:R-:W0:Y:S01]  /*29400*/  LDSM.16.MT88.4 R24, [R13+UR4+0x5000] ;  /* 0x005000040d18783b */ /* 0x000e220008004200 */
[----:B---3--:R-:W-:Y:S07]  /*29410*/  HMMA.16816.F32.BF16 R16, R20, R34, R48 ;  /* 0x000000221410723c */ /* 0x008fee0000041830 */
[----:B------:R-:W-:Y:S04]  /*29420*/  STL.64 [R1+0x140], R36 ;  /* 0x0001402401007387 */ /* 0x000fe80000100a00 */
[----:B------:R-:W-:Y:S04]  /*29430*/  STL.64 [R1+0x148], R38 ;  /* 0x0001482601007387 */ /* 0x000fe80000100a00 */
[----:B------:R-:W-:Y:S08]  /*29440*/  STL.64 [R1+0x1948], R14 ;  /* 0x0019480e01007387 */ /* 0x000ff00000100a00 */
[----:B------:R-:W-:Y:S04]  /*29450*/  STL.64 [R1+0x130], R16 ;  /* 0x0001301001007387 */ /* 0x000fe80000100a00 */
[----:B------:R-:W-:Y:S04]  /*29460*/  STL.64 [R1+0x138], R18 ;  /* 0x0001381201007387 */ /* 0x000fe80000100a00 */
[----:B------:R-:W-:Y:S04]  /*29470*/  STL.64 [R1+0x1940], R12 ;  /* 0x0019400c01007387 */ /* 0x000fe80000100a00 */
[----:B0-----:R-:W-:Y:S04]  /*29480*/  STL [R1+0x192c], R26 ;  /* 0x00192c1a01007387 */ /* 0x001fe80000100800 */
[----:B------:R-:W-:Y:S01]  /*29490*/  STL [R1+0x1928], R27 ;  /* 0x0019281b01007387 */ /* 0x000fe20000100800 */
[----:B------:R-:W-:-:S02]  /*294a0*/  IMAD.MOV.U32 R40, RZ, RZ, R33 ;  /* 0x000000ffff287224 */ /* 0x000fc400078e0021 */
[----:B------:R-:W-:Y:S01]  /*294b0*/  IMAD.MOV.U32 R41, RZ, RZ, R32 ;  /* 0x000000ffff297224 */ /* 0x000fe200078e0020 */
[----:B------:R-:W-:Y:S01]  /*294c0*/  MOV R42, R29 ;  /* 0x0000001d002a7202 */ /* 0x000fe20000000f00 */
[----:B------:R-:W-:Y:S01]  /*294d0*/  IMAD.MOV.U32 R43, RZ, RZ, R28 ;  /* 0x000000ffff2b7224 */ /* 0x000fe200078e001c */
[----:B----4-:R-:W0:Y:S04]  /*294e0*/  LDSM.16.M88.4 R16, [R59+UR4] ;  /* 0x000000043b10783b */ /* 0x010e280008000200 */
[----:B------:R-:W1:Y:S04]  /*294f0*/  LDSM.16.M88.4 R12, [R59+UR4+0x400] ;  /* 0x000400043b0c783b */ /* 0x000e680008000200 */
[----:B------:R-:W-:Y:S04]  /*29500*/  LDSM.16.M88.4 R32, [R59+UR4+0x2800] ;  /* 0x002800043b20783b */ /* 0x000fe80008000200 */
[----:B------:R-:W-:Y:S04]  /*29510*/  LDSM.16.M88.4 R36, [R59+UR4+0x2c00] ;  /* 0x002c00043b24783b */ /* 0x000fe80008000200 */
[----:B------:R-:W-:Y:S04]  /*29520*/  LDSM.16.M88.4 R44, [R59+UR4+0x3400] ;  /* 0x003400043b2c783b */ /* 0x000fe80008000200 */
[----:B------:R-:W-:Y:S04]  /*29530*/  LDSM.16.M88.4 R48, [R59+UR4+0x3800] ;  /* 0x003800043b30783b */ /* 0x000fe80008000200 */
[----:B------:R-:W-:Y:S04]  /*29540*/  LDSM.16.M88.4 R52, [R59+UR4+0x3c00] ;  /* 0x003c00043b34783b */ /* 0x000fe80008000200 */
[----:B0-----:R-:W-:Y:S01]  /*29550*/  STL.64 [R1+0x90], R16 ;  /* 0x0000901001007387 */ /* 0x001fe20000100a00 */
[----:B-1----:R-:W-:Y:S01]  /*29560*/  MOV R8, R12 ;  /* 0x0000000c00087202 */ /* 0x002fe20000000f00 */
[----:B------:R-:W-:-:S02]  /*29570*/  IMAD.MOV.U32 R9, RZ, RZ, R13 ;  /* 0x000000ffff097224 */ /* 0x000fc400078e000d */
[----:B------:R0:W-:Y:S04]  /*29580*/  STL.64 [R1+0x98], R18 ;  /* 0x0000981201007387 */ /* 0x0001e80000100a00 */
[----:B------:R-:W-:Y:S04]  /*29590*/  STL.64 [R1+0x80], R12 ;  /* 0x0000800c01007387 */ /* 0x000fe80000100a00 */
[----:B------:R-:W-:Y:S04]  /*295a0*/  STL.64 [R1+0x88], R14 ;  /* 0x0000880e01007387 */ /* 0x000fe80000100a00 */
[----:B------:R-:W-:Y:S04]  /*295b0*/  STL.64 [R1+0x1958], R10 ;  /* 0x0019580a01007387 */ /* 0x000fe80000100a00 */
[----:B------:R-:W1:Y:S04]  /*295c0*/  LDSM.16.M88.4 R12, [R59+UR4+0x800] ;  /* 0x000800043b0c783b */ /* 0x000e680008000200 */
[----:B------:R-:W-:Y:S04]  /*295d0*/  STL.64 [R1+0x1950], R8 ;  /* 0x0019500801007387 */ /* 0x000fe80000100a00 */
[----:B------:R-:W2:Y:S01]  /*295e0*/  LDSM.16.M88.4 R8, [R59+UR4+0xc00] ;  /* 0x000c00043b08783b */ /* 0x000ea20008000200 */
[----:B0-----:R-:W-:Y:S03]  /*295f0*/  HMMA.16816.F32.BF16 R16, R20, R30, R40 ;  /* 0x0000001e1410723c */ /* 0x001fe60000041828 */
[----:B------:R-:W-:Y:S04]  /*29600*/  LDSM.16.M88.4 R28, [R59+UR4+0x2400] ;  /* 0x002400043b1c783b */ /* 0x000fe80008000200 */
[----:B------:R-:W-:-:S15]  /*29610*/  LDSM.16.M88.4 R40, [R59+UR4+0x3000] ;  /* 0x003000043b28783b */ /* 0x000fde0008000200 */
[----:B------:R-:W-:-:S01]  /*29620*/  NOP ;  /* 0x0000000000007918 */ /* 0x000fc20000000000 */
[----:B------:R-:W-:Y:S04]  /*29630*/  STL.64 [R1+0x120], R16 ;  /* 0x0001201001007387 */ /* 0x000fe80000100a00 */
[----:B------:R-:W-:Y:S04]  /*29640*/  STL.64 [R1+0x128], R18 ;  /* 0x0001281201007387 */ /* 0x000fe80000100a00 */
[----:B-1----:R-:W-:Y:S04]  /*29650*/  STL.64 [R1+0x60], R12 ;  /* 0x0000600c01007387 */ /* 0x002fe80000100a00 */
[----:B------:R-:W-:Y:S04]  /*29660*/  STL.64 [R1+0x68], R14 ;  /* 0x0000680e01007387 */ /* 0x000fe80000100a00 */
[----:B--2---:R-:W-:Y:S04]  /*29670*/  STL.64 [R1+0x50], R8 ;  /* 0x0000500801007387 */ /* 0x004fe80000100a00 */
[----:B------:R-:W0:Y:S01]  /*29680*/  LDSM.16.M88.4 R12, [R59+UR4+0x1000] ;  /* 0x001000043b0c783b */ /* 0x000e220008000200 */
[----:B------:R-:W-:-:S03]  /*29690*/  IMAD.MOV.U32 R26, RZ, RZ, R8 ;  /* 0x000000ffff1a7224 */ /* 0x000fc600078e0008 */
[----:B------:R-:W-:Y:S01]  /*296a0*/  STL.64 [R1+0x58], R10 ;  /* 0x0000580a01007387 */ /* 0x000fe20000100a00 */
[----:B------:R-:W-:-:S03]  /*296b0*/  IMAD.MOV.U32 R27, RZ, RZ, R9 ;  /* 0x000000ffff1b7224 */ /* 0x000fc600078e0009 */
[----:B------:R-:W1:Y:S04]  /*296c0*/  LDSM.16.M88.4 R8, [R59+UR4+0x1400] ;  /* 0x001400043b08783b */ /* 0x000e680008000200 */
[----:B------:R-:W-:Y:S04]  /*296d0*/  STL.64 [R1+0x1968], R26 ;  /* 0x0019681a01007387 */ /* 0x000fe80000100a00 */
[----:B------:R-:W-:Y:S04]  /*296e0*/  STL.64 [R1+0x1960], R24 ;  /* 0x0019601801007387 */ /* 0x000fe80000100a00 */
[----:B0-----:R-:W-:Y:S04]  /*296f0*/  STL.64 [R1+0x40], R12 ;  /* 0x0000400c01007387 */ /* 0x001fe80000100a00 */
[----:B------:R-:W-:Y:S01]  /*29700*/  STL.64 [R1+0x48], R14 ;  /* 0x0000480e01007387 */ /* 0x000fe20000100a00 */
[----:B-1----:R-:W-:-:S03]  /*29710*/  IMAD.MOV.U32 R4, RZ, RZ, R8 ;  /* 0x000000ffff047224 */ /* 0x002fc600078e0008 */
[----:B------:R-:W-:Y:S04]  /*29720*/  STL.64 [R1+0x30], R8 ;  /* 0x0000300801007387 */ /* 0x000fe80000100a00 */
[----:B------:R-:W-:Y:S01]  /*29730*/  STL.64 [R1+0x38], R10 ;  /* 0x0000380a01007387 */ /* 0x000fe20000100a00 */
[----:B------:R-:W-:-:S03]  /*29740*/  IMAD.MOV.U32 R5, RZ, RZ, R9 ;  /* 0x000000ffff057224 */ /* 0x000fc600078e0009 */
[----:B------:R-:W0:Y:S04]  /*29750*/  LDSM.16.M88.4 R8, [R59+UR4+0x1800] ;  /* 0x001800043b08783b */ /* 0x000e280008000200 */
[----:B------:R-:W-:Y:S04]  /*29760*/  STL.64 [R1+0x1978], R6 ;  /* 0x0019780601007387 */ /* 0x000fe80000100a00 */
[----:B------:R-:W-:Y:S04]  /*29770*/  STL.64 [R1+0x1970], R4 ;  /* 0x0019700401007387 */ /* 0x000fe80000100a00 */
[----:B------:R-:W1:Y:S04]  /*29780*/  LDSM.16.M88.4 R4, [R59+UR4+0x2000] ;  /* 0x002000043b04783b */ /* 0x000e680008000200 */
[----:B0-----:R-:W-:Y:S04]  /*29790*/  STL.64 [R1+0x20], R8 ;  /* 0x0000200801007387 */ /* 0x001fe80000100a00 */
[----:B------:R-:W-:Y:S01]  /*297a0*/  STL.64 [R1+0x28], R10 ;  /* 0x0000280a01007387 */ /* 0x000fe20000100a00 */
[----:B------:R-:W-:-:S03]  /*297b0*/  IMAD.MOV.U32 R61, RZ, RZ, R9 ;  /* 0x000000ffff3d7224 */ /* 0x000fc600078e0009 */
[----:B------:R-:W0:Y:S04]  /*297c0*/  LDSM.16.M88.4 R8, [R59+UR4+0x1c00] ;  /* 0x001c00043b08783b */ /* 0x000e280008000200 */
[----:B------:R-:W-:Y:S01]  /*297d0*/  STL [R1+0x1904], R61 ;  /* 0x0019043d01007387 */ /* 0x000fe20000100800 */
[----:B-1----:R-:W-:-:S03]  /*297e0*/  IMAD.MOV.U32 R60, RZ, RZ, R7 ;  /* 0x000000ffff3c7224 */ /* 0x002fc600078e0007 */
[----:B0-----:R-:W-:Y:S04]  /*297f0*/  STL.64 [R1+0x10], R8 ;  /* 0x0000100801007387 */ /* 0x001fe80000100a00 */
[----:B------:R-:W-:Y:S04]  /*29800*/  STL.64 [R1+0x18], R10 ;  /* 0x0000180a01007387 */ /* 0x000fe80000100a00 */
[----:B------:R-:W-:Y:S04]  /*29810*/  STL [R1], R4 ;  /* 0x0000000401007387 */ /* 0x000fe80000100800 */
[----:B------:R-:W-:Y:S04]  /*29820*/  STL [R1+0x8], R6 ;  /* 0x0000080601007387 */ /* 0x000fe80000100800 */
[----:B------:R-:W-:Y:S04]  /*29830*/  STL [R1+0x1668], R60 ;  /* 0x0016683c01007387 */ /* 0x000fe80000100800 */
[----:B------:R-:W-:Y:S04]  /*29840*/  STL [R1+0x16bc], R30 ;  /* 0x0016bc1e01007387 */ /* 0x000fe80000100800 */
[----:B------:R-:W-:Y:S04]  /*29850*/  STL [R1+0x16b8], R31 ;  /* 0x0016b81f01007387 */ /* 0x000fe80000100800 */
[----:B------:R-:W-:Y:S04]  /*29860*/  STL.64 [R1+0x1980], R28 ;  /* 0x0019801c01007387 */ /* 0x000fe80000100a00 */
[----:B------:R-:W-:Y:S04]  /*29870*/  STL [R1+0x16c0], R34 ;  /* 0x0016c02201007387 */ /* 0x000fe80000100800 */
[----:B------:R-:W-:Y:S04]  /*29880*/  STL [R1+0x1680], R35 ;  /* 0x0016802301007387 */ /* 0x000fe80000100800 */
[----:B------:R-:W-:Y:S04]  /*29890*/  STL.64 [R1+0x1988], R32 ;  /* 0x0019882001007387 */ /* 0x000fe80000100a00 */
[----:B------:R0:W-:Y:S04]  /*298a0*/  STL [R1+0x1678], R38 ;  /* 0x0016782601007387 */ /* 0x0001e80000100800 */
[----:B------:R1:W-:Y:S04]  /*298b0*/  STL [R1+0x1674], R39 ;  /* 0x0016742701007387 */ /* 0x0003e80000100800 */
[----:B------:R-:W-:Y:S04]  /*298c0*/  STL.64 [R1+0x1910], R36 ;  /* 0x0019102401007387 */ /* 0x000fe80000100a00 */
[----:B------:R-:W-:Y:S04]  /*298d0*/  STL [R1+0x1670], R42 ;  /* 0x0016702a01007387 */ /* 0x000fe80000100800 */
[----:B------:R-:W-:Y:S04]  /*298e0*/  STL [R1+0x166c], R43 ;  /* 0x00166c2b01007387 */ /* 0x000fe80000100800 */
[----:B------:R-:W-:Y:S04]  /*298f0*/  STL.64 [R1+0x1990], R40 ;  /* 0x0019902801007387 */ /* 0x000fe80000100a00 */
[----:B------:R2:W-:Y:S04]  /*29900*/  STL [R1+0x1604], R46 ;  /* 0x0016042e01007387 */ /* 0x0005e80000100800 */
[----:B------:R3:W-:Y:S04]  /*29910*/  STL [R1+0x1600], R47 ;  /* 0x0016002f01007387 */ /* 0x0007e80000100800 */
[----:B------:R-:W-:Y:S04]  /*29920*/  STL.64 [R1+0x18a0], R44 ;  /* 0x0018a02c01007387 */ /* 0x000fe80000100a00 */
[----:B------:R4:W-:Y:S04]  /*29930*/  STL [R1+0x15fc], R50 ;  /* 0x0015fc3201007387 */ /* 0x0009e80000100800 */
[----:B------:R4:W-:Y:S04]  /*29940*/  STL [R1+0x15f8], R51 ;  /* 0x0015f83301007387 */ /* 0x0009e80000100800 */
[----:B------:R-:W-:Y:S04]  /*29950*/  STL.64 [R1+0x1898], R48 ;  /* 0x0018983001007387 */ /* 0x000fe80000100a00 */
[----:B0-----:R-:W2:Y:S01]  /*29960*/  LDL.LU R38, [R1+0xa8] ;  /* 0x0000a80001267983 */ /* 0x001ea20000300800 */
[----:B-1----:R-:W-:-:S03]  /*29970*/  IMAD.MOV.U32 R39, RZ, RZ, R0 ;  /* 0x000000ffff277224 */ /* 0x002fc600078e0000 */
[----:B------:R-:W4:Y:S04]  /*29980*/  LDL.LU R0, [R1+0x19d4] ;  /* 0x0019d40001007983 */ /* 0x000f280000300800 */
[----:B--2---:R-:W-:Y:S04]  /*29990*/  STL.64 [R1+0x1998], R38 ;  /* 0x0019982601007387 */ /* 0x004fe80000100a00 */
[----:B------:R-:W2:Y:S04]  /*299a0*/  LDL.LU R46, [R1+0xb8] ;  /* 0x0000b800012e7983 */ /* 0x000ea80000300800 */
[----:B---3--:R-:W2:Y:S04]  /*299b0*/  LDL.LU R47, [R1+0xbc] ;  /* 0x0000bc00012f7983 */ /* 0x008ea80000300800 */
[----:B--2---:R0:W-:Y:S04]  /*299c0*/  STL.64 [R1+0x19a0], R46 ;  /* 0x0019a02e01007387 */ /* 0x0041e80000100a00 */
[----:B----4-:R-:W2:Y:S04]  /*299d0*/  LDL.LU R50, [R1+0xd8] ;  /* 0x0000d80001327983 */ /* 0x010ea80000300800 */
[----:B------:R-:W2:Y:S01]  /*299e0*/  LDL.LU R51, [R1+0xdc] ;  /* 0x0000dc0001337983 */ /* 0x000ea20000300800 */
[----:B------:R-:W-:-:S03]  /*299f0*/  IMAD.MOV.U32 R27, RZ, RZ, R0 ;  /* 0x000000ffff1b7224 */ /* 0x000fc600078e0000 */
[----:B--2---:R1:W-:Y:S04]  /*29a00*/  STL.64 [R1+0x19a8], R50 ;  /* 0x0019a83201007387 */ /* 0x0043e80000100a00 */
[----:B------:R-:W2:Y:S04]  /*29a10*/  LDL.LU R26, [R1+0xc8] ;  /* 0x0000c800011a7983 */ /* 0x000ea80000300800 */
[----:B------:R-:W3:Y:S04]  /*29a20*/  LDL.LU R0, [R1+0x19d0] ;  /* 0x0019d00001007983 */ /* 0x000ee80000300800 */
[----:B--2---:R2:W-:Y:S04]  /*29a30*/  STL.64 [R1+0x19b0], R26 ;  /* 0x0019b01a01007387 */ /* 0x0045e80000100a00 */
[----:B------:R-:W4:Y:S04]  /*29a40*/  LDL.LU R30, [R1+0xe8] ;  /* 0x0000e800011e7983 */ /* 0x000f280000300800 */
[----:B------:R-:W4:Y:S01]  /*29a50*/  LDL.LU R31, [R1+0xec] ;  /* 0x0000ec00011f7983 */ /* 0x000f220000300800 */
[----:B---3--:R-:W-:-:S03]  /*29a60*/  IMAD.MOV.U32 R43, RZ, RZ, R0 ;  /* 0x000000ffff2b7224 */ /* 0x008fc600078e0000 */
[----:B----4-:R3:W-:Y:S04]  /*29a70*/  STL.64 [R1+0x19b8], R30 ;  /* 0x0019b81e01007387 */ /* 0x0107e80000100a00 */
[----:B------:R-:W4:Y:S04]  /*29a80*/  LDL.LU R32, [R1+0x3c0] ;  /* 0x0003c00001207983 */ /* 0x000f280000300800 */
[----:B------:R-:W4:Y:S04]  /*29a90*/  LDL.LU R33, [R1+0x3c4] ;  /* 0x0003c40001217983 */ /* 0x000f280000300800 */
[----:B------:R-:W4:Y:S04]  /*29aa0*/  LDL.LU R34, [R1+0x3c8] ;  /* 0x0003c80001227983 */ /* 0x000f280000300800 */
[----:B------:R-:W4:Y:S04]  /*29ab0*/  LDL.LU R35, [R1+0x3cc] ;  /* 0x0003cc0001237983 */ /* 0x000f280000300800 */
[----:B------:R-:W4:Y:S04]  /*29ac0*/  LDL.LU R42, [R1+0xf8] ;  /* 0x0000f800012a7983 */ /* 0x000f280000300800 */
[----:B------:R-:W3:Y:S04]  /*29ad0*/  LDL.LU R0, [R1+0x19cc] ;  /* 0x0019cc0001007983 */ /* 0x000ee80000300800 */
[----:B0-----:R-:W4:Y:S04]  /*29ae0*/  LDL.LU R46, [R1+0x108] ;  /* 0x00010800012e7983 */ /* 0x001f280000300800 */
[----:B------:R-:W4:Y:S04]  /*29af0*/  LDL.LU R47, [R1+0x10c] ;  /* 0x00010c00012f7983 */ /* 0x000f280000300800 */
[----:B------:R-:W4:Y:S04]  /*29b00*/  LDL R59, [R1+0x137c] ;  /* 0x00137c00013b7983 */ /* 0x000f280000100800 */
[----:B------:R-:W4:Y:S04]  /*29b10*/  LDL.LU R48, [R1+0x3a0] ;  /* 0x0003a00001307983 */ /* 0x000f280000300800 */
[----:B------:R-:W4:Y:S04]  /*29b20*/  LDL.LU R49, [R1+0x3a4] ;  /* 0x0003a40001317983 */ /* 0x000f280000300800 */
[----:B-1----:R-:W4:Y:S04]  /*29b30*/  LDL.LU R50, [R1+0x3a8] ;  /* 0x0003a80001327983 */ /* 0x002f280000300800 */
[----:B------:R-:W4:Y:S04]  /*29b40*/  LDL.LU R51, [R1+0x3ac] ;  /* 0x0003ac0001337983 */ /* 0x000f280000300800 */
[----:B--2---:R-:W2:Y:S01]  /*29b50*/  LDL.LU R26, [R1+0x118] ;  /* 0x00011800011a7983 */ /* 0x004ea20000300800 */
[----:B---3--:R-:W-:-:S03]  /*29b60*/  IMAD.MOV.U32 R27, RZ, RZ, R0 ;  /* 0x000000ffff1b7224 */ /* 0x008fc600078e0000 */
[----:B------:R-:W3:Y:S04]  /*29b70*/  LDL.LU R0, [R1+0x19c8] ;  /* 0x0019c80001007983 */ /* 0x000ee80000300800 */
[----:B------:R-:W2:Y:S04]  /*29b80*/  LDL.LU R28, [R1+0x3b0] ;  /* 0x0003b000011c7983 */ /* 0x000ea80000300800 */
[----:B------:R-:W2:Y:S04]  /*29b90*/  LDL.LU R29, [R1+0x3b4] ;  /* 0x0003b400011d7983 */ /* 0x000ea80000300800 */
[----:B------:R-:W2:Y:S04]  /*29ba0*/  LDL.LU R30, [R1+0x3b8] ;  /* 0x0003b800011e7983 */ /* 0x000ea80000300800 */
[----:B------:R-:W2:Y:S04]  /*29bb0*/  LDL.LU R31, [R1+0x3bc] ;  /* 0x0003bc00011f7983 */ /* 0x000ea80000300800 */
[----:B------:R-:W3:Y:S04]  /*29bc0*/  LDL.LU R36, [R1+0x390] ;  /* 0x0003900001247983 */ /* 0x000ee80000300800 */
[----:B------:R-:W3:Y:S04]  /*29bd0*/  LDL.LU R37, [R1+0x394] ;  /* 0x0003940001257983 */ /* 0x000ee80000300800 */
[----:B------:R-:W3:Y:S04]  /*29be0*/  LDL.LU R38, [R1+0x398] ;  /* 0x0003980001267983 */ /* 0x000ee80000300800 */
[----:B------:R-:W3:Y:S04]  /*29bf0*/  LDL.LU R39, [R1+0x39c] ;  /* 0x00039c0001277983 */ /* 0x000ee80000300800 */
[----:B----4-:R-:W0:Y:S01]  /*29c00*/  LDSM.16.MT88.4 R56, [R59+UR4+0x5000] ;  /* 0x005000043b38783b */ /* 0x010e220008004200 */
[----:B------:R-:W-:-:S03]  /*29c10*/  MOV R61, R5 ;  /* 0x00000005003d7202 */ /* 0x000fc60000000f00 */
        /* <DEDUP_REMOVED lines=12> */
[----:B------:R-:W-:Y:S04]  /*29ce0*/  STL [R1+0x15e4], R54 ;  /* 0x0015e43601007387 */ /* 0x000fe80000100800 */
[----:B------:R-:W-:Y:S04]  /*29cf0*/  STL [R1+0x15e0], R55 ;  /* 0x0015e03701007387 */ /* 0x000fe80000100800 */
[----:B------:R1:W-:Y:S01]  /*29d00*/  STL.64 [R1+0x1890], R52 ;  /* 0x0018903401007387 */ /* 0x0003e20000100a00 */
[----:B------:R-:W-:Y:S03]  /*29d10*/  HMMA.16816.F32.BF16 R44, R20, R46, R48 ;  /* 0x0000002e142c723c */ /* 0x000fe60000041830 */
[----:B-1----:R-:W4:Y:S04]  /*29d20*/  LDL.LU R52, [R1+0x3d0] ;  /* 0x0003d00001347983 */ /* 0x002f280000300800 */
[----:B------:R-:W4:Y:S04]  /*29d30*/  LDL.LU R53, [R1+0x3d4] ;  /* 0x0003d40001357983 */ /* 0x000f280000300800 */
[----:B------:R-:W4:Y:S04]  /*29d40*/  LDL.LU R54, [R1+0x3d8] ;  /* 0x0003d80001367983 */ /* 0x000f280000300800 */
[----:B------:R-:W4:Y:S04]  /*29d50*/  LDL.LU R55, [R1+0x3dc] ;  /* 0x0003dc0001377983 */ /* 0x000f280000300800 */
[----:B0-----:R0:W-:Y:S04]  /*29d60*/  STL.64 [R1+0x1888], R58 ;  /* 0x0018883a01007387 */ /* 0x0011e80000100a00 */
[----:B------:R-:W-:Y:S01]  /*29d70*/  STL.64 [R1+0x1880], R56 ;  /* 0x0018803801007387 */ /* 0x000fe20000100a00 */
[----:B0-----:R-:W-:Y:S01]  /*29d80*/  IMAD.MOV.U32 R58, RZ, RZ, R2 ;  /* 0x000000ffff3a7224 */ /* 0x001fe200078e0002 */
[----:B------:R-:W-:-:S02]  /*29d90*/  MOV R59, R3 ;  /* 0x00000003003b7202 */ /* 0x000fc40000000f00 */
[----:B------:R-:W4:Y:S04]  /*29da0*/  LDL.LU R2, [R1+0x19c4] ;  /* 0x0019c40001027983 */ /* 0x000f280000300800 */
[----:B------:R-:W4:Y:S04]  /*29db0*/  LDL.LU R3, [R1+0x19c0] ;  /* 0x0019c00001037983 */ /* 0x000f280000300800 */
[----:B------:R-:W4:Y:S04]  /*29dc0*/  LDL.LU R16, [R1+0x410] ;  /* 0x0004100001107983 */ /* 0x000f280000300800 */
[----:B------:R-:W4:Y:S04]  /*29dd0*/  LDL.LU R17, [R1+0x414] ;  /* 0x0004140001117983 */ /* 0x000f280000300800 */
[----:B------:R-:W4:Y:S04]  /*29de0*/  LDL.LU R18, [R1+0x418] ;  /* 0x0004180001127983 */ /* 0x000f280000300800 */
[----:B------:R-:W4:Y:S01]  /*29df0*/  LDL.LU R19, [R1+0x41c] ;  /* 0x00041c0001137983 */ /* 0x000f220000300800 */
[----:B--2---:R-:W-:Y:S03]  /*29e00*/  HMMA.16816.F32.BF16 R24, R20, R26, R28 ;  /* 0x0000001a1418723c */ /* 0x004fe6000004181c */
[----:B------:R-:W2:-:S15]  /*29e10*/  LDL.LU.64 R30, [R1+0x19b8] ;  /* 0x0019b800011e7983 */ /* 0x000e9e0000300a00 */
[----:B------:R-:W-:-:S05]  /*29e20*/  NOP ;  /* 0x0000000000007918 */ /* 0x000fca0000000000 */
[----:B------:R-:W-:Y:S04]  /*29e30*/  STL.64 [R1+0x110], R24 ;  /* 0x0001101801007387 */ /* 0x000fe80000100a00 */
[----:B------:R0:W-:Y:S04]  /*29e40*/  STL.64 [R1+0x118], R26 ;  /* 0x0001181a01007387 */ /* 0x0001e80000100a00 */
[----:B0-----:R-:W2:Y:S04]  /*29e50*/  LDL.LU.64 R26, [R1+0x19b0] ;  /* 0x0019b000011a7983 */ /* 0x001ea80000300a00 */
[----:B------:R-:W2:Y:S04]  /*29e60*/  LDL.LU.64 R50, [R1+0x19a8] ;  /* 0x0019a80001327983 */ /* 0x000ea80000300a00 */
[----:B------:R-:W-:Y:S04]  /*29e70*/  STL.64 [R1+0x100], R44 ;  /* 0x0001002c01007387 */ /* 0x000fe80000100a00 */
[----:B------:R0:W-:Y:S01]  /*29e80*/  STL.64 [R1+0x108], R46 ;  /* 0x0001082e01007387 */ /* 0x0001e20000100a00 */
[----:B---3--:R-:W-:Y:S03]  /*29e90*/  HMMA.16816.F32.BF16 R40, R20, R42, R36 ;  /* 0x0000002a1428723c */ /* 0x008fe60000041824 */
[----:B0-----:R-:W3:Y:S04]  /*29ea0*/  LDL.LU.64 R46, [R1+0x19a0] ;  /* 0x0019a000012e7983 */ /* 0x001ee80000300a00 */
[----:B------:R-:W3:-:S15]  /*29eb0*/  LDL.LU.64 R38, [R1+0x1998] ;  /* 0x0019980001267983 */ /* 0x000ede0000300a00 */
[----:B------:R-:W-:-:S01]  /*29ec0*/  NOP ;  /* 0x0000000000007918 */ /* 0x000fc20000000000 */
[----:B------:R0:W-:Y:S04]  /*29ed0*/  STL.64 [R1+0xf0], R40 ;  /* 0x0000f02801007387 */ /* 0x0001e80000100a00 */
[----:B------:R-:W-:Y:S04]  /*29ee0*/  STL.64 [R1+0xf8], R42 ;  /* 0x0000f82a01007387 */ /* 0x000fe80000100a00 */
[----:B0-----:R-:W3:Y:S01]  /*29ef0*/  LDL.LU.64 R40, [R1+0x1990] ;  /* 0x0019900001287983 */ /* 0x001ee20000300a00 */
[C---:B----4-:R-:W-:Y:S06]  /*29f00*/  HMMA.16816.F32.BF16 R56, R20.reuse, R58, R16 ;  /* 0x0000003a1438723c */ /* 0x050fec0000041810 */
[C---:B--2---:R-:W-:Y:S01]  /*29f10*/  HMMA.16816.F32.BF16 R28, R20.reuse, R30, R32 ;  /* 0x0000001e141c723c */ /* 0x044fe20000041820 */
[----:B------:R-:W2:Y:S05]  /*29f20*/  LDL.LU.64 R32, [R1+0x1988] ;  /* 0x0019880001207983 */ /* 0x000eaa0000300a00 */
[C---:B------:R-:W-:Y:S06]  /*29f30*/  HMMA.16816.F32.BF16 R48, R20.reuse, R50, R52 ;  /* 0x000000321430723c */ /* 0x040fec0000041834 */
[C---:B------:R-:W-:Y:S11]  /*29f40*/  HMMA.16816.F32.BF16 R24, R20.reuse, R26, R4 ;  /* 0x0000001a1418723c */ /* 0x040ff60000041804 */
[----:B------:R0:W-:Y:S04]  /*29f50*/  STL.64 [R1+0xe0], R28 ;  /* 0x0000e01c01007387 */ /* 0x0001e80000100a00 */
[----:B------:R-:W-:Y:S01]  /*29f60*/  STL.64 [R1+0xe8], R30 ;  /* 0x0000e81e01007387 */ /* 0x000fe20000100a00 */
[C---:B---3--:R-:W-:Y:S03]  /*29f70*/  HMMA.16816.F32.BF16 R44, R20.reuse, R46, R8 ;  /* 0x0000002e142c723c */ /* 0x048fe60000041808 */
[----:B0-----:R-:W3:Y:S04]  /*29f80*/  LDL.LU.64 R28, [R1+0x1980] ;  /* 0x00198000011c7983 */ /* 0x001ee80000300a00 */
[----:B------:R-:W4:Y:S01]  /*29f90*/  LDL.LU R52, [R1+0x420] ;  /* 0x0004200001347983 */ /* 0x000f220000300800 */
[----:B------:R-:W-:Y:S03]  /*29fa0*/  HMMA.16816.F32.BF16 R36, R20, R38, R12 ;  /* 0x000000261424723c */ /* 0x000fe6000004180c */
[----:B------:R0:W-:Y:S04]  /*29fb0*/  STL.64 [R1+0xd0], R48 ;  /* 0x0000d03001007387 */ /* 0x0001e80000100a00 */
[----:B------:R1:W-:Y:S04]  /*29fc0*/  STL.64 [R1+0xd8], R50 ;  /* 0x0000d83201007387 */ /* 0x0003e80000100a00 */
[----:B------:R-:W4:Y:S04]  /*29fd0*/  LDL.LU R53, [R1+0x424] ;  /* 0x0004240001357983 */ /* 0x000f280000300800 */
[----:B------:R-:W4:Y:S04]  /*29fe0*/  LDL.LU R54, [R1+0x428] ;  /* 0x0004280001367983 */ /* 0x000f280000300800 */
[----:B------:R-:W4:Y:S04]  /*29ff0*/  LDL.LU R55, [R1+0x42c] ;  /* 0x00042c0001377983 */ /* 0x000f280000300800 */
[----:B0-----:R-:W2:Y:S04]  /*2a000*/  LDL.LU R48, [R1+0x430] ;  /* 0x0004300001307983 */ /* 0x001ea80000300800 */
[----:B------:R-:W2:Y:S04]  /*2a010*/  LDL.LU R49, [R1+0x434] ;  /* 0x0004340001317983 */ /* 0x000ea80000300800 */
[----:B-1----:R-:W2:Y:S04]  /*2a020*/  LDL.LU R50, [R1+0x438] ;  /* 0x0004380001327983 */ /* 0x002ea80000300800 */
[----:B------:R-:W2:Y:S04]  /*2a030*/  LDL.LU R51, [R1+0x43c] ;  /* 0x00043c0001337983 */ /* 0x000ea80000300800 */
[----:B------:R-:W4:Y:S04]  /*2a040*/  LDL.LU.64 R6, [R1+0x1978] ;  /* 0x0019780001067983 */ /* 0x000f280000300a00 */
[----:B------:R-:W3:Y:S04]  /*2a050*/  LDL.LU.64 R4, [R1+0x1970] ;  /* 0x0019700001047983 */ /* 0x000ee80000300a00 */
[----:B------:R-:W-:Y:S04]  /*2a060*/  STL.64 [R1+0x2a0], R24 ;  /* 0x0002a01801007387 */ /* 0x000fe80000100a00 */
[----:B------:R0:W-:Y:S04]  /*2a070*/  STL.64 [R1+0x2a8], R26 ;  /* 0x0002a81a01007387 */ /* 0x0001e80000100a00 */
[----:B0-----:R-:W3:Y:S04]  /*2a080*/  LDL.LU.64 R26, [R1+0x1968] ;  /* 0x00196800011a7983 */ /* 0x001ee80000300a00 */
[----:B------:R-:W3:Y:S04]  /*2a090*/  LDL.LU.64 R24, [R1+0x1960] ;  /* 0x0019600001187983 */ /* 0x000ee80000300a00 */
[----:B------:R-:W2:Y:S04]  /*2a0a0*/  LDL.LU.64 R10, [R1+0x1958] ;  /* 0x00195800010a7983 */ /* 0x000ea80000300a00 */
[----:B------:R-:W3:Y:S04]  /*2a0b0*/  LDL.LU.64 R8, [R1+0x1950] ;  /* 0x0019500001087983 */ /* 0x000ee80000300a00 */
[----:B------:R0:W-:Y:S04]  /*2a0c0*/  STL.64 [R1+0xc0], R44 ;  /* 0x0000c02c01007387 */ /* 0x0001e80000100a00 */
[----:B------:R1:W-:Y:S01]  /*2a0d0*/  STL.64 [R1+0xc8], R46 ;  /* 0x0000c82e01007387 */ /* 0x0003e20000100a00 */
[----:B------:R-:W-:-:S02]  /*2a0e0*/  IMAD.MOV.U32 R34, RZ, RZ, R37 ;  /* 0x000000ffff227224 */ /* 0x000fc400078e0025 */
[----:B------:R-:W-:Y:S01]  /*2a0f0*/  IMAD.MOV.U32 R30, RZ, RZ, R38 ;  /* 0x000000ffff1e7224 */ /* 0x000fe200078e0026 */
[----:B0-----:R-:W3:Y:S04]  /*2a100*/  LDL.LU R44, [R1+0x470] ;  /* 0x00047000012c7983 */ /* 0x001ee80000300800 */
[----:B------:R-:W3:Y:S04]  /*2a110*/  LDL.LU R45, [R1+0x474] ;  /* 0x00047400012d7983 */ /* 0x000ee80000300800 */
[----:B-1----:R-:W3:Y:S04]  /*2a120*/  LDL.LU R46, [R1+0x478] ;  /* 0x00047800012e7983 */ /* 0x002ee80000300800 */
[----:B------:R-:W3:Y:S04]  /*2a130*/  LDL.LU R47, [R1+0x47c] ;  /* 0x00047c00012f7983 */ /* 0x000ee80000300800 */
[----:B------:R-:W3:Y:S04]  /*2a140*/  LDL.LU.64 R14, [R1+0x1948] ;  /* 0x00194800010e7983 */ /* 0x000ee80000300a00 */
[----:B------:R-:W3:Y:S01]  /*2a150*/  LDL.LU.64 R12, [R1+0x1940] ;  /* 0x00194000010c7983 */ /* 0x000ee20000300a00 */
[----:B------:R-:W-:-:S03]  /*2a160*/  IMAD.MOV.U32 R31, RZ, RZ, R39 ;  /* 0x000000ffff1f7224 */ /* 0x000fc600078e0027 */
[----:B------:R0:W-:Y:S04]  /*2a170*/  STL [R1+0xb0], R36 ;  /* 0x0000b02401007387 */ /* 0x0001e80000100800 */
[----:B0-----:R-:W3:Y:S04]  /*2a180*/  LDL.LU R36, [R1+0x460] ;  /* 0x0004600001247983 */ /* 0x001ee80000300800 */
[----:B------:R0:W-:Y:S04]  /*2a190*/  STL [R1+0x16d0], R34 ;  /* 0x0016d02201007387 */ /* 0x0001e80000100800 */
[----:B------:R-:W-:Y:S04]  /*2a1a0*/  STL [R1+0x16cc], R30 ;  /* 0x0016cc1e01007387 */ /* 0x000fe80000100800 */
[----:B------:R-:W-:Y:S04]  /*2a1b0*/  STL [R1+0x16c8], R31 ;  /* 0x0016c81f01007387 */ /* 0x000fe80000100800 */
[----:B------:R-:W3:Y:S01]  /*2a1c0*/  LDL.LU.64 R18, [R1+0x1938] ;  /* 0x0019380001127983 */ /* 0x000ee20000300a00 */
[----:B------:R-:W-:-:S02]  /*2a1d0*/  IMAD.MOV.U32 R37, RZ, RZ, R3 ;  /* 0x000000ffff257224 */ /* 0x000fc400078e0003 */
[----:B------:R-:W-:Y:S02]  /*2a1e0*/  IMAD.MOV.U32 R38, RZ, RZ, R2 ;  /* 0x000000ffff267224 */ /* 0x000fe400078e0002 */
[----:B------:R-:W-:Y:S02]  /*2a1f0*/  IMAD.MOV.U32 R39, RZ, RZ, R0 ;  /* 0x000000ffff277224 */ /* 0x000fe400078e0000 */
[----:B------:R-:W-:Y:S02]  /*2a200*/  IMAD.MOV.U32 R0, RZ, RZ, R59 ;  /* 0x000000ffff007224 */ /* 0x000fe400078e003b */
[----:B------:R-:W-:Y:S02]  /*2a210*/  IMAD.MOV.U32 R2, RZ, RZ, R58 ;  /* 0x000000ffff027224 */ /* 0x000fe400078e003a */
[----:B------:R-:W-:Y:S01]  /*2a220*/  IMAD.MOV.U32 R3, RZ, RZ, R57 ;  /* 0x000000ffff037224 */ /* 0x000fe200078e0039 */
[----:B------:R-:W-:Y:S01]  /*2a230*/  MOV R35, R56 ;  /* 0x0000003800237202 */ /* 0x000fe20000000f00 */
[----:B------:R-:W3:Y:S04]  /*2a240*/  LDL.LU.64 R16, [R1+0x1930] ;  /* 0x0019300001107983 */ /* 0x000ee80000300a00 */
[----:B------:R-:W-:Y:S04]  /*2a250*/  STL [R1+0x16dc], R0 ;  /* 0x0016dc0001007387 */ /* 0x000fe80000100800 */
[----:B------:R-:W-:Y:S04]  /*2a260*/  STL [R1+0x16d8], R2 ;  /* 0x0016d80201007387 */ /* 0x000fe80000100800 */
[----:B------:R-:W-:Y:S04]  /*2a270*/  STL [R1+0x16d4], R3 ;  /* 0x0016d40301007387 */ /* 0x000fe80000100800 */
[----:B------:R1:W-:Y:S01]  /*2a280*/  STL [R1+0x16c4], R35 ;  /* 0x0016c42301007387 */ /* 0x0003e20000100800 */
[C---:B----4-:R-:W-:Y:S06]  /*2a290*/  HMMA.16816.F32.BF16 R52, R20.reuse, R6, R52 ;  /* 0x000000061434723c */ /* 0x050fec0000041834 */
[C---:B--2---:R-:W-:Y:S06]  /*2a2a0*/  HMMA.16816.F32.BF16 R48, R20.reuse, R10, R48 ;  /* 0x0000000a1430723c */ /* 0x044fec0000041830 */
[----:B---3--:R-:W-:-:S12]  /*2a2b0*/  HMMA.16816.F32.BF16 R44, R20, R14, R44 ;  /* 0x0000000e142c723c */ /* 0x008fd8000004182c */
[----:B------:R-:W-:Y:S01]  /*2a2c0*/  IMAD.MOV.U32 R43, RZ, RZ, R52 ;  /* 0x000000ffff2b7224 */ /* 0x000fe200078e0034 */
[----:B------:R-:W-:Y:S04]  /*2a2d0*/  STL [R1+0x74], R53 ;  /* 0x0000743501007387 */ /* 0x000fe80000100800 */
[----:B------:R-:W-:Y:S01]  /*2a2e0*/  STL [R1+0x78], R54 ;  /* 0x0000783601007387 */ /* 0x000fe20000100800 */
[----:B------:R-:W-:Y:S03]  /*2a2f0*/  HMMA.16816.F32.BF16 R20, R20, R18, R36 ;  /* 0x000000121414723c */ /* 0x000fe60000041824 */
[----:B------:R-:W-:Y:S04]  /*2a300*/  STL [R1+0x167c], R43 ;  /* 0x00167c2b01007387 */ /* 0x000fe80000100800 */
[----:B------:R-:W-:Y:S01]  /*2a310*/  STL [R1+0x290], R48 ;  /* 0x0002903001007387 */ /* 0x000fe20000100800 */
[----:B0-----:R-:W-:-:S02]  /*2a320*/  IMAD.MOV.U32 R34, RZ, RZ, R44 ;  /* 0x000000ffff227224 */ /* 0x001fc400078e002c */
[----:B-1----:R-:W-:Y:S02]  /*2a330*/  IMAD.MOV.U32 R35, RZ, RZ, R47 ;  /* 0x000000ffff237224 */ /* 0x002fe400078e002f */
[----:B------:R-:W-:Y:S02]  /*2a340*/  IMAD.MOV.U32 R30, RZ, RZ, R45 ;  /* 0x000000ffff1e7224 */ /* 0x000fe400078e002d */
[----:B------:R-:W-:Y:S01]  /*2a350*/  IMAD.MOV.U32 R31, RZ, RZ, R46 ;  /* 0x000000ffff1f7224 */ /* 0x000fe200078e002e */
[----:B------:R-:W-:Y:S04]  /*2a360*/  STL.64 [R1+0x18c0], R34 ;  /* 0x0018c02201007387 */ /* 0x000fe80000100a00 */
[----:B------:R-:W-:Y:S04]  /*2a370*/  STL.64 [R1+0x18b8], R32 ;  /* 0x0018b82001007387 */ /* 0x000fe80000100a00 */
[----:B------:R-:W-:Y:S04]  /*2a380*/  STL.64 [R1+0x18b0], R30 ;  /* 0x0018b01e01007387 */ /* 0x000fe80000100a00 */
[----:B------:R-:W-:Y:S04]  /*2a390*/  STL.64 [R1+0x18a8], R28 ;  /* 0x0018a81c01007387 */ /* 0x000fe80000100a00 */
[----:B------:R0:W-:Y:S04]  /*2a3a0*/  STL.64 [R1+0x17f8], R12 ;  /* 0x0017f80c01007387 */ /* 0x0001e80000100a00 */
[----:B0-----:R-:W2:Y:S04]  /*2a3b0*/  LDL.LU.64 R12, [R1+0x60] ;  /* 0x00006000010c7983 */ /* 0x001ea80000300a00 */
[----:B------:R-:W-:Y:S04]  /*2a3c0*/  STL.64 [R1+0x1690], R22 ;  /* 0x0016901601007387 */ /* 0x000fe80000100a00 */
[----:B------:R0:W-:Y:S02]  /*2a3d0*/  STL.64 [R1+0x1688], R20 ;  /* 0x0016881401007387 */ /* 0x0001e40000100a00 */
[----:B0-----:R-:W-:Y:S01]  /*2a3e0*/  IMAD.MOV.U32 R20, RZ, RZ, R26 ;  /* 0x000000ffff147224 */ /* 0x001fe200078e001a */
[----:B------:R-:W-:Y:S01]  /*2a3f0*/  MOV R21, R27 ;  /* 0x0000001b00157202 */ /* 0x000fe20000000f00 */
[----:B------:R-:W3:Y:S04]  /*2a400*/  LDL.LU R26, [R1+0x192c] ;  /* 0x00192c00011a7983 */ /* 0x000ee80000300800 */
[----:B------:R-:W3:Y:S04]  /*2a410*/  LDL.LU R27, [R1+0x1928] ;  /* 0x00192800011b7983 */ /* 0x000ee80000300800 */
[----:B------:R-:W-:Y:S04]  /*2a420*/  STL.64 [R1+0x18f8], R20 ;  /* 0x0018f81401007387 */ /* 0x000fe80000100a00 */
[----:B------:R-:W4:Y:S04]  /*2a430*/  LDL.LU R52, [R1+0x4f0] ;  /* 0x0004f00001347983 */ /* 0x000f280000300800 */
[----:B------:R-:W4:Y:S01]  /*2a440*/  LDL.LU R53, [R1+0x4f4] ;  /* 0x0004f40001357983 */ /* 0x000f220000300800 */
[----:B------:R-:W-:-:S02]  /*2a450*/  IMAD.MOV.U32 R60, RZ, RZ, R55 ;  /* 0x000000ffff3c7224 */ /* 0x000fc400078e0037 */
[----:B------:R-:W-:Y:S02]  /*2a460*/  IMAD.MOV.U32 R54, RZ, RZ, R17 ;  /* 0x000000ffff367224 */ /* 0x000fe400078e0011 */
[----:B------:R-:W-:Y:S01]  /*2a470*/  IMAD.MOV.U32 R55, RZ, RZ, R16 ;  /* 0x000000ffff377224 */ /* 0x000fe200078e0010 */
[----:B------:R-:W3:Y:S04]  /*2a480*/  LDL.LU R17, [R1+0x1924] ;  /* 0x0019240001117983 */ /* 0x000ee80000300800 */
[----:B------:R-:W3:Y:S04]  /*2a490*/  LDL.LU R16, [R1+0x1920] ;  /* 0x0019200001107983 */ /* 0x000ee80000300800 */
[----:B------:R-:W-:Y:S04]  /*2a4a0*/  STL.64 [R1+0x18d0], R54 ;  /* 0x0018d03601007387 */ /* 0x000fe80000100a00 */
[----:B----4-:R-:W-:Y:S04]  /*2a4b0*/  STL.64 [R1+0x18c8], R52 ;  /* 0x0018c83401007387 */ /* 0x010fe80000100a00 */
[----:B------:R-:W4:Y:S04]  /*2a4c0*/  LDL.LU R56, [R1+0x500] ;  /* 0x0005000001387983 */ /* 0x000f280000300800 */
[----:B------:R-:W4:Y:S04]  /*2a4d0*/  LDL.LU R57, [R1+0x504] ;  /* 0x0005040001397983 */ /* 0x000f280000300800 */
[----:B------:R-:W2:Y:S04]  /*2a4e0*/  LDL.LU R58, [R1+0x508] ;  /* 0x00050800013a7983 */ /* 0x000ea80000300800 */
[----:B------:R-:W2:Y:S04]  /*2a4f0*/  LDL.LU R59, [R1+0x50c] ;  /* 0x00050c00013b7983 */ /* 0x000ea80000300800 */
[----:B------:R-:W3:Y:S04]  /*2a500*/  LDL.LU R18, [R1+0x458] ;  /* 0x0004580001127983 */ /* 0x000ee80000300800 */
[----:B------:R-:W3:Y:S04]  /*2a510*/  LDL.LU R19, [R1+0x45c] ;  /* 0x00045c0001137983 */ /* 0x000ee80000300800 */
[----:B------:R-:W3:Y:S01]  /*2a520*/  LDL.64 R36, [R1+0x90] ;  /* 0x0000900001247983 */ /* 0x000ee20000100a00 */
[----:B------:R-:W-:-:S03]  /*2a530*/  IMAD.MOV.U32 R0, RZ, RZ, R49 ;  /* 0x000000ffff007224 */ /* 0x000fc600078e0031 */
[----:B------:R-:W3:Y:S01]  /*2a540*/  LDL.LU R48, [R1+0x440] ;  /* 0x0004400001307983 */ /* 0x000ee20000300800 */
[----:B------:R-:W-:-:S03]  /*2a550*/  MOV R2, R50 ;  /* 0x0000003200027202 */ /* 0x000fc60000000f00 */
[----:B------:R-:W3:Y:S01]  /*2a560*/  LDL.LU R49, [R1+0x444] ;  /* 0x0004440001317983 */ /* 0x000ee20000300800 */
[----:B------:R-:W-:-:S03]  /*2a570*/  IMAD.MOV.U32 R3, RZ, RZ, R51 ;  /* 0x000000ffff037224 */ /* 0x000fc600078e0033 */
[----:B------:R-:W3:Y:S04]  /*2a580*/  LDL.LU R50, [R1+0x448] ;  /* 0x0004480001327983 */ /* 0x000ee80000300800 */
[----:B------:R-:W3:Y:S04]  /*2a590*/  LDL.LU R51, [R1+0x44c] ;  /* 0x00044c0001337983 */ /* 0x000ee80000300800 */
[----:B--2---:R-:W-:Y:S04]  /*2a5a0*/  STL.64 [R1+0x18e0], R58 ;  /* 0x0018e03a01007387 */ /* 0x004fe80000100a00 */
[----:B----4-:R-:W-:Y:S04]  /*2a5b0*/  STL.64 [R1+0x18d8], R56 ;  /* 0x0018d83801007387 */ /* 0x010fe80000100a00 */
[----:B------:R-:W2:Y:S04]  /*2a5c0*/  LDL.LU R44, [R1+0x520] ;  /* 0x00052000012c7983 */ /* 0x000ea80000300800 */
[----:B------:R-:W2:Y:S04]  /*2a5d0*/  LDL.LU R45, [R1+0x524] ;  /* 0x00052400012d7983 */ /* 0x000ea80000300800 */
[----:B------:R-:W4:Y:S04]  /*2a5e0*/  LDL.LU R46, [R1+0x528] ;  /* 0x00052800012e7983 */ /* 0x000f280000300800 */
[----:B------:R-:W4:Y:S01]  /*2a5f0*/  LDL.LU R47, [R1+0x52c] ;  /* 0x00052c00012f7983 */ /* 0x000f220000300800 */
[----:B------:R-:W-:-:S02]  /*2a600*/  IMAD.MOV.U32 R28, RZ, RZ, R4 ;  /* 0x000000ffff1c7224 */ /* 0x000fc400078e0004 */
[----:B------:R-:W-:Y:S01]  /*2a610*/  IMAD.MOV.U32 R29, RZ, RZ, R5 ;  /* 0x000000ffff1d7224 */ /* 0x000fe200078e0005 */
[----:B---3--:R-:W-:Y:S01]  /*2a620*/  HMMA.16816.F32.BF16 R16, R24, R36, R16 ;  /* 0x000000241810723c */ /* 0x008fe20000041810 */
[----:B----4-:R-:W-:Y:S04]  /*2a630*/  STL.64 [R1+0x18f0], R46 ;  /* 0x0018f02e01007387 */ /* 0x010fe80000100a00 */
[----:B--2---:R0:W-:Y:S04]  /*2a640*/  STL.64 [R1+0x18e8], R44 ;  /* 0x0018e82c01007387 */ /* 0x0041e80000100a00 */
[----:B------:R-:W2:Y:S04]  /*2a650*/  LDL.LU R4, [R1+0x191c] ;  /* 0x00191c0001047983 */ /* 0x000ea80000300800 */
[----:B------:R-:W3:Y:S04]  /*2a660*/  LDL.LU R5, [R1+0x1918] ;  /* 0x0019180001057983 */ /* 0x000ee80000300800 */
[----:B------:R-:W4:Y:S04]  /*2a670*/  LDL.LU R32, [R1+0x530] ;  /* 0x0005300001207983 */ /* 0x000f280000300800 */
[----:B------:R-:W4:Y:S04]  /*2a680*/  LDL.LU R33, [R1+0x534] ;  /* 0x0005340001217983 */ /* 0x000f280000300800 */
        /* <DEDUP_REMOVED lines=14> */
[----:B------:R-:W4:Y:S01]  /*2a770*/  LDL.64 R52, [R1+0x40] ;  /* 0x0000400001347983 */ /* 0x000f220000100a00 */
[----:B------:R-:W-:-:S02]  /*2a780*/  IMAD.MOV.U32 R15, RZ, RZ, R36 ;  /* 0x000000ffff0f7224 */ /* 0x000fc400078e0024 */
[----:B------:R-:W-:Y:S01]  /*2a790*/  IMAD.MOV.U32 R14, RZ, RZ, R37 ;  /* 0x000000ffff0e7224 */ /* 0x000fe200078e0025 */
[----:B------:R-:W-:Y:S01]  /*2a7a0*/  MOV R43, R16 ;  /* 0x00000010002b7202 */ /* 0x000fe20000000f00 */
[----:B------:R-:W4:Y:S01]  /*2a7b0*/  LDL.LU.64 R36, [R1+0x1910] ;  /* 0x0019100001247983 */ /* 0x000f220000300a00 */
[----:B------:R-:W-:Y:S02]  /*2a7c0*/  IMAD.MOV.U32 R38, RZ, RZ, R17 ;  /* 0x000000ffff267224 */ /* 0x000fe400078e0011 */
[----:B------:R-:W-:Y:S02]  /*2a7d0*/  IMAD.MOV.U32 R39, RZ, RZ, R18 ;  /* 0x000000ffff277224 */ /* 0x000fe400078e0012 */
[----:B------:R-:W-:Y:S01]  /*2a7e0*/  IMAD.MOV.U32 R42, RZ, RZ, R19 ;  /* 0x000000ffff2a7224 */ /* 0x000fe200078e0013 */
[----:B------:R0:W-:Y:S01]  /*2a7f0*/  STL.64 [R1+0x1870], R8 ;  /* 0x0018700801007387 */ /* 0x0001e20000100a00 */
[----:B------:R-:W-:Y:S03]  /*2a800*/  HMMA.16816.F32.BF16 R16, R24, R8, R48 ;  /* 0x000000081810723c */ /* 0x000fe60000041830 */
[----:B0-----:R-:W4:Y:S04]  /*2a810*/  LDL.LU R8, [R1+0x510] ;  /* 0x0005100001087983 */ /* 0x001f280000300800 */
[----:B------:R-:W4:Y:S04]  /*2a820*/  LDL.LU R9, [R1+0x514] ;  /* 0x0005140001097983 */ /* 0x000f280000300800 */
[----:B------:R-:W4:Y:S01]  /*2a830*/  LDL.LU R10, [R1+0x518] ;  /* 0x00051800010a7983 */ /* 0x000f220000300800 */
[----:B---3--:R-:W-:-:S03]  /*2a840*/  IMAD.MOV.U32 R11, RZ, RZ, R5 ;  /* 0x000000ffff0b7224 */ /* 0x008fc600078e0005 */
[----:B------:R-:W3:Y:S08]  /*2a850*/  LDL.LU R5, [R1+0x1908] ;  /* 0x0019080001057983 */ /* 0x000ef00000300800 */
[----:B------:R-:W-:Y:S04]  /*2a860*/  STL.64 [R1+0x16a0], R18 ;  /* 0x0016a01201007387 */ /* 0x000fe80000100a00 */
[----:B------:R0:W-:Y:S04]  /*2a870*/  STL.64 [R1+0x1698], R16 ;  /* 0x0016981001007387 */ /* 0x0001e80000100a00 */
[----:B0-----:R-:W3:Y:S01]  /*2a880*/  LDL.LU R16, [R1] ;  /* 0x0000000001107983 */ /* 0x001ee20000300800 */
[----:B------:R-:W-:-:S03]  /*2a890*/  IMAD.MOV.U32 R17, RZ, RZ, R61 ;  /* 0x000000ffff117224 */ /* 0x000fc600078e003d */
[----:B------:R-:W3:Y:S01]  /*2a8a0*/  LDL.LU R61, [R1+0x1904] ;  /* 0x00190400013d7983 */ /* 0x000ee20000300800 */
[----:B--2---:R-:W-:Y:S01]  /*2a8b0*/  IMAD.MOV.U32 R51, RZ, RZ, R4 ;  /* 0x000000ffff337224 */ /* 0x004fe200078e0004 */
[----:B----4-:R-:W-:Y:S02]  /*2a8c0*/  HMMA.16816.F32.BF16 R20, R24, R12, R20 ;  /* 0x0000000c1814723c */ /* 0x010fe40000041814 */
[----:B------:R-:W2:Y:S04]  /*2a8d0*/  LDL.LU R48, [R1+0x4e0] ;  /* 0x0004e00001307983 */ /* 0x000ea80000300800 */
[----:B------:R-:W2:Y:S04]  /*2a8e0*/  LDL.LU R49, [R1+0x4e4] ;  /* 0x0004e40001317983 */ /* 0x000ea80000300800 */
[----:B------:R-:W2:Y:S04]  /*2a8f0*/  LDL.LU R50, [R1+0x4e8] ;  /* 0x0004e80001327983 */ /* 0x000ea80000300800 */
[----:B---3--:R-:W0:Y:S04]  /*2a900*/  LDSM.16.MT88.4 R4, [R5+UR4+0x5000] ;  /* 0x005000040504783b */ /* 0x008e280008004200 */
[----:B0-----:R-:W-:Y:S04]  /*2a910*/  STL.64 [R1+0x1808], R6 ;  /* 0x0018080601007387 */ /* 0x001fe80000100a00 */
[----:B------:R0:W-:Y:S04]  /*2a920*/  STL.64 [R1+0x1800], R4 ;  /* 0x0018000401007387 */ /* 0x0001e80000100a00 */
[----:B0-----:R-:W3:Y:S01]  /*2a930*/  LDL R4, [R1+0x20] ;  /* 0x0000200001047983 */ /* 0x001ee20000100800 */
[----:B------:R-:W-:-:S03]  /*2a940*/  MOV R5, R61 ;  /* 0x0000003d00057202 */ /* 0x000fc60000000f00 */
[----:B------:R-:W4:Y:S04]  /*2a950*/  LDL.LU R61, [R1+0x1900] ;  /* 0x00190000013d7983 */ /* 0x000f280000300800 */
[----:B------:R0:W-:Y:S04]  /*2a960*/  STL.64 [R1+0x450], R20 ;  /* 0x0004501401007387 */ /* 0x0001e80000100a00 */
[----:B------:R-:W-:Y:S04]  /*2a970*/  STL.64 [R1+0x458], R22 ;  /* 0x0004581601007387 */ /* 0x000fe80000100a00 */
[----:B0-----:R-:W2:Y:S04]  /*2a980*/  LDL.LU.64 R20, [R1+0x18f8] ;  /* 0x0018f80001147983 */ /* 0x001ea80000300a00 */
[----:B------:R-:W-:Y:S01]  /*2a990*/  STL.64 [R1+0x1868], R12 ;  /* 0x0018680c01007387 */ /* 0x000fe20000100a00 */
[C---:B------:R-:W-:Y:S06]  /*2a9a0*/  HMMA.16816.F32.BF16 R56, R24.reuse, R52, R56 ;  /* 0x000000341838723c */ /* 0x040fec0000041838 */
[----:B------:R-:W-:Y:S01]  /*2a9b0*/  HMMA.16816.F32.BF16 R28, R24, R28, R32 ;  /* 0x0000001c181c723c */ /* 0x000fe20000041820 */
[----:B------:R-:W-:-:S02]  /*2a9c0*/  IMAD.MOV.U32 R19, RZ, RZ, R52 ;  /* 0x000000ffff137224 */ /* 0x000fc400078e0034 */
[----:B------:R-:W-:-:S03]  /*2a9d0*/  IMAD.MOV.U32 R18, RZ, RZ, R53 ;  /* 0x000000ffff127224 */ /* 0x000fc600078e0035 */
[----:B--2---:R-:W-:-:S15]  /*2a9e0*/  HMMA.16816.F32.BF16 R44, R24, R20, R44 ;  /* 0x00000014182c723c */ /* 0x004fde000004182c */
[----:B------:R-:W-:-:S08]  /*2a9f0*/  NOP ;  /* 0x0000000000007918 */ /* 0x000fd00000000000 */
[----:B------:R-:W-:Y:S04]  /*2aa00*/  STL.64 [R1+0x440], R44 ;  /* 0x0004402c01007387 */ /* 0x000fe80000100a00 */
[----:B------:R0:W-:Y:S04]  /*2aa10*/  STL.64 [R1+0x448], R46 ;  /* 0x0004482e01007387 */ /* 0x0001e80000100a00 */
[----:B0-----:R-:W3:Y:S04]  /*2aa20*/  LDL.LU.64 R46, [R1+0x18f0] ;  /* 0x0018f000012e7983 */ /* 0x001ee80000300a00 */
[----:B------:R-:W3:Y:S04]  /*2aa30*/  LDL.LU.64 R44, [R1+0x18e8] ;  /* 0x0018e800012c7983 */ /* 0x000ee80000300a00 */
[----:B------:R0:W-:Y:S04]  /*2aa40*/  STL.64 [R1+0x1860], R20 ;  /* 0x0018601401007387 */ /* 0x0001e80000100a00 */
[----:B0-----:R-:W2:Y:S04]  /*2aa50*/  LDL.LU.64 R20, [R1+0x10] ;  /* 0x0000100001147983 */ /* 0x001ea80000300a00 */
[----:B------:R-:W-:Y:S04]  /*2aa60*/  STL.64 [R1+0x430], R56 ;  /* 0x0004303801007387 */ /* 0x000fe80000100a00 */
[----:B------:R0:W-:Y:S04]  /*2aa70*/  STL.64 [R1+0x438], R58 ;  /* 0x0004383a01007387 */ /* 0x0001e80000100a00 */
[----:B0-----:R-:W4:Y:S04]  /*2aa80*/  LDL.LU.64 R58, [R1+0x18e0] ;  /* 0x0018e000013a7983 */ /* 0x001f280000300a00 */
[----:B------:R-:W4:Y:S04]  /*2aa90*/  LDL.LU.64 R56, [R1+0x18d8] ;  /* 0x0018d80001387983 */ /* 0x000f280000300a00 */
[----:B------:R-:W4:Y:S04]  /*2aaa0*/  LDL.LU.64 R54, [R1+0x18d0] ;  /* 0x0018d00001367983 */ /* 0x000f280000300a00 */
[----:B------:R-:W4:Y:S04]  /*2aab0*/  LDL.LU.64 R52, [R1+0x18c8] ;  /* 0x0018c80001347983 */ /* 0x000f280000300a00 */
[----:B------:R-:W4:Y:S04]  /*2aac0*/  LDL.LU.64 R34, [R1+0x18c0] ;  /* 0x0018c00001227983 */ /* 0x000f280000300a00 */
[----:B------:R-:W4:Y:S04]  /*2aad0*/  LDL.LU.64 R32, [R1+0x18b8] ;  /* 0x0018b80001207983 */ /* 0x000f280000300a00 */
[----:B------:R-:W-:Y:S04]  /*2aae0*/  STL.64 [R1+0x420], R28 ;  /* 0x0004201c01007387 */ /* 0x000fe80000100a00 */
[----:B------:R0:W-:Y:S04]  /*2aaf0*/  STL.64 [R1+0x428], R30 ;  /* 0x0004281e01007387 */ /* 0x0001e80000100a00 */
[----:B0-----:R-:W4:Y:S04]  /*2ab00*/  LDL.LU.64 R30, [R1+0x18b0] ;  /* 0x0018b000011e7983 */ /* 0x001f280000300a00 */
[----:B------:R-:W4:Y:S01]  /*2ab10*/  LDL.LU.64 R28, [R1+0x18a8] ;  /* 0x0018a800011c7983 */ /* 0x000f220000300a00 */
[----:B---3--:R-:W-:-:S15]  /*2ab20*/  HMMA.16816.F32.BF16 R44, R24, R4, R44 ;  /* 0x00000004182c723c */ /* 0x008fde000004182c */
[----:B------:R-:W-:-:S08]  /*2ab30*/  NOP ;  /* 0x0000000000007918 */ /* 0x000fd00000000000 */
[----:B------:R0:W-:Y:S04]  /*2ab40*/  STL.64 [R1+0x410], R44 ;  /* 0x0004102c01007387 */ /* 0x0001e80000100a00 */
[----:B------:R-:W-:Y:S04]  /*2ab50*/  STL.64 [R1+0x418], R46 ;  /* 0x0004182e01007387 */ /* 0x000fe80000100a00 */
[----:B0-----:R-:W3:Y:S04]  /*2ab60*/  LDL.LU.64 R44, [R1+0x18a0] ;  /* 0x0018a000012c7983 */ /* 0x001ee80000300a00 */
[----:B------:R2:W-:Y:S02]  /*2ab70*/  STL.64 [R1+0x1878], R4 ;  /* 0x0018780401007387 */ /* 0x0005e40000100a00 */
[C---:B--2---:R-:W-:Y:S06]  /*2ab80*/  HMMA.16816.F32.BF16 R4, R24.reuse, R20, R8 ;  /* 0x000000141804723c */ /* 0x044fec0000041808 */
[----:B----4-:R-:W-:-:S15]  /*2ab90*/  HMMA.16816.F32.BF16 R56, R24, R16, R56 ;  /* 0x000000101838723c */ /* 0x010fde0000041838 */
[----:B------:R-:W-:-:S02]  /*2aba0*/  NOP ;  /* 0x0000000000007918 */ /* 0x000fc40000000000 */
[----:B------:R-:W-:Y:S04]  /*2abb0*/  STL.64 [R1+0x400], R4 ;  /* 0x0004000401007387 */ /* 0x000fe80000100a00 */
[----:B------:R0:W-:Y:S02]  /*2abc0*/  STL.64 [R1+0x408], R6 ;  /* 0x0004080601007387 */ /* 0x0001e40000100a00 */
[----:B0-----:R-:W-:Y:S01]  /*2abd0*/  HMMA.16816.F32.BF16 R4, R24, R28, R52 ;  /* 0x0000001c1804723c */ /* 0x001fe20000041834 */
[----:B------:R-:W-:Y:S02]  /*2abe0*/  IMAD.MOV.U32 R11, RZ, RZ, R20 ;  /* 0x000000ffff0b7224 */ /* 0x000fe400078e0014 */
[----:B------:R-:W2:Y:S04]  /*2abf0*/  LDL.LU R20, [R1+0x4c0] ;  /* 0x0004c00001147983 */ /* 0x000ea80000300800 */
[----:B------:R-:W-:Y:S04]  /*2ac00*/  STL.64 [R1+0x3f0], R56 ;  /* 0x0003f03801007387 */ /* 0x000fe80000100a00 */
[----:B------:R-:W-:Y:S01]  /*2ac10*/  STL.64 [R1+0x3f8], R58 ;  /* 0x0003f83a01007387 */ /* 0x000fe20000100a00 */
[----:B------:R-:W-:-:S11]  /*2ac20*/  IMAD.MOV.U32 R10, RZ, RZ, R21 ;  /* 0x000000ffff0a7224 */ /* 0x000fd600078e0015 */
[----:B------:R-:W-:Y:S04]  /*2ac30*/  STL.64 [R1+0x3e0], R4 ;  /* 0x0003e00401007387 */ /* 0x000fe80000100a00 */
[----:B------:R-:W-:Y:S04]  /*2ac40*/  STL.64 [R1+0x3e8], R6 ;  /* 0x0003e80601007387 */ /* 0x000fe80000100a00 */
[----:B------:R-:W2:Y:S04]  /*2ac50*/  LDL.LU R21, [R1+0x4c4] ;  /* 0x0004c40001157983 */ /* 0x000ea80000300800 */
[----:B------:R-:W2:Y:S04]  /*2ac60*/  LDL.LU R22, [R1+0x4c8] ;  /* 0x0004c80001167983 */ /* 0x000ea80000300800 */
[----:B------:R-:W2:Y:S04]  /*2ac70*/  LDL.LU R23, [R1+0x4cc] ;  /* 0x0004cc0001177983 */ /* 0x000ea80000300800 */
[----:B------:R-:W-:Y:S04]  /*2ac80*/  STL.64 [R1+0x1850], R30 ;  /* 0x0018501e01007387 */ /* 0x000fe80000100a00 */
[----:B------:R0:W-:Y:S04]  /*2ac90*/  STL.64 [R1+0x1848], R28 ;  /* 0x0018481c01007387 */ /* 0x0001e80000100a00 */
[----:B0-----:R-:W4:Y:S04]  /*2aca0*/  LDL.LU R28, [R1+0x4d0] ;  /* 0x0004d000011c7983 */ /* 0x001f280000300800 */
[----:B------:R-:W4:Y:S04]  /*2acb0*/  LDL.LU R29, [R1+0x4d4] ;  /* 0x0004d400011d7983 */ /* 0x000f280000300800 */
[----:B------:R-:W4:Y:S04]  /*2acc0*/  LDL.LU R30, [R1+0x4d8] ;  /* 0x0004d800011e7983 */ /* 0x000f280000300800 */
[----:B------:R-:W4:Y:S01]  /*2acd0*/  LDL.LU R31, [R1+0x4dc] ;  /* 0x0004dc00011f7983 */ /* 0x000f220000300800 */
[----:B------:R-:W-:-:S15]  /*2ace0*/  HMMA.16816.F32.BF16 R4, R24, R32, R48 ;  /* 0x000000201804723c */ /* 0x000fde0000041830 */
[----:B------:R-:W-:-:S08]  /*2acf0*/  NOP ;  /* 0x0000000000007918 */ /* 0x000fd00000000000 */
[----:B------:R0:W-:Y:S04]  /*2ad00*/  STL.64 [R1+0x3d0], R4 ;  /* 0x0003d00401007387 */ /* 0x0001e80000100a00 */
[----:B------:R1:W-:Y:S04]  /*2ad10*/  STL.64 [R1+0x3d8], R6 ;  /* 0x0003d80601007387 */ /* 0x0003e80000100a00 */
        /* <DEDUP_REMOVED lines=12> */
[----:B0-----:R-:W3:Y:S04]  /*2ade0*/  LDL.LU R4, [R1+0x2b0] ;  /* 0x0002b00001047983 */ /* 0x001ee80000300800 */
[----:B------:R-:W3:Y:S04]  /*2adf0*/  LDL.LU R5, [R1+0x2b4] ;  /* 0x0002b40001057983 */ /* 0x000ee80000300800 */
[----:B-1----:R-:W3:Y:S04]  /*2ae00*/  LDL.LU R6, [R1+0x2b8] ;  /* 0x0002b80001067983 */ /* 0x002ee80000300800 */
[----:B------:R-:W3:Y:S04]  /*2ae10*/  LDL.LU R7, [R1+0x2bc] ;  /* 0x0002bc0001077983 */ /* 0x000ee80000300800 */
[----:B------:R-:W3:Y:S01]  /*2ae20*/  LDL.LU R12, [R1+0x1a0] ;  /* 0x0001a000010c7983 */ /* 0x000ee20000300800 */
[----:B------:R-:W-:-:S03]  /*2ae30*/  IMAD.MOV.U32 R9, RZ, RZ, R14 ;  /* 0x000000ffff097224 */ /* 0x000fc600078e000e */
[----:B------:R-:W3:Y:S01]  /*2ae40*/  LDL.LU R13, [R1+0x1a4] ;  /* 0x0001a400010d7983 */ /* 0x000ee20000300800 */
[----:B------:R-:W-:-:S03]  /*2ae50*/  IMAD.MOV.U32 R8, RZ, RZ, R15 ;  /* 0x000000ffff087224 */ /* 0x000fc600078e000f */
[----:B------:R-:W3:Y:S04]  /*2ae60*/  LDL.LU R14, [R1+0x1a8] ;  /* 0x0001a800010e7983 */ /* 0x000ee80000300800 */
[----:B------:R-:W3:Y:S04]  /*2ae70*/  LDL.LU R15, [R1+0x1ac] ;  /* 0x0001ac00010f7983 */ /* 0x000ee80000300800 */
[----:B------:R-:W-:Y:S04]  /*2ae80*/  STL.64 [R1+0x1840], R34 ;  /* 0x0018402201007387 */ /* 0x000fe80000100a00 */
[----:B------:R-:W-:Y:S04]  /*2ae90*/  STL.64 [R1+0x1838], R32 ;  /* 0x0018382001007387 */ /* 0x000fe80000100a00 */
[----:B------:R-:W-:Y:S04]  /*2aea0*/  STL.64 [R1+0x1830], R38 ;  /* 0x0018302601007387 */ /* 0x000fe80000100a00 */
[----:B------:R-:W-:Y:S01]  /*2aeb0*/  STL.64 [R1+0x1828], R36 ;  /* 0x0018282401007387 */ /* 0x000fe20000100a00 */
[----:B----4-:R-:W-:-:S15]  /*2aec0*/  HMMA.16816.F32.BF16 R28, R24, R36, R28 ;  /* 0x00000024181c723c */ /* 0x010fde000004181c */
[----:B------:R-:W-:-:S08]  /*2aed0*/  NOP ;  /* 0x0000000000007918 */ /* 0x000fd00000000000 */
[----:B------:R-:W-:Y:S04]  /*2aee0*/  STL.64 [R1+0x3c0], R28 ;  /* 0x0003c01c01007387 */ /* 0x000fe80000100a00 */
[----:B------:R2:W-:Y:S02]  /*2aef0*/  STL.64 [R1+0x3c8], R30 ;  /* 0x0003c81e01007387 */ /* 0x0005e40000100a00 */
[C---:B--2---:R-:W-:Y:S06]  /*2af00*/  HMMA.16816.F32.BF16 R28, R24.reuse, R40, R20 ;  /* 0x00000028181c723c */ /* 0x044fec0000041814 */
[----:B---3--:R-:W-:Y:S01]  /*2af10*/  HMMA.16816.F32.BF16 R48, R24, R44, R48 ;  /* 0x0000002c1830723c */ /* 0x008fe20000041830 */
[----:B------:R-:W2:-:S15]  /*2af20*/  LDL.LU R20, [R1+0x350] ;  /* 0x0003500001147983 */ /* 0x000e9e0000300800 */
[----:B------:R-:W-:-:S01]  /*2af30*/  NOP ;  /* 0x0000000000007918 */ /* 0x000fc20000000000 */
[----:B------:R0:W-:Y:S04]  /*2af40*/  STL.64 [R1+0x3b0], R28 ;  /* 0x0003b01c01007387 */ /* 0x0001e80000100a00 */
[----:B------:R-:W-:Y:S04]  /*2af50*/  STL.64 [R1+0x3b8], R30 ;  /* 0x0003b81e01007387 */ /* 0x000fe80000100a00 */
[----:B------:R-:W2:Y:S04]  /*2af60*/  LDL.LU R21, [R1+0x354] ;  /* 0x0003540001157983 */ /* 0x000ea80000300800 */
[----:B------:R-:W2:Y:S04]  /*2af70*/  LDL.LU R22, [R1+0x358] ;  /* 0x0003580001167983 */ /* 0x000ea80000300800 */
[----:B------:R-:W2:Y:S04]  /*2af80*/  LDL.LU R23, [R1+0x35c] ;  /* 0x00035c0001177983 */ /* 0x000ea80000300800 */
[----:B------:R-:W3:Y:S04]  /*2af90*/  LDL.LU R32, [R1+0x320] ;  /* 0x0003200001207983 */ /* 0x000ee80000300800 */
[----:B------:R-:W3:Y:S04]  /*2afa0*/  LDL.LU R33, [R1+0x324] ;  /* 0x0003240001217983 */ /* 0x000ee80000300800 */
[----:B------:R-:W3:Y:S04]  /*2afb0*/  LDL.LU R34, [R1+0x328] ;  /* 0x0003280001227983 */ /* 0x000ee80000300800 */
[----:B------:R-:W3:Y:S04]  /*2afc0*/  LDL.LU R35, [R1+0x32c] ;  /* 0x00032c0001237983 */ /* 0x000ee80000300800 */
[----:B0-----:R-:W4:Y:S04]  /*2afd0*/  LDL.LU.64 R28, [R1+0x30] ;  /* 0x00003000011c7983 */ /* 0x001f280000300a00 */
[----:B------:R-:W-:Y:S04]  /*2afe0*/  STL.64 [R1+0x1820], R42 ;  /* 0x0018202a01007387 */ /* 0x000fe80000100a00 */
[----:B------:R0:W-:Y:S04]  /*2aff0*/  STL.64 [R1+0x1818], R40 ;  /* 0x0018182801007387 */ /* 0x0001e80000100a00 */
[----:B0-----:R-:W3:Y:S04]  /*2b000*/  LDL.LU R40, [R1+0x330] ;  /* 0x0003300001287983 */ /* 0x001ee80000300800 */
[----:B------:R-:W3:Y:S04]  /*2b010*/  LDL.LU R41, [R1+0x334] ;  /* 0x0003340001297983 */ /* 0x000ee80000300800 */
[----:B------:R-:W3:Y:S04]  /*2b020*/  LDL.LU R42, [R1+0x338] ;  /* 0x00033800012a7983 */ /* 0x000ee80000300800 */
[----:B------:R-:W3:Y:S04]  /*2b030*/  LDL.LU R43, [R1+0x33c] ;  /* 0x00033c00012b7983 */ /* 0x000ee80000300800 */
[----:B------:R0:W-:Y:S04]  /*2b040*/  STL.64 [R1+0x470], R48 ;  /* 0x0004703001007387 */ /* 0x0001e80000100a00 */
[----:B------:R-:W-:Y:S04]  /*2b050*/  STL.64 [R1+0x478], R50 ;  /* 0x0004783201007387 */ /* 0x000fe80000100a00 */
[----:B0-----:R-:W2:Y:S02]  /*2b060*/  LDL.LU.64 R48, [R1+0x1898] ;  /* 0x0018980001307983 */ /* 0x001ea40000300a00 */
[----:B--2---:R-:W-:-:S15]  /*2b070*/  HMMA.16816.F32.BF16 R52, R24, R48, R52 ;  /* 0x000000301834723c */ /* 0x004fde0000041834 */
[----:B------:R-:W-:-:S08]  /*2b080*/  NOP ;  /* 0x0000000000007918 */ /* 0x000fd00000000000 */
[----:B------:R0:W-:Y:S04]  /*2b090*/  STL.64 [R1+0x460], R52 ;  /* 0x0004603401007387 */ /* 0x0001e80000100a00 */
[----:B------:R-:W-:Y:S04]  /*2b0a0*/  STL.64 [R1+0x468], R54 ;  /* 0x0004683601007387 */ /* 0x000fe80000100a00 */
[----:B0-----:R-:W2:Y:S02]  /*2b0b0*/  LDL.LU.64 R52, [R1+0x1890] ;  /* 0x0018900001347983 */ /* 0x001ea40000300a00 */
[----:B--2---:R-:W-:Y:S02]  /*2b0c0*/  HMMA.16816.F32.BF16 R24, R24, R52, R56 ;  /* 0x000000341818723c */ /* 0x004fe40000041838 */
[----:B------:R-:W2:Y:S04]  /*2b0d0*/  LDL.LU.64 R58, [R1+0x1888] ;  /* 0x00188800013a7983 */ /* 0x000ea80000300a00 */
[----:B------:R-:W2:-:S15]  /*2b0e0*/  LDL.LU.64 R56, [R1+0x1880] ;  /* 0x0018800001387983 */ /* 0x000e9e0000300a00 */
[----:B------:R-:W-:-:S02]  /*2b0f0*/  NOP ;  /* 0x0000000000007918 */ /* 0x000fc40000000000 */
[----:B------:R0:W-:Y:S02]  /*2b100*/  STL.64 [R1+0x3a0], R24 ;  /* 0x0003a01801007387 */ /* 0x0001e40000100a00 */
[----:B0-----:R-:W-:Y:S02]  /*2b110*/  IMAD.MOV.U32 R24, RZ, RZ, R11 ;  /* 0x000000ffff187224 */ /* 0x001fe400078e000b */
[----:B------:R-:W-:Y:S01]  /*2b120*/  IMAD.MOV.U32 R25, RZ, RZ, R10 ;  /* 0x000000ffff197224 */ /* 0x000fe200078e000a */
[----:B------:R-:W-:Y:S01]  /*2b130*/  STL.64 [R1+0x3a8], R26 ;  /* 0x0003a81a01007387 */ /* 0x000fe20000100a00 */
[----:B--2---:R-:W-:Y:S03]  /*2b140*/  HMMA.16816.F32.BF16 R8, R56, R8, R4 ;  /* 0x000000083808723c */ /* 0x004fe60000041804 */
[----:B------:R-:W2:-:S15]  /*2b150*/  LDL.LU.64 R4, [R1+0x1878] ;  /* 0x0018780001047983 */ /* 0x000e9e0000300a00 */
[----:B------:R-:W-:-:S05]  /*2b160*/  NOP ;  /* 0x0000000000007918 */ /* 0x000fca0000000000 */
[----:B------:R0:W-:Y:S04]  /*2b170*/  STL.64 [R1+0x390], R8 ;  /* 0x0003900801007387 */ /* 0x0001e80000100a00 */
[----:B------:R-:W-:Y:S04]  /*2b180*/  STL [R1+0x398], R10 ;  /* 0x0003980a01007387 */ /* 0x000fe80000100800 */
[----:B0-----:R-:W4:Y:S01]  /*2b190*/  LDL.LU.64 R8, [R1+0x1870] ;  /* 0x0018700001087983 */ /* 0x001f220000300a00 */
[----:B------:R-:W-:-:S05]  /*2b1a0*/  IMAD.MOV.U32 R46, RZ, RZ, R11 ;  /* 0x000000ffff2e7224 */ /* 0x000fca00078e000b */
[----:B------:R0:W-:Y:S04]  /*2b1b0*/  STL [R1+0x1608], R46 ;  /* 0x0016082e01007387 */ /* 0x0001e80000100800 */
[----:B0-----:R-:W3:Y:S01]  /*2b1c0*/  LDL R46, [R1+0x1374] ;  /* 0x00137400012e7983 */ /* 0x001ee20000100800 */
[----:B----4-:R-:W-:Y:S03]  /*2b1d0*/  HMMA.16816.F32.BF16 R8, R56, R8, R12 ;  /* 0x000000083808723c */ /* 0x010fe6000004180c */
[----:B------:R-:W4:-:S15]  /*2b1e0*/  LDL.LU.64 R12, [R1+0x1868] ;  /* 0x00186800010c7983 */ /* 0x000f1e0000300a00 */
[----:B------:R-:W-:-:S05]  /*2b1f0*/  NOP ;  /* 0x0000000000007918 */ /* 0x000fca0000000000 */
[----:B------:R-:W-:Y:S04]  /*2b200*/  STL.64 [R1+0x380], R8 ;  /* 0x0003800801007387 */ /* 0x000fe80000100a00 */
[----:B------:R-:W-:Y:S04]  /*2b210*/  STL.64 [R1+0x388], R10 ;  /* 0x0003880a01007387 */ /* 0x000fe80000100a00 */
[----:B---3--:R-:W0:Y:S04]  /*2b220*/  LDSM.16.MT88.4 R8, [R46+UR4+0x5000] ;  /* 0x005000042e08783b */ /* 0x008e280008004200 */
[----:B0-----:R-:W-:Y:S04]  /*2b230*/  STL.64 [R1+0x1788], R10 ;  /* 0x0017880a01007387 */ /* 0x001fe80000100a00 */
[----:B------:R0:W-:Y:S04]  /*2b240*/  STL.64 [R1+0x1780], R8 ;  /* 0x0017800801007387 */ /* 0x0001e80000100a00 */
[----:B0-----:R-:W3:Y:S04]  /*2b250*/  LDL.LU R8, [R1+0x340] ;  /* 0x0003400001087983 */ /* 0x001ee80000300800 */
[----:B------:R-:W3:Y:S04]  /*2b260*/  LDL.LU R9, [R1+0x344] ;  /* 0x0003440001097983 */ /* 0x000ee80000300800 */
[----:B------:R-:W3:Y:S04]  /*2b270*/  LDL.LU R10, [R1+0x348] ;  /* 0x00034800010a7983 */ /* 0x000ee80000300800 */
[----:B------:R-:W3:Y:S04]  /*2b280*/  LDL.LU R11, [R1+0x34c] ;  /* 0x00034c00010b7983 */ /* 0x000ee80000300800 */
[----:B------:R-:W-:Y:S01]  /*2b290*/  STL [R1+0x160c], R46 ;  /* 0x00160c2e01007387 */ /* 0x000fe20000100800 */
[----:B----4-:R-:W-:-:S15]  /*2b2a0*/  HMMA.16816.F32.BF16 R20, R56, R12, R20 ;  /* 0x0000000c3814723c */ /* 0x010fde0000041814 */
[----:B------:R-:W-:-:S08]  /*2b2b0*/  NOP ;  /* 0x0000000000007918 */ /* 0x000fd00000000000 */
[----:B------:R0:W-:Y:S04]  /*2b2c0*/  STL.64 [R1+0x370], R20 ;  /* 0x0003701401007387 */ /* 0x0001e80000100a00 */
[----:B------:R-:W-:Y:S04]  /*2b2d0*/  STL.64 [R1+0x378], R22 ;  /* 0x0003781601007387 */ /* 0x000fe80000100a00 */
[----:B0-----:R-:W3:Y:S04]  /*2b2e0*/  LDL.LU.64 R20, [R1+0x1860] ;  /* 0x0018600001147983 */ /* 0x001ee80000300a00 */
[----:B------:R3:W-:Y:S01]  /*2b2f0*/  STL.64 [R1+0x1810], R12 ;  /* 0x0018100c01007387 */ /* 0x0007e20000100a00 */
[----:B------:R-:W-:Y:S01]  /*2b300*/  MOV R36, R19 ;  /* 0x0000001300247202 */ /* 0x000fe20000000f00 */
[----:B------:R-:W-:Y:S01]  /*2b310*/  IMAD.MOV.U32 R37, RZ, RZ, R18 ;  /* 0x000000ffff257224 */ /* 0x000fe200078e0012 */
[----:B------:R-:W-:Y:S01]  /*2b320*/  MOV R19, R28 ;  /* 0x0000001c00137202 */ /* 0x000fe20000000f00 */
[----:B------:R-:W-:Y:S01]  /*2b330*/  IMAD.MOV.U32 R18, RZ, RZ, R29 ;  /* 0x000000ffff127224 */ /* 0x000fe200078e001d */
[----:B---3--:R-:W-:Y:S01]  /*2b340*/  HMMA.16816.F32.BF16 R12, R56, R20, R8 ;  /* 0x00000014380c723c */ /* 0x008fe20000041808 */
[----:B------:R-:W2:-:S15]  /*2b350*/  LDL.LU R8, [R1+0x310] ;  /* 0x0003100001087983 */ /* 0x000e9e0000300800 */
[----:B------:R-:W-:-:S07]  /*2b360*/  NOP ;  /* 0x0000000000007918 */ /* 0x000fce0000000000 */
[----:B------:R-:W-:Y:S04]  /*2b370*/  STL.64 [R1+0x360], R12 ;  /* 0x0003600c01007387 */ /* 0x000fe80000100a00 */
[----:B------:R0:W-:Y:S04]  /*2b380*/  STL.64 [R1+0x368], R14 ;  /* 0x0003680e01007387 */ /* 0x0001e80000100a00 */
[----:B------:R-:W2:Y:S04]  /*2b390*/  LDL.LU R9, [R1+0x314] ;  /* 0x0003140001097983 */ /* 0x000ea80000300800 */
[----:B------:R-:W2:Y:S04]  /*2b3a0*/  LDL.LU R10, [R1+0x318] ;  /* 0x00031800010a7983 */ /* 0x000ea80000300800 */
[----:B------:R-:W2:Y:S04]  /*2b3b0*/  LDL.LU R11, [R1+0x31c] ;  /* 0x00031c00010b7983 */ /* 0x000ea80000300800 */
[----:B------:R-:W3:Y:S04]  /*2b3c0*/  LDL.LU R20, [R1+0x300] ;  /* 0x0003000001147983 */ /* 0x000ee80000300800 */
[----:B------:R-:W3:Y:S04]  /*2b3d0*/  LDL.LU R21, [R1+0x304] ;  /* 0x0003040001157983 */ /* 0x000ee80000300800 */
[----:B------:R-:W3:Y:S04]  /*2b3e0*/  LDL.LU R22, [R1+0x308] ;  /* 0x0003080001167983 */ /* 0x000ee80000300800 */
[----:B------:R-:W3:Y:S01]  /*2b3f0*/  LDL.LU R23, [R1+0x30c] ;  /* 0x00030c0001177983 */ /* 0x000ee20000300800 */
[----:B0-----:R-:W-:-:S15]  /*2b400*/  HMMA.16816.F32.BF16 R12, R56, R36, R40 ;  /* 0x00000024380c723c */ /* 0x001fde0000041828 */
[----:B------:R-:W-:-:S08]  /*2b410*/  NOP ;  /* 0x0000000000007918 */ /* 0x000fd00000000000 */
[----:B------:R0:W-:Y:S01]  /*2b420*/  STL.64 [R1+0x350], R12 ;  /* 0x0003500c01007387 */ /* 0x0001e20000100a00 */
[----:B------:R-:W-:Y:S02]  /*2b430*/  IMAD.MOV.U32 R54, RZ, RZ, R14 ;  /* 0x000000ffff367224 */ /* 0x000fe400078e000e */
[----:B------:R-:W-:Y:S02]  /*2b440*/  IMAD.MOV.U32 R55, RZ, RZ, R15 ;  /* 0x000000ffff377224 */ /* 0x000fe400078e000f */
[----:B0-----:R-:W-:-:S15]  /*2b450*/  HMMA.16816.F32.BF16 R12, R56, R28, R32 ;  /* 0x0000001c380c723c */ /* 0x001fde0000041820 */
[----:B------:R-:W-:-:S08]  /*2b460*/  NOP ;  /* 0x0000000000007918 */ /* 0x000fd00000000000 */
[----:B------:R0:W-:Y:S04]  /*2b470*/  STL.64 [R1+0x340], R12 ;  /* 0x0003400c01007387 */ /* 0x0001e80000100a00 */
        /* <DEDUP_REMOVED lines=18> */
[----:B------:R-:W4:Y:S01]  /*2b5a0*/  LDL.LU R13, [R1+0x254] ;  /* 0x00025400010d7983 */ /* 0x000f220000300800 */
[----:B------:R-:W-:-:S03]  /*2b5b0*/  IMAD.MOV.U32 R46, RZ, RZ, R15 ;  /* 0x000000ffff2e7224 */ /* 0x000fc600078e000f */
[----:B-1----:R-:W4:Y:S04]  /*2b5c0*/  LDL.LU R14, [R1+0x258] ;  /* 0x00025800010e7983 */ /* 0x002f280000300800 */
[----:B------:R-:W4:Y:S01]  /*2b5d0*/  LDL.LU R15, [R1+0x25c] ;  /* 0x00025c00010f7983 */ /* 0x000f220000300800 */
[----:B------:R-:W-:Y:S01]  /*2b5e0*/  IMAD.MOV.U32 R27, RZ, RZ, R61 ;  /* 0x000000ffff1b7224 */ /* 0x000fe200078e003d */
[C---:B--2---:R-:W-:Y:S06]  /*2b5f0*/  HMMA.16816.F32.BF16 R4, R56.reuse, R4, R8 ;  /* 0x000000043804723c */ /* 0x044fec0000041808 */
[----:B---3--:R-:W-:-:S15]  /*2b600*/  HMMA.16816.F32.BF16 R8, R56, R24, R20 ;  /* 0x000000183808723c */ /* 0x008fde0000041814 */
[----:B------:R-:W-:-:S02]  /*2b610*/  NOP ;  /* 0x0000000000007918 */ /* 0x000fc40000000000 */
[----:B------:R0:W-:Y:S01]  /*2b620*/  STL [R1+0x334], R5 ;  /* 0x0003340501007387 */ /* 0x0001e20000100800 */
[----:B------:R-:W-:-:S03]  /*2b630*/  IMAD.MOV.U32 R47, RZ, RZ, R4 ;  /* 0x000000ffff2f7224 */ /* 0x000fc600078e0004 */
[----:B------:R-:W2:Y:S04]  /*2b640*/  LDL.LU R4, [R1+0x240] ;  /* 0x0002400001047983 */ /* 0x000ea80000300800 */
[----:B------:R1:W-:Y:S04]  /*2b650*/  STL.64 [R1+0x320], R8 ;  /* 0x0003200801007387 */ /* 0x0003e80000100a00 */
[----:B------:R3:W-:Y:S01]  /*2b660*/  STL.64 [R1+0x328], R10 ;  /* 0x0003280a01007387 */ /* 0x0007e20000100a00 */
[----:B------:R-:W-:Y:S02]  /*2b670*/  IMAD.MOV.U32 R50, RZ, RZ, R6 ;  /* 0x000000ffff327224 */ /* 0x000fe400078e0006 */
[----:B------:R-:W-:Y:S01]  /*2b680*/  IMAD.MOV.U32 R51, RZ, RZ, R7 ;  /* 0x000000ffff337224 */ /* 0x000fe200078e0007 */
[----:B0-----:R-:W2:Y:S04]  /*2b690*/  LDL.LU R5, [R1+0x244] ;  /* 0x0002440001057983 */ /* 0x001ea80000300800 */
[----:B------:R-:W2:Y:S04]  /*2b6a0*/  LDL.LU R6, [R1+0x248] ;  /* 0x0002480001067983 */ /* 0x000ea80000300800 */
[----:B------:R-:W2:Y:S04]  /*2b6b0*/  LDL.LU R7, [R1+0x24c] ;  /* 0x00024c0001077983 */ /* 0x000ea80000300800 */
[----:B-1----:R-:W2:Y:S04]  /*2b6c0*/  LDL.LU R8, [R1+0x180] ;  /* 0x0001800001087983 */ /* 0x002ea80000300800 */
[----:B------:R-:W2:Y:S04]  /*2b6d0*/  LDL.LU R9, [R1+0x184] ;  /* 0x0001840001097983 */ /* 0x000ea80000300800 */
[----:B---3--:R-:W3:Y:S04]  /*2b6e0*/  LDL.LU R10, [R1+0x188] ;  /* 0x00018800010a7983 */ /* 0x008ee80000300800 */
[----:B------:R-:W3:Y:S04]  /*2b6f0*/  LDL.LU R11, [R1+0x18c] ;  /* 0x00018c00010b7983 */ /* 0x000ee80000300800 */
[----:B------:R-:W3:Y:S04]  /*2b700*/  LDL.LU R20, [R1+0x160] ;  /* 0x0001600001147983 */ /* 0x000ee80000300800 */
[----:B------:R-:W3:Y:S04]  /*2b710*/  LDL.LU R21, [R1+0x164] ;  /* 0x0001640001157983 */ /* 0x000ee80000300800 */
[----:B------:R-:W3:Y:S04]  /*2b720*/  LDL.LU R22, [R1+0x168] ;  /* 0x0001680001167983 */ /* 0x000ee80000300800 */
[----:B------:R-:W3:Y:S04]  /*2b730*/  LDL.LU R23, [R1+0x16c] ;  /* 0x00016c0001177983 */ /* 0x000ee80000300800 */
[----:B------:R0:W-:Y:S04]  /*2b740*/  STL.64 [R1+0x17e0], R24 ;  /* 0x0017e01801007387 */ /* 0x0001e80000100a00 */
[----:B0-----:R-:W3:Y:S04]  /*2b750*/  LDL.LU R24, [R1+0x170] ;  /* 0x0001700001187983 */ /* 0x001ee80000300800 */
[----:B------:R-:W3:Y:S04]  /*2b760*/  LDL.LU R25, [R1+0x174] ;  /* 0x0001740001197983 */ /* 0x000ee80000300800 */
[----:B------:R-:W3:Y:S04]  /*2b770*/  LDL.LU R26, [R1+0x178] ;  /* 0x00017800011a7983 */ /* 0x000ee80000300800 */
[----:B------:R-:W3:Y:S01]  /*2b780*/  LDL.LU R61, [R1+0x1858] ;  /* 0x00185800013d7983 */ /* 0x000ee20000300800 */
[----:B----4-:R-:W-:-:S15]  /*2b790*/  HMMA.16816.F32.BF16 R28, R56, R16, R28 ;  /* 0x00000010381c723c */ /* 0x010fde000004181c */
[----:B------:R-:W-:-:S08]  /*2b7a0*/  NOP ;  /* 0x0000000000007918 */ /* 0x000fd00000000000 */
[----:B------:R-:W-:Y:S04]  /*2b7b0*/  STL.64 [R1+0x310], R28 ;  /* 0x0003101c01007387 */ /* 0x000fe80000100a00 */
[----:B------:R0:W-:Y:S04]  /*2b7c0*/  STL.64 [R1+0x318], R30 ;  /* 0x0003181e01007387 */ /* 0x0001e80000100a00 */
[----:B0-----:R-:W4:Y:S04]  /*2b7d0*/  LDL.LU.64 R30, [R1+0x1850] ;  /* 0x00185000011e7983 */ /* 0x001f280000300a00 */
[----:B------:R-:W2:Y:S02]  /*2b7e0*/  LDL.LU.64 R28, [R1+0x1848] ;  /* 0x00184800011c7983 */ /* 0x000ea40000300a00 */
[----:B--2---:R-:W-:-:S15]  /*2b7f0*/  HMMA.16816.F32.BF16 R32, R56, R28, R32 ;  /* 0x0000001c3820723c */ /* 0x004fde0000041820 */
[----:B------:R-:W-:-:S08]  /*2b800*/  NOP ;  /* 0x0000000000007918 */ /* 0x000fd00000000000 */
[----:B------:R-:W-:Y:S04]  /*2b810*/  STL.64 [R1+0x300], R32 ;  /* 0x0003002001007387 */ /* 0x000fe80000100a00 */
[----:B------:R0:W-:Y:S04]  /*2b820*/  STL.64 [R1+0x308], R34 ;  /* 0x0003082201007387 */ /* 0x0001e80000100a00 */
[----:B0-----:R-:W2:Y:S04]  /*2b830*/  LDL.LU.64 R34, [R1+0x1840] ;  /* 0x0018400001227983 */ /* 0x001ea80000300a00 */
[----:B------:R-:W3:Y:S04]  /*2b840*/  LDL.LU.64 R32, [R1+0x1838] ;  /* 0x0018380001207983 */ /* 0x000ee80000300a00 */
[----:B----4-:R-:W-:Y:S04]  /*2b850*/  STL.64 [R1+0x17f0], R30 ;  /* 0x0017f01e01007387 */ /* 0x010fe80000100a00 */
[----:B------:R0:W-:Y:S04]  /*2b860*/  STL.64 [R1+0x17e8], R28 ;  /* 0x0017e81c01007387 */ /* 0x0001e80000100a00 */
[----:B0-----:R-:W4:Y:S01]  /*2b870*/  LDL.LU.64 R28, [R1+0x80] ;  /* 0x00008000011c7983 */ /* 0x001f220000300a00 */
[----:B---3--:R-:W-:-:S15]  /*2b880*/  HMMA.16816.F32.BF16 R36, R56, R32, R36 ;  /* 0x000000203824723c */ /* 0x008fde0000041824 */
[----:B------:R-:W-:-:S08]  /*2b890*/  NOP ;  /* 0x0000000000007918 */ /* 0x000fd00000000000 */
[----:B------:R-:W-:Y:S04]  /*2b8a0*/  STL.64 [R1+0x2f0], R36 ;  /* 0x0002f02401007387 */ /* 0x000fe80000100a00 */
[----:B------:R0:W-:Y:S04]  /*2b8b0*/  STL.64 [R1+0x2f8], R38 ;  /* 0x0002f82601007387 */ /* 0x0001e80000100a00 */
[----:B0-----:R-:W3:Y:S04]  /*2b8c0*/  LDL.LU.64 R38, [R1+0x1830] ;  /* 0x0018300001267983 */ /* 0x001ee80000300a00 */
[----:B------:R-:W2:Y:S02]  /*2b8d0*/  LDL.LU.64 R36, [R1+0x1828] ;  /* 0x0018280001247983 */ /* 0x000ea40000300a00 */
[----:B--2---:R-:W-:-:S15]  /*2b8e0*/  HMMA.16816.F32.BF16 R40, R56, R36, R40 ;  /* 0x000000243828723c */ /* 0x004fde0000041828 */
[----:B------:R-:W-:-:S08]  /*2b8f0*/  NOP ;  /* 0x0000000000007918 */ /* 0x000fd00000000000 */
[----:B------:R-:W-:Y:S04]  /*2b900*/  STL.64 [R1+0x2e0], R40 ;  /* 0x0002e02801007387 */ /* 0x000fe80000100a00 */
[----:B------:R0:W-:Y:S04]  /*2b910*/  STL.64 [R1+0x2e8], R42 ;  /* 0x0002e82a01007387 */ /* 0x0001e80000100a00 */
[----:B0-----:R-:W2:Y:S04]  /*2b920*/  LDL.LU.64 R42, [R1+0x1820] ;  /* 0x00182000012a7983 */ /* 0x001ea80000300a00 */
[----:B------:R-:W4:Y:S01]  /*2b930*/  LDL.LU.64 R40, [R1+0x1818] ;  /* 0x0018180001287983 */ /* 0x000f220000300a00 */
[C---:B------:R-:W-:Y:S03]  /*2b940*/  HMMA.16816.F32.BF16 R4, R56.reuse, R44, R4 ;  /* 0x0000002c3804723c */ /* 0x040fe60000041804 */
[----:B---3--:R-:W-:Y:S04]  /*2b950*/  STL.64 [R1+0x17d8], R38 ;  /* 0x0017d82601007387 */ /* 0x008fe80000100a00 */
[----:B------:R0:W-:Y:S04]  /*2b960*/  STL.64 [R1+0x17d0], R36 ;  /* 0x0017d02401007387 */ /* 0x0001e80000100a00 */
[----:B0-----:R-:W3:Y:S01]  /*2b970*/  LDL.LU.64 R36, [R1+0x90] ;  /* 0x0000900001247983 */ /* 0x001ee20000300a00 */
[----:B----4-:R-:W-:-:S15]  /*2b980*/  HMMA.16816.F32.BF16 R12, R56, R40, R12 ;  /* 0x00000028380c723c */ /* 0x010fde000004180c */
[----:B------:R-:W-:-:S08]  /*2b990*/  NOP ;  /* 0x0000000000007918 */ /* 0x000fd00000000000 */
[----:B------:R0:W-:Y:S04]  /*2b9a0*/  STL.64 [R1+0x2d0], R12 ;  /* 0x0002d00c01007387 */ /* 0x0001e80000100a00 */
[----:B------:R-:W-:Y:S04]  /*2b9b0*/  STL.64 [R1+0x2d8], R14 ;  /* 0x0002d80e01007387 */ /* 0x000fe80000100a00 */
[----:B0-----:R-:W4:Y:S04]  /*2b9c0*/  LDL.LU.64 R12, [R1+0x1810] ;  /* 0x00181000010c7983 */ /* 0x001f280000300a00 */
[----:B--2---:R-:W-:Y:S04]  /*2b9d0*/  STL.64 [R1+0x17c8], R42 ;  /* 0x0017c82a01007387 */ /* 0x004fe80000100a00 */
[----:B------:R0:W-:Y:S04]  /*2b9e0*/  STL.64 [R1+0x17c0], R40 ;  /* 0x0017c02801007387 */ /* 0x0001e80000100a00 */
[----:B0-----:R-:W2:Y:S04]  /*2b9f0*/  LDL.LU R40, [R1+0x190] ;  /* 0x0001900001287983 */ /* 0x001ea80000300800 */
[----:B------:R-:W2:Y:S04]  /*2ba00*/  LDL.LU R41, [R1+0x194] ;  /* 0x0001940001297983 */ /* 0x000ea80000300800 */
[----:B------:R-:W2:Y:S04]  /*2ba10*/  LDL.LU R42, [R1+0x198] ;  /* 0x00019800012a7983 */ /* 0x000ea80000300800 */
[----:B------:R-:W2:Y:S04]  /*2ba20*/  LDL.LU R43, [R1+0x19c] ;  /* 0x00019c00012b7983 */ /* 0x000ea80000300800 */
[----:B------:R-:W-:Y:S04]  /*2ba30*/  STL.64 [R1+0x2c0], R4 ;  /* 0x0002c00401007387 */ /* 0x000fe80000100a00 */
[----:B------:R0:W-:Y:S04]  /*2ba40*/  STL.64 [R1+0x2c8], R6 ;  /* 0x0002c80601007387 */ /* 0x0001e80000100a00 */
[----:B0-----:R-:W3:Y:S04]  /*2ba50*/  LDL.LU.64 R6, [R1+0x1808] ;  /* 0x0018080001067983 */ /* 0x001ee80000300a00 */
[----:B------:R-:W3:Y:S04]  /*2ba60*/  LDL.LU.64 R4, [R1+0x1800] ;  /* 0x0018000001047983 */ /* 0x000ee80000300a00 */
[----:B------:R-:W-:Y:S04]  /*2ba70*/  STL.64 [R1+0x17b8], R46 ;  /* 0x0017b82e01007387 */ /* 0x000fe80000100a00 */
[----:B------:R0:W-:Y:S04]  /*2ba80*/  STL.64 [R1+0x17b0], R44 ;  /* 0x0017b02c01007387 */ /* 0x0001e80000100a00 */
[----:B0-----:R-:W4:Y:S04]  /*2ba90*/  LDL.LU R44, [R1+0x230] ;  /* 0x00023000012c7983 */ /* 0x001f280000300800 */
[----:B------:R-:W4:Y:S04]  /*2baa0*/  LDL.LU R45, [R1+0x234] ;  /* 0x00023400012d7983 */ /* 0x000f280000300800 */
[----:B------:R-:W4:Y:S01]  /*2bab0*/  LDL.LU R46, [R1+0x238] ;  /* 0x00023800012e7983 */ /* 0x000f220000300800 */
[----:B------:R-:W-:-:S03]  /*2bac0*/  MOV R47, R61 ;  /* 0x0000003d002f7202 */ /* 0x000fc60000000f00 */
[----:B------:R-:W-:Y:S04]  /*2bad0*/  STL.64 [R1+0x17a8], R50 ;  /* 0x0017a83201007387 */ /* 0x000fe80000100a00 */
[----:B------:R-:W-:Y:S01]  /*2bae0*/  STL.64 [R1+0x17a0], R48 ;  /* 0x0017a03001007387 */ /* 0x000fe20000100a00 */
[C---:B--2---:R-:W-:Y:S06]  /*2baf0*/  HMMA.16816.F32.BF16 R40, R56.reuse, R52, R40 ;  /* 0x000000343828723c */ /* 0x044fec0000041828 */
[----:B----4-:R-:W-:-:S15]  /*2bb00*/  HMMA.16816.F32.BF16 R44, R56, R48, R44 ;  /* 0x00000030382c723c */ /* 0x010fde000004182c */
[----:B------:R-:W-:-:S03]  /*2bb10*/  NOP ;  /* 0x0000000000007918 */ /* 0x000fc60000000000 */
[----:B------:R-:W-:Y:S01]  /*2bb20*/  IMAD.MOV.U32 R61, RZ, RZ, R43 ;  /* 0x000000ffff3d7224 */ /* 0x000fe200078e002b */
[C---:B---3--:R-:W-:Y:S04]  /*2bb30*/  HMMA.16816.F32.BF16 R24, R4.reuse, R28, R24 ;  /* 0x0000001c0418723c */ /* 0x048fe80000041818 */
[----:B------:R-:W-:Y:S04]  /*2bb40*/  STL.64 [R1+0x2b0], R44 ;  /* 0x0002b02c01007387 */ /* 0x000fe80000100a00 */
[----:B------:R-:W-:Y:S04]  /*2bb50*/  STL.64 [R1+0x2b8], R46 ;  /* 0x0002b82e01007387 */ /* 0x000fe80000100a00 */
[----:B------:R-:W-:Y:S04]  /*2bb60*/  STL.64 [R1+0x260], R40 ;  /* 0x0002602801007387 */ /* 0x000fe80000100a00 */
[----:B------:R0:W-:Y:S02]  /*2bb70*/  STL [R1+0x268], R42 ;  /* 0x0002682a01007387 */ /* 0x0001e40000100800 */
[----:B0-----:R-:W-:Y:S02]  /*2bb80*/  HMMA.16816.F32.BF16 R40, R4, R36, R8 ;  /* 0x000000240428723c */ /* 0x001fe40000041808 */
[----:B------:R-:W-:Y:S04]  /*2bb90*/  STL.64 [R1+0x1798], R54 ;  /* 0x0017983601007387 */ /* 0x000fe80000100a00 */
[----:B------:R-:W-:Y:S04]  /*2bba0*/  STL.64 [R1+0x1790], R52 ;  /* 0x0017903401007387 */ /* 0x000fe80000100a00 */
[----:B------:R0:W-:Y:S02]  /*2bbb0*/  STL [R1+0x1560], R61 ;  /* 0x0015603d01007387 */ /* 0x0001e40000100800 */
[----:B0-----:R-:W-:-:S11]  /*2bbc0*/  IMAD.MOV.U32 R61, RZ, RZ, R27 ;  /* 0x000000ffff3d7224 */ /* 0x001fd600078e001b */
[----:B------:R-:W-:Y:S04]  /*2bbd0*/  STL.64 [R1+0x250], R40 ;  /* 0x0002502801007387 */ /* 0x000fe80000100a00 */
[----:B------:R-:W-:Y:S04]  /*2bbe0*/  STL.64 [R1+0x258], R42 ;  /* 0x0002582a01007387 */ /* 0x000fe80000100a00 */
[----:B------:R-:W-:Y:S04]  /*2bbf0*/  STL.64 [R1+0x240], R24 ;  /* 0x0002401801007387 */ /* 0x000fe80000100a00 */
[----:B------:R0:W-:Y:S02]  /*2bc00*/  STL [R1+0x248], R26 ;  /* 0x0002481a01007387 */ /* 0x0001e40000100800 */
[----:B0-----:R-:W-:Y:S01]  /*2bc10*/  HMMA.16816.F32.BF16 R24, R4, R12, R20 ;  /* 0x0000000c0418723c */ /* 0x001fe20000041814 */
[----:B------:R-:W-:-:S02]  /*2bc20*/  IMAD.MOV.U32 R11, RZ, RZ, R28 ;  /* 0x000000ffff0b7224 */ /* 0x000fc400078e001c */
[----:B------:R-:W-:-:S04]  /*2bc30*/  IMAD.MOV.U32 R10, RZ, RZ, R29 ;  /* 0x000000ffff0a7224 */ /* 0x000fc800078e001d */
[----:B------:R-:W-:Y:S01]  /*2bc40*/  MOV R21, R12 ;  /* 0x0000000c00157202 */ /* 0x000fe20000000f00 */
[----:B------:R-:W-:-:S15]  /*2bc50*/  IMAD.MOV.U32 R20, RZ, RZ, R13 ;  /* 0x000000ffff147224 */ /* 0x000fde00078e000d */
[----:B------:R0:W-:Y:S04]  /*2bc60*/  STL.64 [R1+0x230], R24 ;  /* 0x0002301801007387 */ /* 0x0001e80000100a00 */
[----:B------:R1:W-:Y:S04]  /*2bc70*/  STL.64 [R1+0x238], R26 ;  /* 0x0002381a01007387 */ /* 0x0003e80000100a00 */
[----:B------:R-:W2:Y:S04]  /*2bc80*/  LDL.LU.64 R12, [R1+0x17f8] ;  /* 0x0017f800010c7983 */ /* 0x000ea80000300a00 */
[----:B------:R-:W3:Y:S04]  /*2bc90*/  LDL.LU R48, [R1+0x200] ;  /* 0x0002000001307983 */ /* 0x000ee80000300800 */
[----:B------:R-:W3:Y:S04]  /*2bca0*/  LDL.LU R49, [R1+0x204] ;  /* 0x0002040001317983 */ /* 0x000ee80000300800 */
[----:B------:R-:W3:Y:S04]  /*2bcb0*/  LDL.LU R50, [R1+0x208] ;  /* 0x0002080001327983 */ /* 0x000ee80000300800 */
[----:B------:R-:W3:Y:S04]  /*2bcc0*/  LDL.LU R51, [R1+0x20c] ;  /* 0x00020c0001337983 */ /* 0x000ee80000300800 */
[----:B------:R-:W4:Y:S04]  /*2bcd0*/  LDL.LU.64 R28, [R1+0x50] ;  /* 0x00005000011c7983 */ /* 0x000f280000300a00 */
[----:B0-----:R-:W3:Y:S04]  /*2bce0*/  LDL.LU R24, [R1+0x210] ;  /* 0x0002100001187983 */ /* 0x001ee80000300800 */
[----:B------:R-:W3:Y:S04]  /*2bcf0*/  LDL.LU R25, [R1+0x214] ;  /* 0x0002140001197983 */ /* 0x000ee80000300800 */
[----:B-1----:R-:W3:Y:S04]  /*2bd00*/  LDL.LU R26, [R1+0x218] ;  /* 0x00021800011a7983 */ /* 0x002ee80000300800 */
[----:B------:R-:W3:Y:S04]  /*2bd10*/  LDL.LU R27, [R1+0x21c] ;  /* 0x00021c00011b7983 */ /* 0x000ee80000300800 */
[----:B------:R-:W3:Y:S04]  /*2bd20*/  LDL.LU.64 R52, [R1+0x40] ;  /* 0x0000400001347983 */ /* 0x000ee80000300a00 */
[----:B------:R-:W4:Y:S04]  /*2bd30*/  LDL.LU R44, [R1+0x1f0] ;  /* 0x0001f000012c7983 */ /* 0x000f280000300800 */
[----:B------:R-:W4:Y:S04]  /*2bd40*/  LDL.LU R45, [R1+0x1f4] ;  /* 0x0001f400012d7983 */ /* 0x000f280000300800 */
[----:B------:R-:W4:Y:S04]  /*2bd50*/  LDL.LU R46, [R1+0x1f8] ;  /* 0x0001f800012e7983 */ /* 0x000f280000300800 */
[----:B------:R-:W4:Y:S01]  /*2bd60*/  LDL.LU R47, [R1+0x1fc] ;  /* 0x0001fc00012f7983 */ /* 0x000f220000300800 */
[----:B------:R-:W-:-:S03]  /*2bd70*/  IMAD.MOV.U32 R9, RZ, RZ, R36 ;  /* 0x000000ffff097224 */ /* 0x000fc600078e0024 */
[----:B------:R-:W4:Y:S01]  /*2bd80*/  LDL.LU.64 R40, [R1+0x20] ;  /* 0x0000200001287983 */ /* 0x000f220000300a00 */
[----:B------:R-:W-:-:S03]  /*2bd90*/  IMAD.MOV.U32 R8, RZ, RZ, R37 ;  /* 0x000000ffff087224 */ /* 0x000fc600078e0025 */
[----:B------:R-:W4:Y:S04]  /*2bda0*/  LDL.LU R36, [R1+0x1e0] ;  /* 0x0001e00001247983 */ /* 0x000f280000300800 */
[----:B------:R-:W4:Y:S04]  /*2bdb0*/  LDL.LU R37, [R1+0x1e4] ;  /* 0x0001e40001257983 */ /* 0x000f280000300800 */
[----:B------:R-:W4:Y:S04]  /*2bdc0*/  LDL.LU R38, [R1+0x1e8] ;  /* 0x0001e80001267983 */ /* 0x000f280000300800 */
[----:B------:R-:W2:Y:S04]  /*2bdd0*/  LDL.LU R56, [R1+0xd0] ;  /* 0x0000d00001387983 */ /* 0x000ea80000300800 */
[----:B------:R-:W2:Y:S04]  /*2bde0*/  LDL.LU R57, [R1+0xd4] ;  /* 0x0000d40001397983 */ /* 0x000ea80000300800 */
[----:B------:R-:W3:Y:S04]  /*2bdf0*/  LDL.LU R58, [R1+0xd8] ;  /* 0x0000d800013a7983 */ /* 0x000ee80000300800 */
[----:B------:R-:W3:Y:S04]  /*2be00*/  LDL.LU R59, [R1+0xdc] ;  /* 0x0000dc00013b7983 */ /* 0x000ee80000300800 */
[----:B---3--:R-:W-:Y:S04]  /*2be10*/  STL.64 [R1+0x16e8], R58 ;  /* 0x0016e83a01007387 */ /* 0x008fe80000100a00 */
[----:B--2---:R0:W-:Y:S04]  /*2be20*/  STL.64 [R1+0x16e0], R56 ;  /* 0x0016e03801007387 */ /* 0x0041e80000100a00 */
[----:B0-----:R-:W2:Y:S04]  /*2be30*/  LDL.LU R56, [R1+0xe0] ;  /* 0x0000e00001387983 */ /* 0x001ea80000300800 */
[----:B------:R-:W2:Y:S04]  /*2be40*/  LDL.LU R57, [R1+0xe4] ;  /* 0x0000e40001397983 */ /* 0x000ea80000300800 */
[----:B------:R-:W3:Y:S04]  /*2be50*/  LDL.LU R58, [R1+0xe8] ;  /* 0x0000e800013a7983 */ /* 0x000ee80000300800 */
[----:B------:R-:W3:Y:S01]  /*2be60*/  LDL.LU R59, [R1+0xec] ;  /* 0x0000ec00013b7983 */ /* 0x000ee20000300800 */
[----:B------:R-:W-:-:S03]  /*2be70*/  IMAD.MOV.U32 R39, RZ, RZ, R12 ;  /* 0x000000ffff277224 */ /* 0x000fc600078e000c */
[----:B------:R-:W0:Y:S04]  /*2be80*/  LDSM.16.MT88.4 R12, [R13+UR4+0x5800] ;  /* 0x005800040d0c783b */ /* 0x000e280008004200 */
[----:B---3--:R-:W-:Y:S04]  /*2be90*/  STL.64 [R1+0x16f8], R58 ;  /* 0x0016f83a01007387 */ /* 0x008fe80000100a00 */
[----:B--2---:R1:W-:Y:S02]  /*2bea0*/  STL.64 [R1+0x16f0], R56 ;  /* 0x0016f03801007387 */ /* 0x0043e40000100a00 */
[----:B-1----:R-:W-:-:S02]  /*2beb0*/  IMAD.MOV.U32 R56, RZ, RZ, R19 ;  /* 0x000000ffff387224 */ /* 0x002fc400078e0013 */
[----:B------:R-:W2:Y:S04]  /*2bec0*/  LDL R19, [R1+0x137c] ;  /* 0x00137c0001137983 */ /* 0x000ea80000100800 */
[----:B0-----:R-:W-:Y:S04]  /*2bed0*/  STL.64 [R1+0x16b0], R14 ;  /* 0x0016b00e01007387 */ /* 0x001fe80000100a00 */
[----:B------:R0:W-:Y:S04]  /*2bee0*/  STL.64 [R1+0x16a8], R12 ;  /* 0x0016a80c01007387 */ /* 0x0001e80000100a00 */
[----:B0-----:R-:W4:Y:S04]  /*2bef0*/  LDL.LU R12, [R1+0x220] ;  /* 0x00022000010c7983 */ /* 0x001f280000300800 */
[----:B------:R-:W4:Y:S04]  /*2bf00*/  LDL.LU R13, [R1+0x224] ;  /* 0x00022400010d7983 */ /* 0x000f280000300800 */
[----:B------:R-:W4:Y:S04]  /*2bf10*/  LDL.LU R14, [R1+0x228] ;  /* 0x00022800010e7983 */ /* 0x000f280000300800 */
[----:B------:R-:W4:Y:S01]  /*2bf20*/  LDL.LU R15, [R1+0x22c] ;  /* 0x00022c00010f7983 */ /* 0x000f220000300800 */
[C---:B------:R-:W-:Y:S06]  /*2bf30*/  HMMA.16816.F32.BF16 R24, R4.reuse, R52, R24 ;  /* 0x000000340418723c */ /* 0x040fec0000041818 */
[----:B----4-:R-:W-:-:S15]  /*2bf40*/  HMMA.16816.F32.BF16 R12, R4, R28, R12 ;  /* 0x0000001c040c723c */ /* 0x010fde000004180c */
[----:B------:R-:W-:-:S08]  /*2bf50*/  NOP ;  /* 0x0000000000007918 */ /* 0x000fd00000000000 */
[----:B------:R0:W-:Y:S04]  /*2bf60*/  STL.64 [R1+0x220], R12 ;  /* 0x0002200c01007387 */ /* 0x0001e80000100a00 */
[----:B------:R-:W-:Y:S04]  /*2bf70*/  STL.64 [R1+0x228], R14 ;  /* 0x0002280e01007387 */ /* 0x000fe80000100a00 */
[----:B------:R-:W3:Y:S01]  /*2bf80*/  LDL.LU.64 R30, [R1+0x17f0] ;  /* 0x0017f000011e7983 */ /* 0x000ee20000300a00 */
[----:B0-----:R-:W-:Y:S02]  /*2bf90*/  IMAD.MOV.U32 R13, RZ, RZ, R28 ;  /* 0x000000ffff0d7224 */ /* 0x001fe400078e001c */
[----:B------:R-:W-:-:S02]  /*2bfa0*/  IMAD.MOV.U32 R12, RZ, RZ, R29 ;  /* 0x000000ffff0c7224 */ /* 0x000fc400078e001d */
[----:B------:R-:W4:Y:S04]  /*2bfb0*/  LDL.LU.64 R28, [R1+0x17e8] ;  /* 0x0017e800011c7983 */ /* 0x000f280000300a00 */
[----:B------:R0:W-:Y:S04]  /*2bfc0*/  STL.64 [R1+0x210], R24 ;  /* 0x0002101801007387 */ /* 0x0001e80000100a00 */
[----:B------:R-:W-:Y:S04]  /*2bfd0*/  STL.64 [R1+0x218], R26 ;  /* 0x0002181a01007387 */ /* 0x000fe80000100a00 */
[----:B0-----:R-:W2:Y:S01]  /*2bfe0*/  LDL.LU.64 R24, [R1+0x17e0] ;  /* 0x0017e00001187983 */ /* 0x001ea20000300a00 */
[----:B------:R-:W-:Y:S01]  /*2bff0*/  IMAD.MOV.U32 R57, RZ, RZ, R18 ;  /* 0x000000ffff397224 */ /* 0x000fe200078e0012 */
[C---:B------:R-:W-:Y:S06]  /*2c000*/  HMMA.16816.F32.BF16 R44, R4.reuse, R40, R44 ;  /* 0x00000028042c723c */ /* 0x040fec000004182c */
[----:B------:R-:W-:Y:S01]  /*2c010*/  HMMA.16816.F32.BF16 R48, R4, R56, R48 ;  /* 0x000000380430723c */ /* 0x000fe20000041830 */
[----:B------:R-:W-:Y:S01]  /*2c020*/  MOV R15, R52 ;  /* 0x00000034000f7202 */ /* 0x000fe20000000f00 */
[----:B------:R-:W-:-:S04]  /*2c030*/  IMAD.MOV.U32 R14, RZ, RZ, R53 ;  /* 0x000000ffff0e7224 */ /* 0x000fc800078e0035 */
[----:B------:R0:W-:Y:S02]  /*2c040*/  STL.64 [R1+0x1708], R56 ;  /* 0x0017083801007387 */ /* 0x0001e40000100a00 */
[----:B0-----:R-:W-:Y:S02]  /*2c050*/  IMAD.MOV.U32 R56, RZ, RZ, R15 ;  /* 0x000000ffff387224 */ /* 0x001fe400078e000f */
[----:B------:R-:W-:-:S13]  /*2c060*/  IMAD.MOV.U32 R57, RZ, RZ, R14 ;  /* 0x000000ffff397224 */ /* 0x000fda00078e000e */
[----:B------:R-:W-:Y:S04]  /*2c070*/  STL.64 [R1+0x200], R48 ;  /* 0x0002003001007387 */ /* 0x000fe80000100a00 */
[----:B------:R-:W-:Y:S04]  /*2c080*/  STL.64 [R1+0x208], R50 ;  /* 0x0002083201007387 */ /* 0x000fe80000100a00 */
[----:B------:R0:W-:Y:S04]  /*2c090*/  STL.64 [R1+0x1720], R56 ;  /* 0x0017203801007387 */ /* 0x0001e80000100a00 */
[----:B------:R-:W-:Y:S04]  /*2c0a0*/  STL.64 [R1+0x1f0], R44 ;  /* 0x0001f02c01007387 */ /* 0x000fe80000100a00 */
[----:B------:R-:W-:Y:S01]  /*2c0b0*/  STL.64 [R1+0x1f8], R46 ;  /* 0x0001f82e01007387 */ /* 0x000fe20000100a00 */
[----:B0-----:R-:W-:Y:S01]  /*2c0c0*/  IMAD.MOV.U32 R56, RZ, RZ, R13 ;  /* 0x000000ffff387224 */ /* 0x001fe200078e000d */
[----:B------:R-:W-:Y:S01]  /*2c0d0*/  MOV R57, R12 ;  /* 0x0000000c00397202 */ /* 0x000fe20000000f00 */
[----:B--2---:R-:W-:-:S15]  /*2c0e0*/  HMMA.16816.F32.BF16 R36, R4, R24, R36 ;  /* 0x000000180424723c */ /* 0x004fde0000041824 */
[----:B------:R-:W-:-:S08]  /*2c0f0*/  NOP ;  /* 0x0000000000007918 */ /* 0x000fd00000000000 */
[----:B------:R-:W-:Y:S04]  /*2c100*/  STL.64 [R1+0x1e0], R36 ;  /* 0x0001e02401007387 */ /* 0x000fe80000100a00 */
[----:B------:R-:W-:Y:S04]  /*2c110*/  STL.64 [R1+0x1e8], R38 ;  /* 0x0001e82601007387 */ /* 0x000fe80000100a00 */
[----:B------:R-:W-:Y:S04]  /*2c120*/  STL.64 [R1+0x1738], R56 ;  /* 0x0017383801007387 */ /* 0x000fe80000100a00 */
[----:B------:R0:W-:Y:S04]  /*2c130*/  STL.64 [R1+0x1700], R24 ;  /* 0x0017001801007387 */ /* 0x0001e80000100a00 */
[----:B0-----:R-:W2:Y:S04]  /*2c140*/  LDL.LU R24, [R1+0xf0] ;  /* 0x0000f00001187983 */ /* 0x001ea80000300800 */
[----:B------:R-:W2:Y:S04]  /*2c150*/  LDL.LU R25, [R1+0xf4] ;  /* 0x0000f40001197983 */ /* 0x000ea80000300800 */
[----:B------:R-:W3:Y:S04]  /*2c160*/  LDL.LU R26, [R1+0xf8] ;  /* 0x0000f800011a7983 */ /* 0x000ee80000300800 */
[----:B------:R-:W3:Y:S01]  /*2c170*/  LDL.LU R27, [R1+0xfc] ;  /* 0x0000fc00011b7983 */ /* 0x000ee20000300800 */
[----:B------:R-:W-:-:S02]  /*2c180*/  IMAD.MOV.U32 R56, RZ, RZ, R21 ;  /* 0x000000ffff387224 */ /* 0x000fc400078e0015 */
[----:B------:R-:W-:-:S05]  /*2c190*/  IMAD.MOV.U32 R57, RZ, RZ, R20 ;  /* 0x000000ffff397224 */ /* 0x000fca00078e0014 */
[----:B------:R-:W-:Y:S04]  /*2c1a0*/  STL.64 [R1+0x1750], R56 ;  /* 0x0017503801007387 */ /* 0x000fe80000100a00 */
[----:B---3--:R-:W-:Y:S04]  /*2c1b0*/  STL.64 [R1+0x1718], R26 ;  /* 0x0017181a01007387 */ /* 0x008fe80000100a00 */
[----:B--2---:R0:W-:Y:S04]  /*2c1c0*/  STL.64 [R1+0x1710], R24 ;  /* 0x0017101801007387 */ /* 0x0041e80000100a00 */
[----:B0-----:R-:W2:Y:S04]  /*2c1d0*/  LDL.LU R24, [R1+0x100] ;  /* 0x0001000001187983 */ /* 0x001ea80000300800 */
[----:B------:R-:W2:Y:S04]  /*2c1e0*/  LDL.LU R25, [R1+0x104] ;  /* 0x0001040001197983 */ /* 0x000ea80000300800 */
[----:B------:R-:W3:Y:S04]  /*2c1f0*/  LDL.LU R26, [R1+0x108] ;  /* 0x00010800011a7983 */ /* 0x000ee80000300800 */
[----:B------:R-:W3:Y:S01]  /*2c200*/  LDL.LU R27, [R1+0x10c] ;  /* 0x00010c00011b7983 */ /* 0x000ee20000300800 */
[----:B------:R-:W-:-:S02]  /*2c210*/  IMAD.MOV.U32 R56, RZ, RZ, R11 ;  /* 0x000000ffff387224 */ /* 0x000fc400078e000b */
[----:B------:R-:W-:-:S05]  /*2c220*/  IMAD.MOV.U32 R57, RZ, RZ, R10 ;  /* 0x000000ffff397224 */ /* 0x000fca00078e000a */
[----:B------:R0:W-:Y:S02]  /*2c230*/  STL.64 [R1+0x1768], R56 ;  /* 0x0017683801007387 */ /* 0x0001e40000100a00 */
[----:B0-----:R-:W-:Y:S02]  /*2c240*/  IMAD.MOV.U32 R57, RZ, RZ, R8 ;  /* 0x000000ffff397224 */ /* 0x001fe400078e0008 */
[----:B------:R-:W-:Y:S01]  /*2c250*/  IMAD.MOV.U32 R56, RZ, RZ, R9 ;  /* 0x000000ffff387224 */ /* 0x000fe200078e0009 */
[----:B---3--:R-:W-:Y:S04]  /*2c260*/  STL.64 [R1+0x1730], R26 ;  /* 0x0017301a01007387 */ /* 0x008fe80000100a00 */
[----:B--2---:R0:W-:Y:S04]  /*2c270*/  STL.64 [R1+0x1728], R24 ;  /* 0x0017281801007387 */ /* 0x0041e80000100a00 */
[----:B0-----:R-:W2:Y:S04]  /*2c280*/  LDL.LU R24, [R1+0x110] ;  /* 0x0001100001187983 */ /* 0x001ea80000300800 */
[----:B------:R-:W2:Y:S04]  /*2c290*/  LDL.LU R25, [R1+0x114] ;  /* 0x0001140001197983 */ /* 0x000ea80000300800 */
[----:B------:R-:W3:Y:S04]  /*2c2a0*/  LDL.LU R26, [R1+0x118] ;  /* 0x00011800011a7983 */ /* 0x000ee80000300800 */
        /* <DEDUP_REMOVED lines=20> */
[----:B------:R-:W-:-:S03]  /*2c3f0*/  IMAD.MOV.U32 R58, RZ, RZ, R40 ;  /* 0x000000ffff3a7224 */ /* 0x000fc600078e0028 */
[----:B------:R-:W4:Y:S01]  /*2c400*/  LDL.LU R15, [R1+0x1dc] ;  /* 0x0001dc00010f7983 */ /* 0x000f220000300800 */
[----:B------:R-:W-:-:S03]  /*2c410*/  IMAD.MOV.U32 R18, RZ, RZ, R41 ;  /* 0x000000ffff127224 */ /* 0x000fc600078e0029 */
        /* <DEDUP_REMOVED lines=16> */
[----:B------:R-:W3:Y:S04]  /*2c520*/  LDL.LU R26, [R1+0x128] ;  /* 0x00012800011a7983 */ /* 0x000ee80000300800 */
[----:B------:R-:W3:Y:S01]  /*2c530*/  LDL.LU R27, [R1+0x12c] ;  /* 0x00012c00011b7983 */ /* 0x000ee20000300800 */
[C---:B----4-:R-:W-:Y:S06]  /*2c540*/  HMMA.16816.F32.BF16 R20, R4.reuse, R28, R20 ;  /* 0x0000001c0414723c */ /* 0x050fec0000041814 */
[C---:B------:R-:W-:Y:S01]  /*2c550*/  HMMA.16816.F32.BF16 R12, R4.reuse, R16, R12 ;  /* 0x00000010040c723c */ /* 0x040fe2000004180c */
[----:B---3--:R-:W-:Y:S04]  /*2c560*/  STL.64 [R1+0x1760], R26 ;  /* 0x0017601a01007387 */ /* 0x008fe80000100a00 */
[----:B--2---:R0:W-:Y:S04]  /*2c570*/  STL.64 [R1+0x1758], R24 ;  /* 0x0017581801007387 */ /* 0x0041e80000100a00 */
[----:B0-----:R-:W2:Y:S04]  /*2c580*/  LDL.LU R24, [R1+0x130] ;  /* 0x0001300001187983 */ /* 0x001ea80000300800 */
[----:B------:R-:W2:Y:S04]  /*2c590*/  LDL.LU R25, [R1+0x134] ;  /* 0x0001340001197983 */ /* 0x000ea80000300800 */
[----:B------:R-:W3:Y:S04]  /*2c5a0*/  LDL.LU R26, [R1+0x138] ;  /* 0x00013800011a7983 */ /* 0x000ee80000300800 */
[----:B------:R-:W3:Y:S01]  /*2c5b0*/  LDL.LU R27, [R1+0x13c] ;  /* 0x00013c00011b7983 */ /* 0x000ee20000300800 */
[C---:B------:R-:W-:Y:S03]  /*2c5c0*/  HMMA.16816.F32.BF16 R36, R4.reuse, R32, R36 ;  /* 0x000000200424723c */ /* 0x040fe60000041824 */
[----:B---3--:R-:W-:Y:S04]  /*2c5d0*/  STL.64 [R1+0x1778], R26 ;  /* 0x0017781a01007387 */ /* 0x008fe80000100a00 */
[----:B--2---:R0:W-:Y:S04]  /*2c5e0*/  STL.64 [R1+0x1770], R24 ;  /* 0x0017701801007387 */ /* 0x0041e80000100a00 */
[----:B0-----:R-:W2:Y:S04]  /*2c5f0*/  LDL.LU R24, [R1+0x140] ;  /* 0x0001400001187983 */ /* 0x001ea80000300800 */
[----:B------:R-:W2:Y:S04]  /*2c600*/  LDL.LU R25, [R1+0x144] ;  /* 0x0001440001197983 */ /* 0x000ea80000300800 */
[----:B------:R-:W2:Y:S04]  /*2c610*/  LDL.LU R26, [R1+0x148] ;  /* 0x00014800011a7983 */ /* 0x000ea80000300800 */
[----:B------:R-:W2:Y:S04]  /*2c620*/  LDL.LU R27, [R1+0x14c] ;  /* 0x00014c00011b7983 */ /* 0x000ea80000300800 */
[----:B------:R0:W-:Y:S04]  /*2c630*/  STL.64 [R1+0x1d0], R12 ;  /* 0x0001d00c01007387 */ /* 0x0001e80000100a00 */
[----:B------:R1:W-:Y:S04]  /*2c640*/  STL.64 [R1+0x1d8], R14 ;  /* 0x0001d80e01007387 */ /* 0x0003e80000100a00 */
[----:B0-----:R-:W3:Y:S04]  /*2c650*/  LDL.LU R12, [R1+0x2a0] ;  /* 0x0002a000010c7983 */ /* 0x001ee80000300800 */
[----:B------:R0:W-:Y:S04]  /*2c660*/  STL.64 [R1+0x1c0], R20 ;  /* 0x0001c01401007387 */ /* 0x0001e80000100a00 */
[----:B------:R4:W-:Y:S04]  /*2c670*/  STL.64 [R1+0x1c8], R22 ;  /* 0x0001c81601007387 */ /* 0x0009e80000100a00 */
[----:B------:R-:W3:Y:S04]  /*2c680*/  LDL.LU R13, [R1+0x2a4] ;  /* 0x0002a400010d7983 */ /* 0x000ee80000300800 */
[----:B-1----:R-:W3:Y:S04]  /*2c690*/  LDL.LU R14, [R1+0x2a8] ;  /* 0x0002a800010e7983 */ /* 0x002ee80000300800 */
[----:B------:R-:W3:Y:S04]  /*2c6a0*/  LDL.LU R15, [R1+0x2ac] ;  /* 0x0002ac00010f7983 */ /* 0x000ee80000300800 */
[----:B0-----:R-:W3:Y:S04]  /*2c6b0*/  LDL.LU R20, [R1+0xc0] ;  /* 0x0000c00001147983 */ /* 0x001ee80000300800 */
[----:B------:R-:W3:Y:S04]  /*2c6c0*/  LDL.LU R21, [R1+0xc4] ;  /* 0x0000c40001157983 */ /* 0x000ee80000300800 */
[----:B----4-:R-:W4:Y:S04]  /*2c6d0*/  LDL.LU R22, [R1+0xc8] ;  /* 0x0000c80001167983 */ /* 0x010f280000300800 */
[----:B------:R-:W4:Y:S04]  /*2c6e0*/  LDL.LU R23, [R1+0xcc] ;  /* 0x0000cc0001177983 */ /* 0x000f280000300800 */
        /* <DEDUP_REMOVED lines=9> */
[----:B------:R-:W3:Y:S02]  /*2c780*/  LDL.LU.64 R40, [R1+0x17c0] ;  /* 0x0017c00001287983 */ /* 0x000ee40000300a00 */
[----:B---3--:R-:W-:-:S15]  /*2c790*/  HMMA.16816.F32.BF16 R44, R4, R40, R44 ;  /* 0x00000028042c723c */ /* 0x008fde000004182c */
[----:B------:R-:W-:-:S08]  /*2c7a0*/  NOP ;  /* 0x0000000000007918 */ /* 0x000fd00000000000 */
        /* <DEDUP_REMOVED lines=16> */
[----:B---3--:R-:W-:Y:S02]  /*2c8b0*/  HMMA.16816.F32.BF16 R4, R4, R52, R8 ;  /* 0x000000340404723c */ /* 0x008fe40000041808 */
[----:B------:R-:W3:Y:S04]  /*2c8c0*/  LDL.LU.64 R10, [R1+0x1788] ;  /* 0x00178800010a7983 */ /* 0x000ee80000300a00 */
[----:B------:R-:W3:-:S15]  /*2c8d0*/  LDL.LU.64 R8, [R1+0x1780] ;  /* 0x0017800001087983 */ /* 0x000ede0000300a00 */
[----:B------:R-:W-:-:S02]  /*2c8e0*/  NOP ;  /* 0x0000000000007918 */ /* 0x000fc40000000000 */
[----:B------:R0:W-:Y:S02]  /*2c8f0*/  STL.64 [R1+0x160], R4 ;  /* 0x0001600401007387 */ /* 0x0001e40000100a00 */
[----:B0-----:R-:W-:Y:S02]  /*2c900*/  MOV R4, R58 ;  /* 0x0000003a00047202 */ /* 0x001fe40000000f00 */
[----:B------:R-:W-:Y:S01]  /*2c910*/  STL.64 [R1+0x168], R6 ;  /* 0x0001680601007387 */ /* 0x000fe20000100a00 */
[----:B---3--:R-:W-:Y:S03]  /*2c920*/  HMMA.16816.F32.BF16 R56, R8, R56, R24 ;  /* 0x000000380838723c */ /* 0x008fe60000041818 */
[----:B------:R-:W3:Y:S04]  /*2c930*/  LDL.LU.64 R26, [R1+0x1778] ;  /* 0x00177800011a7983 */ /* 0x000ee80000300a00 */
[----:B------:R-:W3:-:S15]  /*2c940*/  LDL.LU.64 R24, [R1+0x1770] ;  /* 0x0017700001187983 */ /* 0x000ede0000300a00 */
[----:B------:R-:W-:-:S01]  /*2c950*/  NOP ;  /* 0x0000000000007918 */ /* 0x000fc20000000000 */
[----:B------:R0:W-:Y:S04]  /*2c960*/  STL.64 [R1+0x150], R56 ;  /* 0x0001503801007387 */ /* 0x0001e80000100a00 */
[----:B------:R3:W-:Y:S04]  /*2c970*/  STL.64 [R1+0x158], R58 ;  /* 0x0001583a01007387 */ /* 0x0007e80000100a00 */
[----:B0-----:R-:W3:Y:S02]  /*2c980*/  LDL.LU.64 R56, [R1+0x1768] ;  /* 0x0017680001387983 */ /* 0x001ee40000300a00 */
[----:B---3--:R-:W-:Y:S02]  /*2c990*/  HMMA.16816.F32.BF16 R56, R8, R56, R24 ;  /* 0x000000380838723c */ /* 0x008fe40000041818 */
[----:B------:R-:W3:Y:S04]  /*2c9a0*/  LDL.LU.64 R26, [R1+0x1760] ;  /* 0x00176000011a7983 */ /* 0x000ee80000300a00 */
[----:B------:R-:W3:-:S15]  /*2c9b0*/  LDL.LU.64 R24, [R1+0x1758] ;  /* 0x0017580001187983 */ /* 0x000ede0000300a00 */
[----:B------:R-:W-:-:S02]  /*2c9c0*/  NOP ;  /* 0x0000000000007918 */ /* 0x000fc40000000000 */
        /* <DEDUP_REMOVED lines=25> */
[----:B------:R-:W3:-:S15]  /*2cb60*/  LDL.LU.64 R24, [R1+0x1700] ;  /* 0x0017000001187983 */ /* 0x000ede0000300a00 */
[----:B------:R-:W-:-:S06]  /*2cb70*/  NOP ;  /* 0x0000000000007918 */ /* 0x000fcc0000000000 */
[----:B------:R-:W-:Y:S04]  /*2cb80*/  STL.64 [R1+0x100], R56 ;  /* 0x0001003801007387 */ /* 0x000fe80000100a00 */
[----:B------:R0:W-:Y:S04]  /*2cb90*/  STL.64 [R1+0x108], R58 ;  /* 0x0001083a01007387 */ /* 0x0001e80000100a00 */
[----:B0-----:R-:W4:Y:S04]  /*2cba0*/  LDL.LU.64 R58, [R1+0x16f8] ;  /* 0x0016f800013a7983 */ /* 0x001f280000300a00 */
[----:B------:R-:W4:Y:S01]  /*2cbb0*/  LDL.LU.64 R56, [R1+0x16f0] ;  /* 0x0016f00001387983 */ /* 0x000f220000300a00 */
[----:B------:R-:W-:-:S07]  /*2cbc0*/  IMAD.MOV.U32 R5, RZ, RZ, R18 ;  /* 0x000000ffff057224 */ /* 0x000fce00078e0012 */
[----:B----4-:R-:W-:Y:S01]  /*2cbd0*/  HMMA.16816.F32.BF16 R4, R8, R4, R56 ;  /* 0x000000040804723c */ /* 0x010fe20000041838 */
[----:B------:R-:W3:Y:S04]  /*2cbe0*/  LDL.LU.64 R58, [R1+0x16e8] ;  /* 0x0016e800013a7983 */ /* 0x000ee80000300a00 */
[----:B------:R-:W3:-:S15]  /*2cbf0*/  LDL.LU.64 R56, [R1+0x16e0] ;  /* 0x0016e00001387983 */ /* 0x000ede0000300a00 */
[----:B------:R-:W-:-:S03]  /*2cc00*/  NOP ;  /* 0x0000000000007918 */ /* 0x000fc60000000000 */
[----:B------:R-:W-:Y:S04]  /*2cc10*/  STL.64 [R1+0xf0], R4 ;  /* 0x0000f00401007387 */ /* 0x000fe80000100a00 */
[----:B------:R-:W-:Y:S04]  /*2cc20*/  STL.64 [R1+0xf8], R6 ;  /* 0x0000f80601007387 */ /* 0x000fe80000100a00 */
[----:B------:R-:W0:Y:S01]  /*2cc30*/  LDSM.16.MT88.4 R4, [R19+UR4+0x5800] ;  /* 0x005800041304783b */ /* 0x000e220008004200 */
[----:B---3--:R-:W-:Y:S03]  /*2cc40*/  HMMA.16816.F32.BF16 R24, R8, R24, R56 ;  /* 0x000000180818723c */ /* 0x008fe60000041838 */
[----:B------:R-:W3:Y:S04]  /*2cc50*/  LDL.LU R56, [R1+0x290] ;  /* 0x0002900001387983 */ /* 0x000ee80000300800 */
[----:B------:R-:W-:-:S02]  /*2cc60*/  IMAD.MOV.U32 R57, RZ, RZ, R0 ;  /* 0x000000ffff397224 */ /* 0x000fc400078e0000 */
[----:B------:R-:W-:Y:S02]  /*2cc70*/  IMAD.MOV.U32 R58, RZ, RZ, R2 ;  /* 0x000000ffff3a7224 */ /* 0x000fe400078e0002 */
[----:B------:R-:W-:-:S12]  /*2cc80*/  IMAD.MOV.U32 R59, RZ, RZ, R3 ;  /* 0x000000ffff3b7224 */ /* 0x000fd800078e0003 */
[----:B------:R1:W-:Y:S04]  /*2cc90*/  STL.64 [R1+0xe0], R24 ;  /* 0x0000e01801007387 */ /* 0x0003e80000100a00 */
[----:B------:R4:W-:Y:S04]  /*2cca0*/  STL.64 [R1+0xe8], R26 ;  /* 0x0000e81a01007387 */ /* 0x0009e80000100a00 */
[----:B------:R-:W2:Y:S04]  /*2ccb0*/  LDL.LU R0, [R1+0x16dc] ;  /* 0x0016dc0001007983 */ /* 0x000ea80000300800 */
[----:B------:R-:W3:Y:S04]  /*2ccc0*/  LDL.LU R2, [R1+0x16d8] ;  /* 0x0016d80001027983 */ /* 0x000ee80000300800 */
[----:B------:R-:W2:Y:S01]  /*2ccd0*/  LDL.LU R3, [R1+0x16d4] ;  /* 0x0016d40001037983 */ /* 0x000ea20000300800 */
[----:B-1----:R-:W-:-:S02]  /*2cce0*/  IMAD.MOV.U32 R24, RZ, RZ, R34 ;  /* 0x000000ffff187224 */ /* 0x002fc400078e0022 */
[----:B------:R-:W-:Y:S01]  /*2ccf0*/  IMAD.MOV.U32 R25, RZ, RZ, R30 ;  /* 0x000000ffff197224 */ /* 0x000fe200078e001e */
[----:B------:R-:W3:Y:S04]  /*2cd00*/  LDL.LU R34, [R1+0x16d0] ;  /* 0x0016d00001227983 */ /* 0x000ee80000300800 */
[----:B------:R-:W2:Y:S01]  /*2cd10*/  LDL.LU R30, [R1+0x16cc] ;  /* 0x0016cc00011e7983 */ /* 0x000ea20000300800 */
[----:B----4-:R-:W-:-:S03]  /*2cd20*/  MOV R26, R31 ;  /* 0x0000001f001a7202 */ /* 0x010fc60000000f00 */
[----:B------:R-:W4:Y:S01]  /*2cd30*/  LDL.LU R31, [R1+0x16c8] ;  /* 0x0016c800011f7983 */ /* 0x000f220000300800 */
[----:B------:R-:W-:-:S03]  /*2cd40*/  IMAD.MOV.U32 R27, RZ, RZ, R35 ;  /* 0x000000ffff1b7224 */ /* 0x000fc600078e0023 */
[----:B------:R-:W4:Y:S04]  /*2cd50*/  LDL.LU R35, [R1+0x16c4] ;  /* 0x0016c40001237983 */ /* 0x000f280000300800 */
[----:B0-----:R-:W-:Y:S04]  /*2cd60*/  STL.64 [R1+0x15d0], R6 ;  /* 0x0015d00601007387 */ /* 0x001fe80000100a00 */
[----:B------:R0:W-:Y:S04]  /*2cd70*/  STL.64 [R1+0x15c8], R4 ;  /* 0x0015c80401007387 */ /* 0x0001e80000100a00 */
[----:B0-----:R-:W4:Y:S01]  /*2cd80*/  LDL.LU R4, [R1+0xb0] ;  /* 0x0000b00001047983 */ /* 0x001f220000300800 */
[C---:B------:R-:W-:Y:S06]  /*2cd90*/  HMMA.16816.F32.BF16 R16, R8.reuse, R16, R12 ;  /* 0x000000100810723c */ /* 0x040fec000004180c */
[----:B------:R-:W-:Y:S01]  /*2cda0*/  HMMA.16816.F32.BF16 R20, R8, R28, R20 ;  /* 0x0000001c0814723c */ /* 0x000fe20000041814 */
[----:B---3--:R-:W-:-:S02]  /*2cdb0*/  IMAD.MOV.U32 R5, RZ, RZ, R34 ;  /* 0x000000ffff057224 */ /* 0x008fc400078e0022 */
[----:B--2---:R-:W-:Y:S01]  /*2cdc0*/  IMAD.MOV.U32 R6, RZ, RZ, R30 ;  /* 0x000000ffff067224 */ /* 0x004fe200078e001e */
[----:B------:R-:W2:Y:S04]  /*2cdd0*/  LDL.LU R34, [R1+0x16c0] ;  /* 0x0016c00001227983 */ /* 0x000ea80000300800 */
[----:B------:R-:W3:Y:S01]  /*2cde0*/  LDL.LU R30, [R1+0x16bc] ;  /* 0x0016bc00011e7983 */ /* 0x000ee20000300800 */
[----:B----4-:R-:W-:-:S03]  /*2cdf0*/  IMAD.MOV.U32 R7, RZ, RZ, R31 ;  /* 0x000000ffff077224 */ /* 0x010fc600078e001f */
[----:B------:R-:W3:Y:S04]  /*2ce00*/  LDL.LU R31, [R1+0x16b8] ;  /* 0x0016b800011f7983 */ /* 0x000ee80000300800 */
[----:B------:R-:W4:Y:S04]  /*2ce10*/  LDL.LU.64 R14, [R1+0x16b0] ;  /* 0x0016b000010e7983 */ /* 0x000f280000300a00 */
[----:B------:R-:W4:Y:S04]  /*2ce20*/  LDL.LU.64 R12, [R1+0x16a8] ;  /* 0x0016a800010c7983 */ /* 0x000f280000300a00 */
[----:B------:R-:W-:Y:S01]  /*2ce30*/  STL.64 [R1+0xd0], R16 ;  /* 0x0000d01001007387 */ /* 0x000fe20000100a00 */
[----:B------:R-:W-:Y:S03]  /*2ce40*/  HMMA.16816.F32.BF16 R4, R8, R32, R4 ;  /* 0x000000200804723c */ /* 0x000fe60000041804 */
[----:B------:R0:W-:Y:S01]  /*2ce50*/  STL.64 [R1+0xd8], R18 ;  /* 0x0000d81201007387 */ /* 0x0001e20000100a00 */
[----:B------:R-:W-:-:S03]  /*2ce60*/  IMAD.MOV.U32 R28, RZ, RZ, R35 ;  /* 0x000000ffff1c7224 */ /* 0x000fc600078e0023 */
[----:B0-----:R-:W4:Y:S04]  /*2ce70*/  LDL.LU.64 R18, [R1+0x16a0] ;  /* 0x0016a00001127983 */ /* 0x001f280000300a00 */
[----:B------:R-:W4:Y:S04]  /*2ce80*/  LDL.LU.64 R16, [R1+0x1698] ;  /* 0x0016980001107983 */ /* 0x000f280000300a00 */
[----:B------:R-:W-:Y:S04]  /*2ce90*/  STL.64 [R1+0xc0], R20 ;  /* 0x0000c01401007387 */ /* 0x000fe80000100a00 */
[----:B------:R0:W-:Y:S01]  /*2cea0*/  STL.64 [R1+0xc8], R22 ;  /* 0x0000c81601007387 */ /* 0x0001e20000100a00 */
[----:B------:R-:W-:-:S03]  /*2ceb0*/  IMAD.MOV.U32 R29, RZ, RZ, R3 ;  /* 0x000000ffff1d7224 */ /* 0x000fc600078e0003 */
[----:B0-----:R-:W4:Y:S04]  /*2cec0*/  LDL.LU.64 R22, [R1+0x1690] ;  /* 0x0016900001167983 */ /* 0x001f280000300a00 */
[----:B------:R-:W4:Y:S01]  /*2ced0*/  LDL.LU.64 R20, [R1+0x1688] ;  /* 0x0016880001147983 */ /* 0x000f220000300a00 */
[----:B------:R-:W-:Y:S01]  /*2cee0*/  IMAD.MOV.U32 R3, RZ, RZ, R6 ;  /* 0x000000ffff037224 */ /* 0x000fe200078e0006 */
[----:B------:R-:W-:Y:S02]  /*2cef0*/  MOV R6, R39 ;  /* 0x0000002700067202 */ /* 0x000fe40000000f00 */
[----:B---3--:R0:W-:Y:S04]  /*2cf00*/  STL.64 [R1+0x1620], R30 ;  /* 0x0016201e01007387 */ /* 0x0081e80000100a00 */
[----:B------:R-:W2:Y:S04]  /*2cf10*/  LDL.LU R35, [R1+0x1680] ;  /* 0x0016800001237983 */ /* 0x000ea80000300800 */
[----:B------:R1:W-:Y:S01]  /*2cf20*/  STL [R1+0xb0], R4 ;  /* 0x0000b00401007387 */ /* 0x0003e20000100800 */
[----:B0-----:R-:W-:Y:S01]  /*2cf30*/  MOV R30, R2 ;  /* 0x00000002001e7202 */ /* 0x001fe20000000f00 */
[----:B------:R-:W-:-:S02]  /*2cf40*/  IMAD.MOV.U32 R2, RZ, RZ, R5 ;  /* 0x000000ffff027224 */ /* 0x000fc400078e0005 */
[----:B-1----:R-:W-:Y:S02]  /*2cf50*/  IMAD.MOV.U32 R4, RZ, RZ, R43 ;  /* 0x000000ffff047224 */ /* 0x002fe400078e002b */
[----:B------:R-:W-:Y:S01]  /*2cf60*/  IMAD.MOV.U32 R5, RZ, RZ, R38 ;  /* 0x000000ffff057224 */ /* 0x000fe200078e0026 */
[----:B------:R-:W3:Y:S04]  /*2cf70*/  LDL.LU R43, [R1+0x167c] ;  /* 0x00167c00012b7983 */ /* 0x000ee80000300800 */
[----:B------:R-:W4:Y:S04]  /*2cf80*/  LDL.LU R38, [R1+0x1678] ;  /* 0x0016780001267983 */ /* 0x000f280000300800 */
[----:B------:R-:W4:Y:S01]  /*2cf90*/  LDL.LU R39, [R1+0x1674] ;  /* 0x0016740001277983 */ /* 0x000f220000300800 */
[----:B------:R-:W-:-:S07]  /*2cfa0*/  IMAD.MOV.U32 R31, RZ, RZ, R0 ;  /* 0x000000ffff1f7224 */ /* 0x000fce00078e0000 */
[----:B------:R-:W-:Y:S01]  /*2cfb0*/  HMMA.16816.F32.BF16 R28, R8, R36, R28 ;  /* 0x00000024081c723c */ /* 0x000fe2000004181c */
[----:B------:R-:W-:Y:S02]  /*2cfc0*/  IMAD.MOV.U32 R0, RZ, RZ, R7 ;  /* 0x000000ffff007224 */ /* 0x000fe400078e0007 */
[----:B------:R-:W-:Y:S02]  /*2cfd0*/  IMAD.MOV.U32 R7, RZ, RZ, R42 ;  /* 0x000000ffff077224 */ /* 0x000fe400078e002a */
[----:B------:R-:W4:Y:S04]  /*2cfe0*/  LDL.LU R42, [R1+0x1670] ;  /* 0x00167000012a7983 */ /* 0x000f280000300800 */
[----:B--2---:R0:W-:Y:S04]  /*2cff0*/  STL.64 [R1+0x1618], R34 ;  /* 0x0016182201007387 */ /* 0x0041e80000100a00 */
[----:B0-----:R-:W2:Y:S04]  /*2d000*/  LDL.64 R34, [R1+0x98] ;  /* 0x0000980001227983 */ /* 0x001ea80000100a00 */
[----:B------:R-:W-:Y:S04]  /*2d010*/  STL [R1+0x1538], R0 ;  /* 0x0015380001007387 */ /* 0x000fe80000100800 */
[----:B------:R-:W-:Y:S04]  /*2d020*/  STL [R1+0x1534], R3 ;  /* 0x0015340301007387 */ /* 0x000fe80000100800 */
[----:B------:R-:W-:Y:S04]  /*2d030*/  STL [R1+0x1530], R2 ;  /* 0x0015300201007387 */ /* 0x000fe80000100800 */
[----:B------:R-:W-:Y:S04]  /*2d040*/  STL.64 [R1+0xa0], R28 ;  /* 0x0000a01c01007387 */ /* 0x000fe80000100a00 */
[----:B------:R0:W-:Y:S01]  /*2d050*/  STL.64 [R1+0xa8], R30 ;  /* 0x0000a81e01007387 */ /* 0x0001e20000100a00 */
[----:B---3--:R-:W-:-:S03]  /*2d060*/  IMAD.MOV.U32 R36, RZ, RZ, R43 ;  /* 0x000000ffff247224 */ /* 0x008fc600078e002b */
[----:B0-----:R-:W3:Y:S04]  /*2d070*/  LDL.64 R30, [R1+0x88] ;  /* 0x00008800011e7983 */ /* 0x001ee80000100a00 */
[----:B----4-:R0:W-:Y:S04]  /*2d080*/  STL.64 [R1+0x1628], R38 ;  /* 0x0016282601007387 */ /* 0x0101e80000100a00 */
[----:B------:R-:W4:Y:S04]  /*2d090*/  LDL.LU R43, [R1+0x166c] ;  /* 0x00166c00012b7983 */ /* 0x000f280000300800 */
[----:B------:R-:W2:Y:S04]  /*2d0a0*/  LDL.LU R37, [R1+0x74] ;  /* 0x0000740001257983 */ /* 0x000ea80000300800 */
[----:B0-----:R-:W2:Y:S01]  /*2d0b0*/  LDL.LU R38, [R1+0x78] ;  /* 0x0000780001267983 */ /* 0x001ea20000300800 */
[----:B------:R-:W-:Y:S01]  /*2d0c0*/  IMAD.MOV.U32 R39, RZ, RZ, R60 ;  /* 0x000000ffff277224 */ /* 0x000fe200078e003c */
[C---:B------:R-:W-:Y:S06]  /*2d0d0*/  HMMA.16816.F32.BF16 R56, R8.reuse, R44, R56 ;  /* 0x0000002c0838723c */ /* 0x040fec0000041838 */
[C---:B------:R-:W-:Y:S06]  /*2d0e0*/  HMMA.16816.F32.BF16 R24, R8.reuse, R48, R24 ;  /* 0x000000300818723c */ /* 0x040fec0000041818 */
[C---:B------:R-:W-:Y:S01]  /*2d0f0*/  HMMA.16816.F32.BF16 R20, R8.reuse, R52, R20 ;  /* 0x000000340814723c */ /* 0x040fe20000041814 */
[----:B------:R-:W3:Y:S05]  /*2d100*/  LDL.LU R60, [R1+0x1668] ;  /* 0x00166800013c7983 */ /* 0x000eea0000300800 */
[----:B--2---:R-:W-:-:S15]  /*2d110*/  HMMA.16816.F32.BF16 R36, R8, R40, R36 ;  /* 0x000000280824723c */ /* 0x004fde0000041824 */
[----:B------:R-:W-:-:S08]  /*2d120*/  NOP ;  /* 0x0000000000007918 */ /* 0x000fd00000000000 */
[----:B------:R-:W-:Y:S04]  /*2d130*/  STL [R1+0x70], R36 ;  /* 0x0000702401007387 */ /* 0x000fe80000100800 */
[----:B----4-:R-:W-:Y:S04]  /*2d140*/  STL.64 [R1+0x1610], R42 ;  /* 0x0016102a01007387 */ /* 0x010fe80000100a00 */
[----:B------:R-:W-:Y:S04]  /*2d150*/  STL.64 [R1+0x1630], R46 ;  /* 0x0016302e01007387 */ /* 0x000fe80000100a00 */
[----:B------:R-:W-:Y:S04]  /*2d160*/  STL.64 [R1+0x13a8], R58 ;  /* 0x0013a83a01007387 */ /* 0x000fe80000100a00 */
[----:B------:R-:W-:Y:S04]  /*2d170*/  STL.64 [R1+0x13a0], R56 ;  /* 0x0013a03801007387 */ /* 0x000fe80000100a00 */
[----:B------:R-:W-:Y:S04]  /*2d180*/  STL.64 [R1+0x1638], R50 ;  /* 0x0016383201007387 */ /* 0x000fe80000100a00 */
[----:B------:R0:W-:Y:S04]  /*2d190*/  STL.64 [R1+0x13b8], R26 ;  /* 0x0013b81a01007387 */ /* 0x0001e80000100a00 */
[----:B------:R-:W-:Y:S04]  /*2d1a0*/  STL.64 [R1+0x13b0], R24 ;  /* 0x0013b01801007387 */ /* 0x000fe80000100a00 */
[----:B0-----:R-:W2:Y:S04]  /*2d1b0*/  LDL R26, [R1+0x58] ;  /* 0x00005800011a7983 */ /* 0x001ea80000100800 */
[----:B------:R-:W2:Y:S04]  /*2d1c0*/  LDL R27, [R1+0x5c] ;  /* 0x00005c00011b7983 */ /* 0x000ea80000100800 */
[----:B------:R-:W-:Y:S04]  /*2d1d0*/  STL.64 [R1+0x1640], R54 ;  /* 0x0016403601007387 */ /* 0x000fe80000100a00 */
[----:B------:R0:W-:Y:S04]  /*2d1e0*/  STL.64 [R1+0x13d0], R22 ;  /* 0x0013d01601007387 */ /* 0x0001e80000100a00 */
[----:B------:R-:W-:Y:S04]  /*2d1f0*/  STL.64 [R1+0x13c8], R20 ;  /* 0x0013c81401007387 */ /* 0x000fe80000100a00 */
[----:B0-----:R-:W4:Y:S01]  /*2d200*/  LDL.LU R22, [R1+0x8] ;  /* 0x0000080001167983 */ /* 0x001f220000300800 */
[C---:B------:R-:W-:Y:S06]  /*2d210*/  HMMA.16816.F32.BF16 R4, R12.reuse, R34, R4 ;  /* 0x000000220c04723c */ /* 0x040fec0000041804 */
[----:B---3--:R-:W-:Y:S01]  /*2d220*/  HMMA.16816.F32.BF16 R8, R12, R30, R16 ;  /* 0x0000001e0c08723c */ /* 0x008fe20000041810 */
[----:B------:R-:W-:Y:S01]  /*2d230*/  MOV R23, R60 ;  /* 0x0000003c00177202 */ /* 0x000fe20000000f00 */
[----:B------:R-:W-:-:S02]  /*2d240*/  IMAD.MOV.U32 R25, RZ, RZ, R34 ;  /* 0x000000ffff197224 */ /* 0x000fc400078e0022 */
[----:B------:R-:W-:-:S14]  /*2d250*/  IMAD.MOV.U32 R24, RZ, RZ, R35 ;  /* 0x000000ffff187224 */ /* 0x000fdc00078e0023 */
[----:B------:R-:W-:Y:S01]  /*2d260*/  IMAD.MOV.U32 R60, RZ, RZ, R4 ;  /* 0x000000ffff3c7224 */ /* 0x000fe200078e0004 */
[----:B----4-:R-:W-:Y:S04]  /*2d270*/  STL.64 [R1+0x1660], R22 ;  /* 0x0016601601007387 */ /* 0x010fe80000100a00 */
[----:B------:R0:W-:Y:S04]  /*2d280*/  STL.64 [R1+0x750], R4 ;  /* 0x0007500401007387 */ /* 0x0001e80000100a00 */
[----:B------:R-:W-:Y:S04]  /*2d290*/  STL.64 [R1+0x758], R6 ;  /* 0x0007580601007387 */ /* 0x000fe80000100a00 */
[----:B--2---:R1:W-:Y:S04]  /*2d2a0*/  STL.64 [R1+0x1658], R26 ;  /* 0x0016581a01007387 */ /* 0x0043e80000100a00 */
[----:B------:R-:W-:Y:S04]  /*2d2b0*/  STL.64 [R1+0x1650], R24 ;  /* 0x0016501801007387 */ /* 0x000fe80000100a00 */
[----:B------:R-:W-:Y:S04]  /*2d2c0*/  STL [R1+0x1384], R60 ;  /* 0x0013843c01007387 */ /* 0x000fe80000100800 */
[----:B------:R-:W-:Y:S04]  /*2d2d0*/  STL.64 [R1+0x720], R8 ;  /* 0x0007200801007387 */ /* 0x000fe80000100a00 */
[----:B------:R-:W-:Y:S01]  /*2d2e0*/  STL.64 [R1+0x728], R10 ;  /* 0x0007280a01007387 */ /* 0x000fe20000100a00 */
[----:B0-----:R-:W-:-:S02]  /*2d2f0*/  IMAD.MOV.U32 R5, RZ, RZ, R30 ;  /* 0x000000ffff057224 */ /* 0x001fc400078e001e */
[----:B------:R-:W-:-:S05]  /*2d300*/  IMAD.MOV.U32 R4, RZ, RZ, R31 ;  /* 0x000000ffff047224 */ /* 0x000fca00078e001f */
[----:B------:R0:W-:Y:S04]  /*2d310*/  STL.64 [R1+0x1648], R4 ;  /* 0x0016480401007387 */ /* 0x0001e80000100a00 */
[----:B------:R-:W2:Y:S04]  /*2d320*/  LDL R29, [R1+0x1378] ;  /* 0x00137800011d7983 */ /* 0x000ea80000100800 */
[----:B------:R-:W3:Y:S04]  /*2d330*/  LDL R30, [R1+0x18] ;  /* 0x00001800011e7983 */ /* 0x000ee80000100800 */
[----:B------:R-:W3:Y:S04]  /*2d340*/  LDL R31, [R1+0x1c] ;  /* 0x00001c00011f7983 */ /* 0x000ee80000100800 */
[----:B------:R-:W4:Y:S04]  /*2d350*/  LDL R58, [R1+0x28] ;  /* 0x00002800013a7983 */ /* 0x000f280000100800 */
[----:B------:R-:W4:Y:S04]  /*2d360*/  LDL R59, [R1+0x2c] ;  /* 0x00002c00013b7983 */ /* 0x000f280000100800 */
[----:B------:R-:W3:Y:S04]  /*2d370*/  LDL R54, [R1+0x48] ;  /* 0x0000480001367983 */ /* 0x000ee80000100800 */
[----:B------:R-:W3:Y:S04]  /*2d380*/  LDL R55, [R1+0x4c] ;  /* 0x00004c0001377983 */ /* 0x000ee80000100800 */
[----:B------:R-:W4:Y:S04]  /*2d390*/  LDL.LU R20, [R1+0x450] ;  /* 0x0004500001147983 */ /* 0x000f280000300800 */
[----:B------:R-:W4:Y:S04]  /*2d3a0*/  LDL.LU R21, [R1+0x454] ;  /* 0x0004540001157983 */ /* 0x000f280000300800 */
[----:B------:R-:W4:Y:S04]  /*2d3b0*/  LDL.LU R22, [R1+0x458] ;  /* 0x0004580001167983 */ /* 0x000f280000300800 */
[----:B------:R-:W4:Y:S04]  /*2d3c0*/  LDL.LU R23, [R1+0x45c] ;  /* 0x00045c0001177983 */ /* 0x000f280000300800 */
[----:B-1----:R-:W4:Y:S04]  /*2d3d0*/  LDL.64 R26, [R1+0x68] ;  /* 0x00006800011a7983 */ /* 0x002f280000100a00 */
[----:B------:R-:W3:Y:S04]  /*2d3e0*/  LDL.LU R16, [R1+0x440] ;  /* 0x0004400001107983 */ /* 0x000ee80000300800 */
[----:B------:R-:W3:Y:S04]  /*2d3f0*/  LDL.LU R17, [R1+0x444] ;  /* 0x0004440001117983 */ /* 0x000ee80000300800 */
[----:B------:R-:W3:Y:S04]  /*2d400*/  LDL.LU R18, [R1+0x448] ;  /* 0x0004480001127983 */ /* 0x000ee80000300800 */
        /* <DEDUP_REMOVED lines=13> */
[----:B------:R-:W-:-:S03]  /*2d4e0*/  IMAD.MOV.U32 R0, RZ, RZ, R37 ;  /* 0x000000ffff007224 */ /* 0x000fc600078e0025 */
[----:B------:R-:W3:Y:S01]  /*2d4f0*/  LDL.LU R36, [R1+0x400] ;  /* 0x0004000001247983 */ /* 0x000ee20000300800 */
[----:B------:R-:W-:-:S03]  /*2d500*/  IMAD.MOV.U32 R3, RZ, RZ, R38 ;  /* 0x000000ffff037224 */ /* 0x000fc600078e0026 */
[----:B------:R-:W3:Y:S01]  /*2d510*/  LDL.LU R37, [R1+0x404] ;  /* 0x0004040001257983 */ /* 0x000ee20000300800 */
[----:B------:R-:W-:-:S03]  /*2d520*/  IMAD.MOV.U32 R2, RZ, RZ, R39 ;  /* 0x000000ffff027224 */ /* 0x000fc600078e0027 */
        /* <DEDUP_REMOVED lines=10> */
[----:B--2---:R-:W0:Y:S01]  /*2d5d0*/  LDSM.16.MT88.4 R8, [R29+UR4+0x5800] ;  /* 0x005800041d08783b */ /* 0x004e220008004200 */
[----:B----4-:R-:W-:Y:S03]  /*2d5e0*/  HMMA.16816.F32.BF16 R20, R12, R26, R20 ;  /* 0x0000001a0c14723c */ /* 0x010fe60000041814 */
[----:B0-----:R0:W-:Y:S04]  /*2d5f0*/  STL.64 [R1+0x1548], R10 ;  /* 0x0015480a01007387 */ /* 0x0011e80000100a00 */
[----:B------:R-:W-:Y:S04]  /*2d600*/  STL.64 [R1+0x1540], R8 ;  /* 0x0015400801007387 */ /* 0x000fe80000100a00 */
[----:B0-----:R-:W2:-:S12]  /*2d610*/  LDL.LU.64 R10, [R1+0x38] ;  /* 0x00003800010a7983 */ /* 0x001e980000300a00 */
[----:B------:R0:W-:Y:S04]  /*2d620*/  STL.64 [R1+0x6f0], R20 ;  /* 0x0006f01401007387 */ /* 0x0001e80000100a00 */
[----:B------:R1:W-:Y:S01]  /*2d630*/  STL.64 [R1+0x6f8], R22 ;  /* 0x0006f81601007387 */ /* 0x0003e20000100a00 */
[----:B0-----:R-:W-:-:S03]  /*2d640*/  IMAD.MOV.U32 R21, RZ, RZ, R26 ;  /* 0x000000ffff157224 */ /* 0x001fc600078e001a */
[----:B-1----:R-:W4:Y:S01]  /*2d650*/  LDL.LU.64 R22, [R1+0x1660] ;  /* 0x0016600001167983 */ /* 0x002f220000300a00 */
[----:B------:R-:W-:-:S03]  /*2d660*/  MOV R20, R27 ;  /* 0x0000001b00147202 */ /* 0x000fc60000000f00 */
[----:B------:R-:W4:Y:S01]  /*2d670*/  LDL.LU.64 R26, [R1+0x1658] ;  /* 0x00165800011a7983 */ /* 0x000f220000300a00 */
[C---:B---3--:R-:W-:Y:S06]  /*2d680*/  HMMA.16816.F32.BF16 R52, R12.reuse, R54, R4 ;  /* 0x000000360c34723c */ /* 0x048fec0000041804 */
[C---:B------:R-:W-:Y:S01]  /*2d690*/  HMMA.16816.F32.BF16 R56, R12.reuse, R58, R44 ;  /* 0x0000003a0c38723c */ /* 0x040fe2000004182c */
[----:B------:R-:W3:Y:S05]  /*2d6a0*/  LDL.LU.64 R24, [R1+0x1650] ;  /* 0x0016500001187983 */ /* 0x000eea0000300a00 */
[C---:B------:R-:W-:Y:S06]  /*2d6b0*/  HMMA.16816.F32.BF16 R28, R12.reuse, R30, R36 ;  /* 0x0000001e0c1c723c */ /* 0x040fec0000041824 */
[C---:B--2---:R-:W-:Y:S06]  /*2d6c0*/  HMMA.16816.F32.BF16 R48, R12.reuse, R10, R48 ;  /* 0x0000000a0c30723c */ /* 0x044fec0000041830 */
[----:B----4-:R-:W-:-:S15]  /*2d6d0*/  HMMA.16816.F32.BF16 R16, R12, R26, R16 ;  /* 0x0000001a0c10723c */ /* 0x010fde0000041810 */
[----:B------:R-:W-:-:S08]  /*2d6e0*/  NOP ;  /* 0x0000000000007918 */ /* 0x000fd00000000000 */
[----:B------:R0:W-:Y:S04]  /*2d6f0*/  STL.64 [R1+0x6b0], R16 ;  /* 0x0006b01001007387 */ /* 0x0001e80000100a00 */
[----:B------:R1:W-:Y:S04]  /*2d700*/  STL.64 [R1+0x6b8], R18 ;  /* 0x0006b81201007387 */ /* 0x0003e80000100a00 */
[----:B0-----:R-:W2:Y:S04]  /*2d710*/  LDL.LU R16, [R1+0x3c0] ;  /* 0x0003c00001107983 */ /* 0x001ea80000300800 */
[----:B------:R-:W2:Y:S04]  /*2d720*/  LDL.LU R17, [R1+0x3c4] ;  /* 0x0003c40001117983 */ /* 0x000ea80000300800 */
[----:B-1----:R-:W2:Y:S04]  /*2d730*/  LDL.LU R18, [R1+0x3c8] ;  /* 0x0003c80001127983 */ /* 0x002ea80000300800 */
[----:B------:R-:W2:Y:S04]  /*2d740*/  LDL.LU R19, [R1+0x3cc] ;  /* 0x0003cc0001137983 */ /* 0x000ea80000300800 */
[----:B------:R-:W-:Y:S04]  /*2d750*/  STL.64 [R1+0x15a8], R26 ;  /* 0x0015a81a01007387 */ /* 0x000fe80000100a00 */
[----:B------:R-:W4:Y:S04]  /*2d760*/  LDL.LU.64 R4, [R1+0x1648] ;  /* 0x0016480001047983 */ /* 0x000f280000300a00 */
[----:B------:R-:W-:Y:S04]  /*2d770*/  STL.64 [R1+0x670], R52 ;  /* 0x0006703401007387 */ /* 0x000fe80000100a00 */
[----:B------:R0:W-:Y:S04]  /*2d780*/  STL.64 [R1+0x678], R54 ;  /* 0x0006783601007387 */ /* 0x0001e80000100a00 */
[----:B0-----:R-:W3:Y:S04]  /*2d790*/  LDL.LU.64 R54, [R1+0x1640] ;  /* 0x0016400001367983 */ /* 0x001ee80000300a00 */
[----:B------:R-:W-:Y:S04]  /*2d7a0*/  STL.64 [R1+0x630], R48 ;  /* 0x0006303001007387 */ /* 0x000fe80000100a00 */
[----:B------:R0:W-:Y:S04]  /*2d7b0*/  STL.64 [R1+0x638], R50 ;  /* 0x0006383201007387 */ /* 0x0001e80000100a00 */
[----:B0-----:R-:W4:Y:S04]  /*2d7c0*/  LDL.LU.64 R50, [R1+0x1638] ;  /* 0x0016380001327983 */ /* 0x001f280000300a00 */
[----:B------:R0:W-:Y:S04]  /*2d7d0*/  STL.64 [R1+0x15b0], R10 ;  /* 0x0015b00a01007387 */ /* 0x0001e80000100a00 */
[----:B------:R-:W2:Y:S04]  /*2d7e0*/  LDL.LU R8, [R1+0x3d0] ;  /* 0x0003d00001087983 */ /* 0x000ea80000300800 */
[----:B------:R-:W2:Y:S04]  /*2d7f0*/  LDL.LU R9, [R1+0x3d4] ;  /* 0x0003d40001097983 */ /* 0x000ea80000300800 */
[----:B0-----:R-:W2:Y:S04]  /*2d800*/  LDL.LU R10, [R1+0x3d8] ;  /* 0x0003d800010a7983 */ /* 0x001ea80000300800 */
[----:B------:R-:W2:Y:S04]  /*2d810*/  LDL.LU R11, [R1+0x3dc] ;  /* 0x0003dc00010b7983 */ /* 0x000ea80000300800 */
[----:B------:R-:W4:Y:S04]  /*2d820*/  LDL.LU.64 R46, [R1+0x1630] ;  /* 0x00163000012e7983 */ /* 0x000f280000300a00 */
[----:B------:R0:W-:Y:S04]  /*2d830*/  STL.64 [R1+0x600], R56 ;  /* 0x0006003801007387 */ /* 0x0001e80000100a00 */
[----:B------:R1:W-:Y:S04]  /*2d840*/  STL.64 [R1+0x608], R58 ;  /* 0x0006083a01007387 */ /* 0x0003e80000100a00 */
[----:B0-----:R-:W4:Y:S04]  /*2d850*/  LDL.LU R56, [R1+0x3b0] ;  /* 0x0003b00001387983 */ /* 0x001f280000300800 */
[----:B------:R-:W4:Y:S04]  /*2d860*/  LDL.LU R57, [R1+0x3b4] ;  /* 0x0003b40001397983 */ /* 0x000f280000300800 */
[----:B-1----:R-:W4:Y:S04]  /*2d870*/  LDL.LU R58, [R1+0x3b8] ;  /* 0x0003b800013a7983 */ /* 0x002f280000300800 */
[----:B------:R-:W4:Y:S04]  /*2d880*/  LDL.LU R59, [R1+0x3bc] ;  /* 0x0003bc00013b7983 */ /* 0x000f280000300800 */
[----:B------:R-:W3:Y:S04]  /*2d890*/  LDL.LU.64 R38, [R1+0x1628] ;  /* 0x0016280001267983 */ /* 0x000ee80000300a00 */
[----:B------:R-:W-:Y:S04]  /*2d8a0*/  STL.64 [R1+0x5c0], R28 ;  /* 0x0005c01c01007387 */ /* 0x000fe80000100a00 */
[----:B------:R0:W-:Y:S04]  /*2d8b0*/  STL.64 [R1+0x5c8], R30 ;  /* 0x0005c81e01007387 */ /* 0x0001e80000100a00 */
[----:B0-----:R-:W2:Y:S01]  /*2d8c0*/  LDL.LU.64 R30, [R1+0x1620] ;  /* 0x00162000011e7983 */ /* 0x001ea20000300a00 */
[----:B------:R-:W-:-:S15]  /*2d8d0*/  HMMA.16816.F32.BF16 R32, R12, R22, R32 ;  /* 0x000000160c20723c */ /* 0x000fde0000041820 */
[----:B------:R-:W-:-:S08]  /*2d8e0*/  NOP ;  /* 0x0000000000007918 */ /* 0x000fd00000000000 */
[----:B------:R-:W-:Y:S01]  /*2d8f0*/  STL.64 [R1+0x560], R32 ;  /* 0x0005602001007387 */ /* 0x000fe20000100a00 */
[----:B------:R-:W-:-:S03]  /*2d900*/  IMAD.MOV.U32 R29, RZ, RZ, R35 ;  /* 0x000000ffff1d7224 */ /* 0x000fc600078e0023 */
[----:B------:R0:W-:Y:S04]  /*2d910*/  STL.64 [R1+0x568], R34 ;  /* 0x0005682201007387 */ /* 0x0001e80000100a00 */
[----:B0-----:R-:W4:Y:S01]  /*2d920*/  LDL.LU.64 R34, [R1+0x1618] ;  /* 0x0016180001227983 */ /* 0x001f220000300a00 */
[----:B------:R-:W-:-:S03]  /*2d930*/  IMAD.MOV.U32 R28, RZ, RZ, R33 ;  /* 0x000000ffff1c7224 */ /* 0x000fc600078e0021 */
[----:B------:R-:W-:Y:S04]  /*2d940*/  STL.64 [R1+0x15b8], R22 ;  /* 0x0015b81601007387 */ /* 0x000fe80000100a00 */
[----:B------:R-:W-:Y:S04]  /*2d950*/  STL [R1+0x138c], R28 ;  /* 0x00138c1c01007387 */ /* 0x000fe80000100800 */
[----:B------:R-:W-:Y:S01]  /*2d960*/  STL [R1+0x1388], R29 ;  /* 0x0013881d01007387 */ /* 0x000fe20000100800 */
[----:B--2---:R-:W-:-:S15]  /*2d970*/  HMMA.16816.F32.BF16 R40, R12, R30, R40 ;  /* 0x0000001e0c28723c */ /* 0x004fde0000041828 */
[----:B------:R-:W-:-:S08]  /*2d980*/  NOP ;  /* 0x0000000000007918 */ /* 0x000fd00000000000 */
[----:B------:R-:W-:Y:S01]  /*2d990*/  STL.64 [R1+0x530], R40 ;  /* 0x0005302801007387 */ /* 0x000fe20000100a00 */
[----:B------:R-:W-:Y:S02]  /*2d9a0*/  IMAD.MOV.U32 R37, RZ, RZ, R43 ;  /* 0x000000ffff257224 */ /* 0x000fe400078e002b */
[----:B------:R-:W-:Y:S01]  /*2d9b0*/  IMAD.MOV.U32 R33, RZ, RZ, R42 ;  /* 0x000000ffff217224 */ /* 0x000fe200078e002a */
[----:B------:R0:W-:Y:S04]  /*2d9c0*/  STL.64 [R1+0x538], R42 ;  /* 0x0005382a01007387 */ /* 0x0001e80000100a00 */
[----:B0-----:R-:W2:Y:S01]  /*2d9d0*/  LDL.LU.64 R42, [R1+0x1610] ;  /* 0x00161000012a7983 */ /* 0x001ea20000300a00 */
[----:B----4-:R-:W-:Y:S01]  /*2d9e0*/  HMMA.16816.F32.BF16 R8, R12, R34, R8 ;  /* 0x000000220c08723c */ /* 0x010fe20000041808 */
[----:B------:R-:W-:-:S02]  /*2d9f0*/  IMAD.MOV.U32 R36, RZ, RZ, R41 ;  /* 0x000000ffff247224 */ /* 0x000fc400078e0029 */
[----:B------:R-:W-:Y:S01]  /*2da00*/  STL.64 [R1+0x15c0], R30 ;  /* 0x0015c01e01007387 */ /* 0x000fe20000100a00 */
[----:B------:R-:W-:-:S03]  /*2da10*/  IMAD.MOV.U32 R32, RZ, RZ, R40 ;  /* 0x000000ffff207224 */ /* 0x000fc600078e0028 */
[----:B------:R-:W-:Y:S04]  /*2da20*/  STL [R1+0x1394], R36 ;  /* 0x0013942401007387 */ /* 0x000fe80000100800 */
[----:B------:R-:W-:-:S12]  /*2da30*/  STL [R1+0x1390], R37 ;  /* 0x0013902501007387 */ /* 0x000fd80000100800 */
[----:B------:R-:W-:Y:S01]  /*2da40*/  STL.64 [R1+0x4f0], R8 ;  /* 0x0004f00801007387 */ /* 0x000fe20000100a00 */
[----:B------:R-:W-:Y:S01]  /*2da50*/  MOV R45, R11 ;  /* 0x0000000b002d7202 */ /* 0x000fe20000000f00 */
[----:B------:R-:W-:Y:S02]  /*2da60*/  IMAD.MOV.U32 R44, RZ, RZ, R9 ;  /* 0x000000ffff2c7224 */ /* 0x000fe400078e0009 */
[----:B------:R-:W-:Y:S01]  /*2da70*/  IMAD.MOV.U32 R41, RZ, RZ, R10 ;  /* 0x000000ffff297224 */ /* 0x000fe200078e000a */
[----:B------:R3:W-:Y:S01]  /*2da80*/  STL.64 [R1+0x4f8], R10 ;  /* 0x0004f80a01007387 */ /* 0x0007e20000100a00 */
[----:B------:R-:W-:Y:S02]  /*2da90*/  IMAD.MOV.U32 R40, RZ, RZ, R8 ;  /* 0x000000ffff287224 */ /* 0x000fe400078e0008 */
[----:B---3--:R-:W-:Y:S01]  /*2daa0*/  HMMA.16816.F32.BF16 R8, R12, R38, R16 ;  /* 0x000000260c08723c */ /* 0x008fe20000041810 */
[----:B------:R-:W-:Y:S04]  /*2dab0*/  STL.64 [R1+0x15a0], R34 ;  /* 0x0015a02201007387 */ /* 0x000fe80000100a00 */
[----:B------:R-:W-:-:S15]  /*2dac0*/  STL.64 [R1+0x1598], R32 ;  /* 0x0015982001007387 */ /* 0x000fde0000100a00 */
[----:B------:R-:W-:-:S03]  /*2dad0*/  NOP ;  /* 0x0000000000007918 */ /* 0x000fc60000000000 */
[----:B------:R-:W-:Y:S01]  /*2dae0*/  STL.64 [R1+0x4b0], R8 ;  /* 0x0004b00801007387 */ /* 0x000fe20000100a00 */
[----:B------:R-:W-:Y:S02]  /*2daf0*/  IMAD.MOV.U32 R53, RZ, RZ, R11 ;  /* 0x000000ffff357224 */ /* 0x000fe400078e000b */
[----:B------:R-:W-:Y:S02]  /*2db00*/  IMAD.MOV.U32 R52, RZ, RZ, R9 ;  /* 0x000000ffff347224 */ /* 0x000fe400078e0009 */
[----:B------:R-:W-:Y:S01]  /*2db10*/  IMAD.MOV.U32 R49, RZ, RZ, R10 ;  /* 0x000000ffff317224 */ /* 0x000fe200078e000a */
[----:B------:R2:W-:Y:S01]  /*2db20*/  STL.64 [R1+0x4b8], R10 ;  /* 0x0004b80a01007387 */ /* 0x0005e20000100a00 */
[----:B------:R-:W-:-:S03]  /*2db30*/  MOV R48, R8 ;  /* 0x0000000800307202 */ /* 0x000fc60000000f00 */
[----:B------:R-:W-:Y:S04]  /*2db40*/  STL.64 [R1+0x15f0], R54 ;  /* 0x0015f03601007387 */ /* 0x000fe80000100a00 */
[----:B------:R0:W-:Y:S04]  /*2db50*/  STL.64 [R1+0x15e8], R52 ;  /* 0x0015e83401007387 */ /* 0x0001e80000100a00 */
[----:B------:R-:W-:Y:S01]  /*2db60*/  STL.64 [R1+0x15d8], R38 ;  /* 0x0015d82601007387 */ /* 0x000fe20000100a00 */
[----:B--2---:R-:W-:Y:S03]  /*2db70*/  HMMA.16816.F32.BF16 R8, R12, R42, R56 ;  /* 0x0000002a0c08723c */ /* 0x004fe60000041838 */
[----:B------:R-:W2:Y:S04]  /*2db80*/  LDL.LU R56, [R1+0x340] ;  /* 0x0003400001387983 */ /* 0x000ea80000300800 */
[----:B------:R-:W-:-:S15]  /*2db90*/  IMAD.MOV.U32 R59, RZ, RZ, R46 ;  /* 0x000000ffff3b7224 */ /* 0x000fde00078e002e */
[----:B------:R-:W-:-:S01]  /*2dba0*/  NOP ;  /* 0x0000000000007918 */ /* 0x000fc20000000000 */
[----:B------:R-:W-:Y:S04]  /*2dbb0*/  STL.64 [R1+0x2a0], R8 ;  /* 0x0002a00801007387 */ /* 0x000fe80000100a00 */
[----:B------:R-:W-:Y:S04]  /*2dbc0*/  STL.64 [R1+0x2a8], R10 ;  /* 0x0002a80a01007387 */ /* 0x000fe80000100a00 */
[----:B------:R-:W2:Y:S04]  /*2dbd0*/  LDL.LU R57, [R1+0x344] ;  /* 0x0003440001397983 */ /* 0x000ea80000300800 */
[----:B------:R-:W2:Y:S04]  /*2dbe0*/  LDL.LU R58, [R1+0x348] ;  /* 0x00034800013a7983 */ /* 0x000ea80000300800 */
[----:B------:R-:W3:Y:S04]  /*2dbf0*/  LDL.LU R46, [R1+0x160c] ;  /* 0x00160c00012e7983 */ /* 0x000ee80000300800 */
[----:B0-----:R-:W4:Y:S04]  /*2dc00*/  LDL.LU R52, [R1+0x470] ;  /* 0x0004700001347983 */ /* 0x001f280000300800 */
[----:B------:R-:W4:Y:S04]  /*2dc10*/  LDL.LU R53, [R1+0x474] ;  /* 0x0004740001357983 */ /* 0x000f280000300800 */
[----:B------:R-:W4:Y:S04]  /*2dc20*/  LDL.LU R54, [R1+0x478] ;  /* 0x0004780001367983 */ /* 0x000f280000300800 */
[----:B------:R-:W4:Y:S04]  /*2dc30*/  LDL.LU R55, [R1+0x47c] ;  /* 0x00047c0001377983 */ /* 0x000f280000300800 */
[----:B------:R-:W-:Y:S04]  /*2dc40*/  STL.64 [R1+0x1580], R42 ;  /* 0x0015802a01007387 */ /* 0x000fe80000100a00 */
[----:B------:R-:W-:Y:S01]  /*2dc50*/  STL.64 [R1+0x1578], R40 ;  /* 0x0015782801007387 */ /* 0x000fe20000100a00 */
[----:B------:R-:W-:-:S02]  /*2dc60*/  IMAD.MOV.U32 R27, RZ, RZ, R4 ;  /* 0x000000ffff1b7224 */ /* 0x000fc400078e0004 */
[----:B------:R-:W-:Y:S01]  /*2dc70*/  IMAD.MOV.U32 R26, RZ, RZ, R5 ;  /* 0x000000ffff1a7224 */ /* 0x000fe200078e0005 */
[----:B---3--:R0:W1:Y:S04]  /*2dc80*/  LDSM.16.MT88.4 R16, [R46+UR4+0x5800] ;  /* 0x005800042e10783b */ /* 0x0080680008004200 */
[----:B0-----:R-:W3:Y:S04]  /*2dc90*/  LDL.LU R46, [R1+0x1608] ;  /* 0x00160800012e7983 */ /* 0x001ee80000300800 */
        /* <DEDUP_REMOVED lines=14> */
[----:B------:R-:W2:Y:S01]  /*2dd80*/  LDL.LU R30, [R1+0x398] ;  /* 0x00039800011e7983 */ /* 0x000ea20000300800 */
[----:B------:R-:W-:Y:S01]  /*2dd90*/  MOV R40, R47 ;  /* 0x0000002f00287202 */ /* 0x000fe20000000f00 */
[----:B---3--:R-:W-:-:S02]  /*2dda0*/  IMAD.MOV.U32 R31, RZ, RZ, R46 ;  /* 0x000000ffff1f7224 */ /* 0x008fc400078e002e */
[----:B------:R-:W4:Y:S04]  /*2ddb0*/  LDL.LU R46, [R1+0x1604] ;  /* 0x00160400012e7983 */ /* 0x000f280000300800 */
[----:B------:R-:W4:Y:S04]  /*2ddc0*/  LDL.LU R47, [R1+0x1600] ;  /* 0x00160000012f7983 */ /* 0x000f280000300800 */
[----:B------:R-:W3:Y:S01]  /*2ddd0*/  LDL.LU R41, [R1+0x334] ;  /* 0x0003340001297983 */ /* 0x000ee20000300800 */
[----:B------:R-:W-:Y:S02]  /*2dde0*/  IMAD.MOV.U32 R42, RZ, RZ, R50 ;  /* 0x000000ffff2a7224 */ /* 0x000fe400078e0032 */
[----:B------:R-:W-:Y:S01]  /*2ddf0*/  IMAD.MOV.U32 R43, RZ, RZ, R51 ;  /* 0x000000ffff2b7224 */ /* 0x000fe200078e0033 */
[----:B------:R-:W2:Y:S04]  /*2de00*/  LDL.LU R50, [R1+0x15fc] ;  /* 0x0015fc0001327983 */ /* 0x000ea80000300800 */
[----:B------:R-:W2:Y:S04]  /*2de10*/  LDL.LU R51, [R1+0x15f8] ;  /* 0x0015f80001337983 */ /* 0x000ea80000300800 */
[----:B------:R-:W3:Y:S04]  /*2de20*/  LDL.LU.64 R34, [R1+0x28] ;  /* 0x0000280001227983 */ /* 0x000ee80000300a00 */
[----:B-1----:R0:W-:Y:S04]  /*2de30*/  STL.64 [R1+0x14b8], R18 ;  /* 0x0014b81201007387 */ /* 0x0021e80000100a00 */
[----:B------:R-:W-:Y:S04]  /*2de40*/  STL.64 [R1+0x14b0], R16 ;  /* 0x0014b01001007387 */ /* 0x000fe80000100a00 */
[----:B0-----:R-:W3:Y:S01]  /*2de50*/  LDL.LU.64 R18, [R1+0x48] ;  /* 0x0000480001127983 */ /* 0x001ee20000300a00 */
[----:B----4-:R-:W-:-:S15]  /*2de60*/  HMMA.16816.F32.BF16 R52, R12, R46, R52 ;  /* 0x0000002e0c34723c */ /* 0x010fde0000041834 */
[----:B------:R-:W-:-:S08]  /*2de70*/  NOP ;  /* 0x0000000000007918 */ /* 0x000fd00000000000 */
[----:B------:R-:W-:Y:S04]  /*2de80*/  STL.64 [R1+0x290], R52 ;  /* 0x0002903401007387 */ /* 0x000fe80000100a00 */
[----:B------:R0:W-:Y:S04]  /*2de90*/  STL.64 [R1+0x298], R54 ;  /* 0x0002983601007387 */ /* 0x0001e80000100a00 */
[----:B0-----:R-:W4:Y:S04]  /*2dea0*/  LDL.LU.64 R54, [R1+0x15f0] ;  /* 0x0015f00001367983 */ /* 0x001f280000300a00 */
[----:B------:R-:W3:Y:S04]  /*2deb0*/  LDL.LU.64 R52, [R1+0x15e8] ;  /* 0x0015e80001347983 */ /* 0x000ee80000300a00 */
[----:B------:R-:W-:Y:S04]  /*2dec0*/  STL.64 [R1+0x1570], R46 ;  /* 0x0015702e01007387 */ /* 0x000fe80000100a00 */
[----:B------:R0:W-:Y:S04]  /*2ded0*/  STL.64 [R1+0x1568], R44 ;  /* 0x0015682c01007387 */ /* 0x0001e80000100a00 */
[----:B0-----:R-:W3:Y:S04]  /*2dee0*/  LDL.LU R44, [R1+0x350] ;  /* 0x00035000012c7983 */ /* 0x001ee80000300800 */
[----:B------:R-:W3:Y:S01]  /*2def0*/  LDL.LU R45, [R1+0x354] ;  /* 0x00035400012d7983 */ /* 0x000ee20000300800 */
[----:B--2---:R-:W-:Y:S01]  /*2df00*/  HMMA.16816.F32.BF16 R36, R12, R50, R36 ;  /* 0x000000320c24723c */ /* 0x004fe20000041824 */
[----:B----4-:R-:W-:-:S02]  /*2df10*/  IMAD.MOV.U32 R46, RZ, RZ, R54 ;  /* 0x000000ffff2e7224 */ /* 0x010fc400078e0036 */
[----:B------:R-:W-:Y:S01]  /*2df20*/  IMAD.MOV.U32 R47, RZ, RZ, R55 ;  /* 0x000000ffff2f7224 */ /* 0x000fe200078e0037 */
[----:B------:R-:W2:Y:S04]  /*2df30*/  LDL.LU R54, [R1+0x15e4] ;  /* 0x0015e40001367983 */ /* 0x000ea80000300800 */
[----:B------:R-:W2:-:S15]  /*2df40*/  LDL.LU R55, [R1+0x15e0] ;  /* 0x0015e00001377983 */ /* 0x000e9e0000300800 */
[----:B------:R-:W-:Y:S04]  /*2df50*/  STL.64 [R1+0x280], R36 ;  /* 0x0002802401007387 */ /* 0x000fe80000100a00 */
[----:B------:R0:W-:Y:S04]  /*2df60*/  STL.64 [R1+0x288], R38 ;  /* 0x0002882601007387 */ /* 0x0001e80000100a00 */
[----:B0-----:R-:W4:Y:S04]  /*2df70*/  LDL.LU.64 R38, [R1+0x15d8] ;  /* 0x0015d80001267983 */ /* 0x001f280000300a00 */
[----:B------:R-:W-:Y:S04]  /*2df80*/  STL.64 [R1+0x1558], R50 ;  /* 0x0015583201007387 */ /* 0x000fe80000100a00 */
[----:B------:R0:W-:Y:S04]  /*2df90*/  STL.64 [R1+0x1550], R48 ;  /* 0x0015503001007387 */ /* 0x0001e80000100a00 */
[----:B0-----:R-:W4:Y:S04]  /*2dfa0*/  LDL.LU R48, [R1+0x360] ;  /* 0x0003600001307983 */ /* 0x001f280000300800 */
[----:B------:R-:W4:Y:S04]  /*2dfb0*/  LDL.LU R49, [R1+0x364] ;  /* 0x0003640001317983 */ /* 0x000f280000300800 */
[----:B------:R-:W4:Y:S04]  /*2dfc0*/  LDL.LU R50, [R1+0x368] ;  /* 0x0003680001327983 */ /* 0x000f280000300800 */
[----:B------:R-:W4:Y:S01]  /*2dfd0*/  LDL.LU R51, [R1+0x36c] ;  /* 0x00036c0001337983 */ /* 0x000f220000300800 */
[----:B--2---:R-:W-:Y:S03]  /*2dfe0*/  HMMA.16816.F32.BF16 R12, R12, R54, R4 ;  /* 0x000000360c0c723c */ /* 0x004fe60000041804 */
[----:B------:R-:W2:Y:S04]  /*2dff0*/  LDL.LU.64 R6, [R1+0x15d0] ;  /* 0x0015d00001067983 */ /* 0x000ea80000300a00 */
[----:B------:R-:W2:Y:S01]  /*2e000*/  LDL.LU.64 R4, [R1+0x15c8] ;  /* 0x0015c80001047983 */ /* 0x000ea20000300a00 */
[----:B------:R-:W-:-:S02]  /*2e010*/  IMAD.MOV.U32 R22, RZ, RZ, R25 ;  /* 0x000000ffff167224 */ /* 0x000fc400078e0019 */
[----:B------:R-:W-:-:S13]  /*2e020*/  IMAD.MOV.U32 R23, RZ, RZ, R24 ;  /* 0x000000ffff177224 */ /* 0x000fda00078e0018 */
[----:B------:R-:W-:Y:S04]  /*2e030*/  STL.64 [R1+0x270], R12 ;  /* 0x0002700c01007387 */ /* 0x000fe80000100a00 */
[----:B------:R0:W-:Y:S02]  /*2e040*/  STL.64 [R1+0x278], R14 ;  /* 0x0002780e01007387 */ /* 0x0001e40000100a00 */
[----:B0-----:R-:W-:Y:S02]  /*2e050*/  IMAD.MOV.U32 R14, RZ, RZ, R21 ;  /* 0x000000ffff0e7224 */ /* 0x001fe400078e0015 */
[----:B------:R-:W-:Y:S01]  /*2e060*/  IMAD.MOV.U32 R15, RZ, RZ, R20 ;  /* 0x000000ffff0f7224 */ /* 0x000fe200078e0014 */
[----:B------:R-:W-:Y:S04]  /*2e070*/  STL.64 [R1+0x1590], R54 ;  /* 0x0015903601007387 */ /* 0x000fe80000100a00 */
[----:B---3--:R0:W-:Y:S04]  /*2e080*/  STL.64 [R1+0x1588], R52 ;  /* 0x0015883401007387 */ /* 0x0081e80000100a00 */
[----:B0-----:R-:W3:Y:S04]  /*2e090*/  LDL.LU R52, [R1+0x370] ;  /* 0x0003700001347983 */ /* 0x001ee80000300800 */
[----:B------:R-:W3:Y:S04]  /*2e0a0*/  LDL.LU R53, [R1+0x374] ;  /* 0x0003740001357983 */ /* 0x000ee80000300800 */
[----:B------:R-:W3:Y:S04]  /*2e0b0*/  LDL.LU R54, [R1+0x378] ;  /* 0x0003780001367983 */ /* 0x000ee80000300800 */
[----:B------:R-:W3:Y:S01]  /*2e0c0*/  LDL.LU R55, [R1+0x37c] ;  /* 0x00037c0001377983 */ /* 0x000ee20000300800 */
[C---:B--2---:R-:W-:Y:S06]  /*2e0d0*/  HMMA.16816.F32.BF16 R20, R4.reuse, R22, R28 ;  /* 0x000000160414723c */ /* 0x044fec000004181c */
[----:B------:R-:W-:Y:S01]  /*2e0e0*/  HMMA.16816.F32.BF16 R24, R4, R26, R8 ;  /* 0x0000001a0418723c */ /* 0x000fe20000041808 */
[----:B------:R-:W2:-:S15]  /*2e0f0*/  LDL.LU.64 R30, [R1+0x15c0] ;  /* 0x0015c000011e7983 */ /* 0x000e9e0000300a00 */
[----:B------:R-:W-:-:S01]  /*2e100*/  NOP ;  /* 0x0000000000007918 */ /* 0x000fc20000000000 */
[----:B------:R-:W-:Y:S04]  /*2e110*/  STL.64 [R1+0x730], R20 ;  /* 0x0007301401007387 */ /* 0x000fe80000100a00 */
[----:B------:R0:W-:Y:S04]  /*2e120*/  STL.64 [R1+0x738], R22 ;  /* 0x0007381601007387 */ /* 0x0001e80000100a00 */
[----:B0-----:R-:W2:Y:S04]  /*2e130*/  LDL.LU.64 R22, [R1+0x15b8] ;  /* 0x0015b80001167983 */ /* 0x001ea80000300a00 */
[----:B------:R-:W2:Y:S04]  /*2e140*/  LDL.LU.64 R10, [R1+0x15b0] ;  /* 0x0015b000010a7983 */ /* 0x000ea80000300a00 */
[----:B------:R-:W-:Y:S04]  /*2e150*/  STL.64 [R1+0x6e0], R24 ;  /* 0x0006e01801007387 */ /* 0x000fe80000100a00 */
[----:B------:R0:W-:Y:S04]  /*2e160*/  STL.64 [R1+0x6e8], R26 ;  /* 0x0006e81a01007387 */ /* 0x0001e80000100a00 */
[----:B0-----:R-:W4:Y:S01]  /*2e170*/  LDL.LU.64 R26, [R1+0x15a8] ;  /* 0x0015a800011a7983 */ /* 0x001f220000300a00 */
[----:B---3--:R-:W-:Y:S03]  /*2e180*/  HMMA.16816.F32.BF16 R52, R4, R14, R52 ;  /* 0x0000000e0434723c */ /* 0x008fe60000041834 */
[----:B------:R-:W3:-:S15]  /*2e190*/  LDL.LU R24, [R1+0x320] ;  /* 0x0003200001187983 */ /* 0x000ede0000300800 */
[----:B------:R-:W-:-:S05]  /*2e1a0*/  NOP ;  /* 0x0000000000007918 */ /* 0x000fca0000000000 */
[----:B------:R-:W-:Y:S04]  /*2e1b0*/  STL.64 [R1+0x6d0], R52 ;  /* 0x0006d03401007387 */ /* 0x000fe80000100a00 */
[----:B------:R-:W-:Y:S01]  /*2e1c0*/  STL.64 [R1+0x6d8], R54 ;  /* 0x0006d83601007387 */ /* 0x000fe20000100a00 */
[----:B------:R-:W-:Y:S01]  /*2e1d0*/  MOV R37, R18 ;  /* 0x0000001200257202 */ /* 0x000fe20000000f00 */
[----:B------:R-:W-:Y:S02]  /*2e1e0*/  IMAD.MOV.U32 R36, RZ, RZ, R19 ;  /* 0x000000ffff247224 */ /* 0x000fe400078e0013 */
[----:B------:R-:W-:Y:S02]  /*2e1f0*/  IMAD.MOV.U32 R21, RZ, RZ, R34 ;  /* 0x000000ffff157224 */ /* 0x000fe400078e0022 */
[----:B------:R-:W-:Y:S01]  /*2e200*/  IMAD.MOV.U32 R20, RZ, RZ, R35 ;  /* 0x000000ffff147224 */ /* 0x000fe200078e0023 */
[----:B----4-:R-:W-:-:S15]  /*2e210*/  HMMA.16816.F32.BF16 R12, R4, R26, R48 ;  /* 0x0000001a040c723c */ /* 0x010fde0000041830 */
[----:B------:R-:W-:-:S08]  /*2e220*/  NOP ;  /* 0x0000000000007918 */ /* 0x000fd00000000000 */
[----:B------:R-:W-:Y:S04]  /*2e230*/  STL.64 [R1+0x680], R12 ;  /* 0x0006800c01007387 */ /* 0x000fe80000100a00 */
[----:B------:R0:W-:Y:S04]  /*2e240*/  STL.64 [R1+0x688], R14 ;  /* 0x0006880e01007387 */ /* 0x0001e80000100a00 */
[----:B------:R-:W3:Y:S04]  /*2e250*/  LDL.LU R25, [R1+0x324] ;  /* 0x0003240001197983 */ /* 0x000ee80000300800 */
[----:B------:R-:W3:Y:S04]  /*2e260*/  LDL.LU R26, [R1+0x328] ;  /* 0x00032800011a7983 */ /* 0x000ee80000300800 */
[----:B------:R-:W3:Y:S04]  /*2e270*/  LDL.LU R27, [R1+0x32c] ;  /* 0x00032c00011b7983 */ /* 0x000ee80000300800 */
[----:B------:R-:W3:Y:S01]  /*2e280*/  LDL.LU.64 R50, [R1+0x18] ;  /* 0x0000180001327983 */ /* 0x000ee20000300a00 */
[C---:B0-----:R-:W-:Y:S06]  /*2e290*/  HMMA.16816.F32.BF16 R12, R4.reuse, R18, R44 ;  /* 0x00000012040c723c */ /* 0x041fec000004182c */
[----:B------:R-:W-:-:S15]  /*2e2a0*/  HMMA.16816.F32.BF16 R16, R4, R34, R40 ;  /* 0x000000220410723c */ /* 0x000fde0000041828 */
[----:B------:R-:W-:-:S02]  /*2e2b0*/  NOP ;  /* 0x0000000000007918 */ /* 0x000fc40000000000 */
[----:B------:R-:W-:Y:S04]  /*2e2c0*/  STL.64 [R1+0x650], R12 ;  /* 0x0006500c01007387 */ /* 0x000fe80000100a00 */
[----:B------:R2:W-:Y:S02]  /*2e2d0*/  STL.64 [R1+0x658], R14 ;  /* 0x0006580e01007387 */ /* 0x0005e40000100a00 */
[----:B--2---:R-:W-:Y:S07]  /*2e2e0*/  HMMA.16816.F32.BF16 R12, R4, R10, R56 ;  /* 0x0000000a040c723c */ /* 0x004fee0000041838 */
[----:B------:R-:W-:-:S02]  /*2e2f0*/  IMAD.MOV.U32 R57, RZ, RZ, R10 ;  /* 0x000000ffff397224 */ /* 0x000fc400078e000a */
[----:B------:R-:W-:-:S14]  /*2e300*/  IMAD.MOV.U32 R56, RZ, RZ, R11 ;  /* 0x000000ffff387224 */ /* 0x000fdc00078e000b */
[----:B------:R-:W-:Y:S04]  /*2e310*/  STL.64 [R1+0x610], R12 ;  /* 0x0006100c01007387 */ /* 0x000fe80000100a00 */
[----:B------:R0:W-:Y:S04]  /*2e320*/  STL.64 [R1+0x618], R14 ;  /* 0x0006180e01007387 */ /* 0x0001e80000100a00 */
[----:B------:R-:W2:Y:S04]  /*2e330*/  LDL.LU R8, [R1+0x310] ;  /* 0x0003100001087983 */ /* 0x000ea80000300800 */
[----:B------:R-:W2:Y:S04]  /*2e340*/  LDL.LU R9, [R1+0x314] ;  /* 0x0003140001097983 */ /* 0x000ea80000300800 */
[----:B------:R-:W2:Y:S04]  /*2e350*/  LDL.LU R10, [R1+0x318] ;  /* 0x00031800010a7983 */ /* 0x000ea80000300800 */
[----:B------:R-:W2:Y:S04]  /*2e360*/  LDL.LU R11, [R1+0x31c] ;  /* 0x00031c00010b7983 */ /* 0x000ea80000300800 */
[----:B------:R-:W-:Y:S04]  /*2e370*/  STL.64 [R1+0x5d0], R16 ;  /* 0x0005d01001007387 */ /* 0x000fe80000100a00 */
[----:B------:R3:W-:Y:S04]  /*2e380*/  STL.64 [R1+0x5d8], R18 ;  /* 0x0005d81201007387 */ /* 0x0007e80000100a00 */
        /* <DEDUP_REMOVED lines=8> */
[----:B0-----:R-:W-:Y:S01]  /*2e410*/  IMAD.MOV.U32 R15, RZ, RZ, R19 ;  /* 0x000000ffff0f7224 */ /* 0x001fe200078e0013 */
[----:B------:R-:W-:-:S02]  /*2e420*/  MOV R14, R17 ;  /* 0x00000011000e7202 */ /* 0x000fc40000000f00 */
        /* <DEDUP_REMOVED lines=8> */
[----:B---3--:R-:W-:-:S15]  /*2e4b0*/  HMMA.16816.F32.BF16 R16, R4, R50, R24 ;  /* 0x000000320410723c */ /* 0x008fde0000041818 */
[----:B------:R-:W-:-:S08]  /*2e4c0*/  NOP ;  /* 0x0000000000007918 */ /* 0x000fd00000000000 */
[----:B------:R-:W-:Y:S01]  /*2e4d0*/  STL.64 [R1+0x5a0], R16 ;  /* 0x0005a01001007387 */ /* 0x000fe20000100a00 */
[----:B------:R-:W-:-:S03]  /*2e4e0*/  IMAD.MOV.U32 R13, RZ, RZ, R18 ;  /* 0x000000ffff0d7224 */ /* 0x000fc600078e0012 */
[----:B------:R-:W-:Y:S01]  /*2e4f0*/  STL.64 [R1+0x5a8], R18 ;  /* 0x0005a81201007387 */ /* 0x000fe20000100a00 */
[----:B------:R-:W-:-:S03]  /*2e500*/  IMAD.MOV.U32 R12, RZ, RZ, R16 ;  /* 0x000000ffff0c7224 */ /* 0x000fc600078e0010 */
[----:B------:R-:W3:Y:S01]  /*2e510*/  LDL.LU R48, [R1+0x2c0] ;  /* 0x0002c00001307983 */ /* 0x000ee20000300800 */
[----:B------:R-:W-:-:S03]  /*2e520*/  IMAD.MOV.U32 R25, RZ, RZ, R50 ;  /* 0x000000ffff197224 */ /* 0x000fc600078e0032 */
[----:B------:R-:W3:Y:S01]  /*2e530*/  LDL.LU R49, [R1+0x2c4] ;  /* 0x0002c40001317983 */ /* 0x000ee20000300800 */
[----:B------:R-:W-:-:S03]  /*2e540*/  IMAD.MOV.U32 R24, RZ, RZ, R51 ;  /* 0x000000ffff187224 */ /* 0x000fc600078e0033 */
[----:B------:R-:W3:Y:S04]  /*2e550*/  LDL.LU R50, [R1+0x2c8] ;  /* 0x0002c80001327983 */ /* 0x000ee80000300800 */
[----:B------:R-:W3:Y:S04]  /*2e560*/  LDL.LU R51, [R1+0x2cc] ;  /* 0x0002cc0001337983 */ /* 0x000ee80000300800 */
[----:B------:R0:W-:Y:S04]  /*2e570*/  STL.64 [R1+0x13e0], R14 ;  /* 0x0013e00e01007387 */ /* 0x0001e80000100a00 */
[----:B------:R-:W-:Y:S04]  /*2e580*/  STL.64 [R1+0x13d8], R12 ;  /* 0x0013d80c01007387 */ /* 0x000fe80000100a00 */
[----:B0-----:R-:W3:Y:S01]  /*2e590*/  LDL.LU.64 R14, [R1+0x68] ;  /* 0x00006800010e7983 */ /* 0x001ee20000300a00 */
[C---:B--2---:R-:W-:Y:S03]  /*2e5a0*/  HMMA.16816.F32.BF16 R16, R4.reuse, R22, R8 ;  /* 0x000000160410723c */ /* 0x044fe60000041808 */
[----:B------:R-:W2:Y:S03]  /*2e5b0*/  LDL.LU R8, [R1+0x2b0] ;  /* 0x0002b00001087983 */ /* 0x000ea60000300800 */
[----:B----4-:R-:W-:-:S15]  /*2e5c0*/  HMMA.16816.F32.BF16 R32, R4, R30, R32 ;  /* 0x0000001e0420723c */ /* 0x010fde0000041820 */
[----:B------:R-:W-:-:S02]  /*2e5d0*/  NOP ;  /* 0x0000000000007918 */ /* 0x000fc40000000000 */
[----:B------:R0:W-:Y:S04]  /*2e5e0*/  STL.64 [R1+0x540], R16 ;  /* 0x0005401001007387 */ /* 0x0001e80000100a00 */
[----:B------:R1:W-:Y:S04]  /*2e5f0*/  STL.64 [R1+0x548], R18 ;  /* 0x0005481201007387 */ /* 0x0003e80000100a00 */
[----:B------:R-:W2:Y:S04]  /*2e600*/  LDL.LU R9, [R1+0x2b4] ;  /* 0x0002b40001097983 */ /* 0x000ea80000300800 */
[----:B------:R-:W2:Y:S04]  /*2e610*/  LDL.LU R10, [R1+0x2b8] ;  /* 0x0002b800010a7983 */ /* 0x000ea80000300800 */
[----:B------:R-:W2:Y:S04]  /*2e620*/  LDL.LU R11, [R1+0x2bc] ;  /* 0x0002bc00010b7983 */ /* 0x000ea80000300800 */
[----:B0-----:R-:W4:Y:S04]  /*2e630*/  LDL.LU R16, [R1+0x250] ;  /* 0x0002500001107983 */ /* 0x001f280000300800 */
[----:B------:R-:W4:Y:S04]  /*2e640*/  LDL.LU R17, [R1+0x254] ;  /* 0x0002540001117983 */ /* 0x000f280000300800 */
[----:B-1----:R-:W4:Y:S04]  /*2e650*/  LDL.LU R18, [R1+0x258] ;  /* 0x0002580001127983 */ /* 0x002f280000300800 */
[----:B------:R-:W4:Y:S04]  /*2e660*/  LDL.LU R19, [R1+0x25c] ;  /* 0x00025c0001137983 */ /* 0x000f280000300800 */
[----:B------:R-:W-:Y:S04]  /*2e670*/  STL.64 [R1+0x1520], R22 ;  /* 0x0015201601007387 */ /* 0x000fe80000100a00 */
[----:B------:R-:W-:Y:S04]  /*2e680*/  STL.64 [R1+0x500], R32 ;  /* 0x0005002001007387 */ /* 0x000fe80000100a00 */
[----:B------:R0:W-:Y:S04]  /*2e690*/  STL.64 [R1+0x508], R34 ;  /* 0x0005082201007387 */ /* 0x0001e80000100a00 */
[----:B0-----:R-:W3:Y:S04]  /*2e6a0*/  LDL.LU.64 R34, [R1+0x15a0] ;  /* 0x0015a00001227983 */ /* 0x001ee80000300a00 */
[----:B------:R-:W2:Y:S01]  /*2e6b0*/  LDL.LU.64 R32, [R1+0x1598] ;  /* 0x0015980001207983 */ /* 0x000ea20000300a00 */
[C---:B------:R-:W-:Y:S03]  /*2e6c0*/  HMMA.16816.F32.BF16 R40, R4.reuse, R38, R40 ;  /* 0x000000260428723c */ /* 0x040fe60000041828 */
[----:B------:R0:W-:Y:S04]  /*2e6d0*/  STL.64 [R1+0x1518], R30 ;  /* 0x0015181e01007387 */ /* 0x0001e80000100a00 */
[----:B------:R-:W4:Y:S04]  /*2e6e0*/  LDL.LU R28, [R1+0x230] ;  /* 0x00023000011c7983 */ /* 0x000f280000300800 */
[----:B------:R-:W4:Y:S04]  /*2e6f0*/  LDL.LU R29, [R1+0x234] ;  /* 0x00023400011d7983 */ /* 0x000f280000300800 */
[----:B0-----:R-:W4:Y:S04]  /*2e700*/  LDL.LU R30, [R1+0x238] ;  /* 0x00023800011e7983 */ /* 0x001f280000300800 */
[----:B------:R-:W4:Y:S01]  /*2e710*/  LDL.LU R31, [R1+0x23c] ;  /* 0x00023c00011f7983 */ /* 0x000f220000300800 */
[----:B---3--:R-:W-:-:S15]  /*2e720*/  HMMA.16816.F32.BF16 R52, R4, R34, R52 ;  /* 0x000000220434723c */ /* 0x008fde0000041834 */
[----:B------:R-:W-:-:S08]  /*2e730*/  NOP ;  /* 0x0000000000007918 */ /* 0x000fd00000000000 */
[----:B------:R-:W-:Y:S04]  /*2e740*/  STL.64 [R1+0x4d0], R52 ;  /* 0x0004d03401007387 */ /* 0x000fe80000100a00 */
[----:B------:R0:W-:Y:S04]  /*2e750*/  STL.64 [R1+0x4d8], R54 ;  /* 0x0004d83601007387 */ /* 0x0001e80000100a00 */
[----:B0-----:R-:W3:Y:S04]  /*2e760*/  LDL.LU.64 R54, [R1+0x1590] ;  /* 0x0015900001367983 */ /* 0x001ee80000300a00 */
[----:B------:R-:W4:Y:S04]  /*2e770*/  LDL.LU.64 R52, [R1+0x1588] ;  /* 0x0015880001347983 */ /* 0x000f280000300a00 */
[----:B------:R0:W-:Y:S04]  /*2e780*/  STL.64 [R1+0x1510], R34 ;  /* 0x0015102201007387 */ /* 0x0001e80000100a00 */
[----:B--2---:R-:W-:Y:S04]  /*2e790*/  STL.64 [R1+0x1508], R32 ;  /* 0x0015082001007387 */ /* 0x004fe80000100a00 */
[----:B0-----:R-:W2:Y:S04]  /*2e7a0*/  LDL.LU.64 R34, [R1+0x88] ;  /* 0x0000880001227983 */ /* 0x001ea80000300a00 */
[----:B------:R-:W-:Y:S04]  /*2e7b0*/  STL.64 [R1+0x490], R40 ;  /* 0x0004902801007387 */ /* 0x000fe80000100a00 */
[----:B------:R0:W-:Y:S04]  /*2e7c0*/  STL.64 [R1+0x498], R42 ;  /* 0x0004982a01007387 */ /* 0x0001e80000100a00 */
[----:B0-----:R-:W3:Y:S04]  /*2e7d0*/  LDL.LU.64 R42, [R1+0x1580] ;  /* 0x00158000012a7983 */ /* 0x001ee80000300a00 */
[----:B------:R-:W4:Y:S04]  /*2e7e0*/  LDL.LU.64 R40, [R1+0x1578] ;  /* 0x0015780001287983 */ /* 0x000f280000300a00 */
[----:B------:R-:W-:Y:S01]  /*2e7f0*/  STL.64 [R1+0x1500], R38 ;  /* 0x0015002601007387 */ /* 0x000fe20000100a00 */
[----:B---3--:R-:W-:-:S15]  /*2e800*/  HMMA.16816.F32.BF16 R44, R4, R42, R44 ;  /* 0x0000002a042c723c */ /* 0x008fde000004182c */
[----:B------:R-:W-:-:S08]  /*2e810*/  NOP ;  /* 0x0000000000007918 */ /* 0x000fd00000000000 */
[----:B------:R-:W-:Y:S04]  /*2e820*/  STL.64 [R1+0x460], R44 ;  /* 0x0004602c01007387 */ /* 0x000fe80000100a00 */
[----:B------:R0:W-:Y:S04]  /*2e830*/  STL.64 [R1+0x468], R46 ;  /* 0x0004682e01007387 */ /* 0x0001e80000100a00 */
[----:B0-----:R-:W3:Y:S04]  /*2e840*/  LDL.LU.64 R46, [R1+0x1570] ;  /* 0x00157000012e7983 */ /* 0x001ee80000300a00 */
[----:B------:R-:W2:Y:S04]  /*2e850*/  LDL.LU.64 R44, [R1+0x1568] ;  /* 0x00156800012c7983 */ /* 0x000ea80000300a00 */
[----:B------:R-:W-:Y:S04]  /*2e860*/  STL.64 [R1+0x14f8], R42 ;  /* 0x0014f82a01007387 */ /* 0x000fe80000100a00 */
[----:B----4-:R0:W-:Y:S04]  /*2e870*/  STL.64 [R1+0x14f0], R40 ;  /* 0x0014f02801007387 */ /* 0x0101e80000100a00 */
[----:B0-----:R-:W4:Y:S04]  /*2e880*/  LDL.LU R40, [R1+0x240] ;  /* 0x0002400001287983 */ /* 0x001f280000300800 */
[----:B------:R-:W4:Y:S04]  /*2e890*/  LDL.LU R41, [R1+0x244] ;  /* 0x0002440001297983 */ /* 0x000f280000300800 */
[----:B------:R-:W4:Y:S01]  /*2e8a0*/  LDL.LU R42, [R1+0x248] ;  /* 0x00024800012a7983 */ /* 0x000f220000300800 */
[----:B------:R-:W-:-:S03]  /*2e8b0*/  IMAD.MOV.U32 R43, RZ, RZ, R61 ;  /* 0x000000ffff2b7224 */ /* 0x000fc600078e003d */
[----:B------:R-:W4:Y:S01]  /*2e8c0*/  LDL.LU R61, [R1+0x1560] ;  /* 0x00156000013d7983 */ /* 0x000f220000300800 */
[----:B---3--:R-:W-:-:S15]  /*2e8d0*/  HMMA.16816.F32.BF16 R48, R4, R46, R48 ;  /* 0x0000002e0430723c */ /* 0x008fde0000041830 */
[----:B------:R-:W-:-:S08]  /*2e8e0*/  NOP ;  /* 0x0000000000007918 */ /* 0x000fd00000000000 */
[----:B------:R-:W-:Y:S04]  /*2e8f0*/  STL.64 [R1+0x3d0], R48 ;  /* 0x0003d03001007387 */ /* 0x000fe80000100a00 */
[----:B------:R0:W-:Y:S04]  /*2e900*/  STL.64 [R1+0x3d8], R50 ;  /* 0x0003d83201007387 */ /* 0x0001e80000100a00 */
[----:B0-----:R-:W3:Y:S04]  /*2e910*/  LDL.LU.64 R50, [R1+0x1558] ;  /* 0x0015580001327983 */ /* 0x001ee80000300a00 */
[----:B------:R-:W4:Y:S04]  /*2e920*/  LDL.LU.64 R48, [R1+0x1550] ;  /* 0x0015500001307983 */ /* 0x000f280000300a00 */
[----:B------:R-:W-:Y:S04]  /*2e930*/  STL.64 [R1+0x14e8], R46 ;  /* 0x0014e82e01007387 */ /* 0x000fe80000100a00 */
[----:B--2---:R0:W-:Y:S04]  /*2e940*/  STL.64 [R1+0x14e0], R44 ;  /* 0x0014e02c01007387 */ /* 0x0041e80000100a00 */
[----:B0-----:R-:W2:Y:S04]  /*2e950*/  LDL.LU R44, [R1+0x260] ;  /* 0x00026000012c7983 */ /* 0x001ea80000300800 */
[----:B------:R-:W2:Y:S04]  /*2e960*/  LDL.LU R45, [R1+0x264] ;  /* 0x00026400012d7983 */ /* 0x000ea80000300800 */
[----:B------:R-:W2:Y:S01]  /*2e970*/  LDL.LU R46, [R1+0x268] ;  /* 0x00026800012e7983 */ /* 0x000ea20000300800 */
[----:B---3--:R-:W-:-:S15]  /*2e980*/  HMMA.16816.F32.BF16 R8, R4, R50, R8 ;  /* 0x000000320408723c */ /* 0x008fde0000041808 */
[----:B------:R-:W-:-:S08]  /*2e990*/  NOP ;  /* 0x0000000000007918 */ /* 0x000fd00000000000 */
[----:B------:R-:W-:Y:S04]  /*2e9a0*/  STL.64 [R1+0x3c0], R8 ;  /* 0x0003c00801007387 */ /* 0x000fe80000100a00 */
[----:B------:R0:W-:Y:S04]  /*2e9b0*/  STL.64 [R1+0x3c8], R10 ;  /* 0x0003c80a01007387 */ /* 0x0001e80000100a00 */
[----:B0-----:R-:W3:Y:S04]  /*2e9c0*/  LDL.LU.64 R10, [R1+0x1548] ;  /* 0x00154800010a7983 */ /* 0x001ee80000300a00 */
[----:B------:R-:W3:Y:S04]  /*2e9d0*/  LDL.LU.64 R8, [R1+0x1540] ;  /* 0x0015400001087983 */ /* 0x000ee80000300a00 */
[----:B------:R0:W-:Y:S04]  /*2e9e0*/  STL.64 [R1+0x14d8], R50 ;  /* 0x0014d83201007387 */ /* 0x0001e80000100a00 */
[----:B----4-:R-:W-:Y:S04]  /*2e9f0*/  STL.64 [R1+0x14d0], R48 ;  /* 0x0014d03001007387 */ /* 0x010fe80000100a00 */
[----:B0-----:R-:W4:Y:S01]  /*2ea00*/  LDL.LU.64 R50, [R1+0x98] ;  /* 0x0000980001327983 */ /* 0x001f220000300a00 */
[----:B------:R-:W-:-:S07]  /*2ea10*/  IMAD.MOV.U32 R47, RZ, RZ, R61 ;  /* 0x000000ffff2f7224 */ /* 0x000fce00078e003d */
[----:B--2---:R-:W-:Y:S06]  /*2ea20*/  HMMA.16816.F32.BF16 R4, R4, R54, R44 ;  /* 0x000000360404723c */ /* 0x004fec000004182c */
[----:B------:R-:W-:Y:S04]  /*2ea30*/  STL.64 [R1+0x14c8], R54 ;  /* 0x0014c83601007387 */ /* 0x000fe80000100a00 */
[----:B------:R-:W-:-:S13]  /*2ea40*/  STL.64 [R1+0x14c0], R52 ;  /* 0x0014c03401007387 */ /* 0x000fda0000100a00 */
[----:B------:R-:W-:Y:S04]  /*2ea50*/  STL.64 [R1+0x390], R4 ;  /* 0x0003900401007387 */ /* 0x000fe80000100a00 */
[----:B------:R3:W-:Y:S02]  /*2ea60*/  STL.64 [R1+0x398], R6 ;  /* 0x0003980601007387 */ /* 0x0007e40000100a00 */
[C---:B---3--:R-:W-:Y:S06]  /*2ea70*/  HMMA.16816.F32.BF16 R4, R8.reuse, R34, R40 ;  /* 0x000000220804723c */ /* 0x048fec0000041828 */
[----:B----4-:R-:W-:-:S15]  /*2ea80*/  HMMA.16816.F32.BF16 R44, R8, R50, R16 ;  /* 0x00000032082c723c */ /* 0x010fde0000041810 */
[----:B------:R-:W-:-:S08]  /*2ea90*/  NOP ;  /* 0x0000000000007918 */ /* 0x000fd00000000000 */
[----:B------:R-:W-:Y:S04]  /*2eaa0*/  STL.64 [R1+0x740], R44 ;  /* 0x0007402c01007387 */ /* 0x000fe80000100a00 */
[----:B------:R-:W-:Y:S04]  /*2eab0*/  STL.64 [R1+0x748], R46 ;  /* 0x0007482e01007387 */ /* 0x000fe80000100a00 */
[----:B------:R-:W-:Y:S04]  /*2eac0*/  STL.64 [R1+0x710], R4 ;  /* 0x0007100401007387 */ /* 0x000fe80000100a00 */
[----:B------:R0:W-:Y:S02]  /*2ead0*/  STL.64 [R1+0x718], R6 ;  /* 0x0007180601007387 */ /* 0x0001e40000100a00 */
[----:B0-----:R-:W-:-:S15]  /*2eae0*/  HMMA.16816.F32.BF16 R4, R8, R14, R28 ;  /* 0x0000000e0804723c */ /* 0x001fde000004181c */
[----:B------:R-:W-:-:S08]  /*2eaf0*/  NOP ;  /* 0x0000000000007918 */ /* 0x000fd00000000000 */
[----:B------:R0:W-:Y:S04]  /*2eb00*/  STL.64 [R1+0x6c0], R4 ;  /* 0x0006c00401007387 */ /* 0x0001e80000100a00 */
[----:B------:R1:W-:Y:S04]  /*2eb10*/  STL.64 [R1+0x6c8], R6 ;  /* 0x0006c80601007387 */ /* 0x0003e80000100a00 */
[----:B0-----:R-:W2:Y:S04]  /*2eb20*/  LDL.LU R4, [R1+0xc0] ;  /* 0x0000c00001047983 */ /* 0x001ea80000300800 */
[----:B------:R-:W2:Y:S04]  /*2eb30*/  LDL.LU R5, [R1+0xc4] ;  /* 0x0000c40001057983 */ /* 0x000ea80000300800 */
[----:B-1----:R-:W3:Y:S04]  /*2eb40*/  LDL.LU R6, [R1+0xc8] ;  /* 0x0000c80001067983 */ /* 0x002ee80000300800 */
[----:B------:R-:W3:Y:S01]  /*2eb50*/  LDL.LU R7, [R1+0xcc] ;  /* 0x0000cc0001077983 */ /* 0x000ee20000300800 */
[----:B------:R-:W-:-:S02]  /*2eb60*/  IMAD.MOV.U32 R29, RZ, RZ, R14 ;  /* 0x000000ffff1d7224 */ /* 0x000fc400078e000e */
[----:B------:R-:W-:Y:S01]  /*2eb70*/  IMAD.MOV.U32 R28, RZ, RZ, R15 ;  /* 0x000000ffff1c7224 */ /* 0x000fe200078e000f */
[----:B---3--:R0:W-:Y:S04]  /*2eb80*/  STL.64 [R1+0x13f0], R6 ;  /* 0x0013f00601007387 */ /* 0x0081e80000100a00 */
[----:B--2---:R-:W-:Y:S01]  /*2eb90*/  STL.64 [R1+0x13e8], R4 ;  /* 0x0013e80401007387 */ /* 0x004fe20000100a00 */
[----:B0-----:R-:W-:Y:S01]  /*2eba0*/  MOV R6, R25 ;  /* 0x0000001900067202 */ /* 0x001fe20000000f00 */
[----:B------:R-:W-:-:S05]  /*2ebb0*/  IMAD.MOV.U32 R7, RZ, RZ, R24 ;  /* 0x000000ffff077224 */ /* 0x000fca00078e0018 */
[----:B------:R-:W-:Y:S04]  /*2ebc0*/  STL.64 [R1+0x1528], R6 ;  /* 0x0015280601007387 */ /* 0x000fe80000100a00 */
[----:B------:R-:W2:Y:S04]  /*2ebd0*/  LDL.LU R12, [R1+0xd0] ;  /* 0x0000d000010c7983 */ /* 0x000ea80000300800 */
[----:B------:R-:W2:Y:S04]  /*2ebe0*/  LDL.LU R13, [R1+0xd4] ;  /* 0x0000d400010d7983 */ /* 0x000ea80000300800 */
[----:B------:R-:W3:Y:S04]  /*2ebf0*/  LDL.LU R14, [R1+0xd8] ;  /* 0x0000d800010e7983 */ /* 0x000ee80000300800 */
[----:B------:R-:W3:Y:S01]  /*2ec00*/  LDL.LU R15, [R1+0xdc] ;  /* 0x0000dc00010f7983 */ /* 0x000ee20000300800 */
[----:B------:R-:W-:-:S03]  /*2ec10*/  IMAD.MOV.U32 R19, RZ, RZ, R34 ;  /* 0x000000ffff137224 */ /* 0x000fc600078e0022 */
[----:B---3--:R0:W-:Y:S04]  /*2ec20*/  STL.64 [R1+0x1400], R14 ;  /* 0x0014000e01007387 */ /* 0x0081e80000100a00 */
[----:B--2---:R-:W-:Y:S04]  /*2ec30*/  STL.64 [R1+0x13f8], R12 ;  /* 0x0013f80c01007387 */ /* 0x004fe80000100a00 */
[----:B------:R-:W2:Y:S04]  /*2ec40*/  LDL.LU R24, [R1+0xa0] ;  /* 0x0000a00001187983 */ /* 0x000ea80000300800 */
[----:B------:R-:W2:Y:S04]  /*2ec50*/  LDL.LU R25, [R1+0xa4] ;  /* 0x0000a40001197983 */ /* 0x000ea80000300800 */
[----:B------:R-:W3:Y:S04]  /*2ec60*/  LDL.LU R26, [R1+0xa8] ;  /* 0x0000a800011a7983 */ /* 0x000ee80000300800 */
[----:B------:R-:W3:Y:S04]  /*2ec70*/  LDL.LU R27, [R1+0xac] ;  /* 0x0000ac00011b7983 */ /* 0x000ee80000300800 */
[----:B------:R-:W4:Y:S04]  /*2ec80*/  LDL.LU R40, [R1+0x220] ;  /* 0x0002200001287983 */ /* 0x000f280000300800 */
[----:B------:R-:W4:Y:S04]  /*2ec90*/  LDL.LU R41, [R1+0x224] ;  /* 0x0002240001297983 */ /* 0x000f280000300800 */
[----:B------:R-:W4:Y:S04]  /*2eca0*/  LDL.LU R42, [R1+0x228] ;  /* 0x00022800012a7983 */ /* 0x000f280000300800 */
[----:B------:R-:W4:Y:S04]  /*2ecb0*/  LDL.LU R43, [R1+0x22c] ;  /* 0x00022c00012b7983 */ /* 0x000f280000300800 */
[----:B------:R-:W4:Y:S04]  /*2ecc0*/  LDL.LU.64 R38, [R1+0x58] ;  /* 0x0000580001267983 */ /* 0x000f280000300a00 */
[----:B------:R-:W4:Y:S04]  /*2ecd0*/  LDL.LU R32, [R1+0x210] ;  /* 0x0002100001207983 */ /* 0x000f280000300800 */
[----:B------:R-:W4:Y:S01]  /*2ece0*/  LDL.LU R33, [R1+0x214] ;  /* 0x0002140001217983 */ /* 0x000f220000300800 */
[----:B------:R-:W-:-:S03]  /*2ecf0*/  IMAD.MOV.U32 R18, RZ, RZ, R35 ;  /* 0x000000ffff127224 */ /* 0x000fc600078e0023 */
[----:B------:R-:W4:Y:S01]  /*2ed00*/  LDL.LU R34, [R1+0x218] ;  /* 0x0002180001227983 */ /* 0x000f220000300800 */
[----:B0-----:R-:W-:-:S03]  /*2ed10*/  IMAD.MOV.U32 R15, RZ, RZ, R20 ;  /* 0x000000ffff0f7224 */ /* 0x001fc600078e0014 */
[----:B------:R-:W4:Y:S01]  /*2ed20*/  LDL.LU R35, [R1+0x21c] ;  /* 0x00021c0001237983 */ /* 0x000f220000300800 */
[----:B------:R-:W-:-:S03]  /*2ed30*/  IMAD.MOV.U32 R14, RZ, RZ, R21 ;  /* 0x000000ffff0e7224 */ /* 0x000fc600078e0015 */
        /* <DEDUP_REMOVED lines=10> */
[----:B------:R-:W-:Y:S01]  /*2ede0*/  MOV R58, R3 ;  /* 0x00000003003a7202 */ /* 0x000fe20000000f00 */
[----:B------:R-:W-:-:S02]  /*2edf0*/  IMAD.MOV.U32 R59, RZ, RZ, R2 ;  /* 0x000000ffff3b7224 */ /* 0x000fc400078e0002 */
[----:B---3--:R0:W-:Y:S04]  /*2ee00*/  STL.64 [R1+0x1420], R26 ;  /* 0x0014201a01007387 */ /* 0x0081e80000100a00 */
[----:B--2---:R-:W-:Y:S01]  /*2ee10*/  STL.64 [R1+0x1418], R24 ;  /* 0x0014181801007387 */ /* 0x004fe20000100a00 */
[----:B0-----:R-:W-:-:S03]  /*2ee20*/  IMAD.MOV.U32 R27, RZ, RZ, R56 ;  /* 0x000000ffff1b7224 */ /* 0x001fc600078e0038 */
[----:B------:R-:W2:Y:S01]  /*2ee30*/  LDL.LU R56, [R1+0x70] ;  /* 0x0000700001387983 */ /* 0x000ea20000300800 */
[----:B------:R-:W-:Y:S02]  /*2ee40*/  IMAD.MOV.U32 R26, RZ, RZ, R57 ;  /* 0x000000ffff1a7224 */ /* 0x000fe400078e0039 */
[----:B------:R-:W-:Y:S02]  /*2ee50*/  IMAD.MOV.U32 R57, RZ, RZ, R0 ;  /* 0x000000ffff397224 */ /* 0x000fe400078e0000 */
[----:B------:R-:W3:Y:S04]  /*2ee60*/  LDL.LU R0, [R1+0x1538] ;  /* 0x0015380001007983 */ /* 0x000ee80000300800 */
[----:B------:R-:W3:Y:S04]  /*2ee70*/  LDL.LU R3, [R1+0x1534] ;  /* 0x0015340001037983 */ /* 0x000ee80000300800 */
[----:B------:R-:W3:Y:S04]  /*2ee80*/  LDL.LU R2, [R1+0x1530] ;  /* 0x0015300001027983 */ /* 0x000ee80000300800 */
[----:B------:R-:W-:Y:S04]  /*2ee90*/  STL.64 [R1+0x1430], R58 ;  /* 0x0014303a01007387 */ /* 0x000fe80000100a00 */
[----:B--2---:R0:W-:Y:S04]  /*2eea0*/  STL.64 [R1+0x1428], R56 ;  /* 0x0014283801007387 */ /* 0x0041e80000100a00 */
[----:B0-----:R-:W2:Y:S04]  /*2eeb0*/  LDL.LU R56, [R1+0x100] ;  /* 0x0001000001387983 */ /* 0x001ea80000300800 */
[----:B------:R-:W2:Y:S04]  /*2eec0*/  LDL.LU R57, [R1+0x104] ;  /* 0x0001040001397983 */ /* 0x000ea80000300800 */
[----:B------:R-:W3:Y:S04]  /*2eed0*/  LDL.LU R58, [R1+0x108] ;  /* 0x00010800013a7983 */ /* 0x000ee80000300800 */
[----:B------:R-:W3:Y:S01]  /*2eee0*/  LDL.LU R59, [R1+0x10c] ;  /* 0x00010c00013b7983 */ /* 0x000ee20000300800 */
[----:B----4-:R-:W-:Y:S06]  /*2eef0*/  HMMA.16816.F32.BF16 R40, R8, R38, R40 ;  /* 0x000000260828723c */ /* 0x010fec0000041828 */
[----:B------:R-:W-:-:S02]  /*2ef00*/  IMAD.MOV.U32 R4, RZ, RZ, R39 ;  /* 0x000000ffff047224 */ /* 0x000fc400078e0027 */
[----:B------:R-:W-:Y:S01]  /*2ef10*/  IMAD.MOV.U32 R5, RZ, RZ, R38 ;  /* 0x000000ffff057224 */ /* 0x000fe200078e0026 */
[----:B---3--:R0:W-:Y:S02]  /*2ef20*/  STL.64 [R1+0x1440], R58 ;  /* 0x0014403a01007387 */ /* 0x0081e40000100a00 */
[----:B0-----:R-:W-:Y:S02]  /*2ef30*/  IMAD.MOV.U32 R58, RZ, RZ, R37 ;  /* 0x000000ffff3a7224 */ /* 0x001fe400078e0025 */
[----:B------:R-:W-:-:S07]  /*2ef40*/  IMAD.MOV.U32 R59, RZ, RZ, R36 ;  /* 0x000000ffff3b7224 */ /* 0x000fce00078e0024 */
[----:B------:R-:W-:Y:S01]  /*2ef50*/  HMMA.16816.F32.BF16 R32, R8, R58, R32 ;  /* 0x0000003a0820723c */ /* 0x000fe20000041820 */
[----:B--2---:R-:W-:Y:S04]  /*2ef60*/  STL.64 [R1+0x1438], R56 ;  /* 0x0014383801007387 */ /* 0x004fe80000100a00 */
[----:B------:R-:W-:Y:S04]  /*2ef70*/  STL.64 [R1+0x6a0], R40 ;  /* 0x0006a02801007387 */ /* 0x000fe80000100a00 */
[----:B------:R-:W-:Y:S04]  /*2ef80*/  STL.64 [R1+0x6a8], R42 ;  /* 0x0006a82a01007387 */ /* 0x000fe80000100a00 */
[----:B------:R0:W-:Y:S02]  /*2ef90*/  STL.64 [R1+0x1450], R58 ;  /* 0x0014503a01007387 */ /* 0x0001e40000100a00 */
[----:B0-----:R-:W-:Y:S01]  /*2efa0*/  IMAD.MOV.U32 R58, RZ, RZ, R5 ;  /* 0x000000ffff3a7224 */ /* 0x001fe200078e0005 */
[----:B------:R-:W-:-:S02]  /*2efb0*/  MOV R59, R4 ;  /* 0x00000004003b7202 */ /* 0x000fc40000000f00 */
[----:B------:R-:W-:Y:S05]  /*2efc0*/  HMMA.16816.F32.BF16 R4, R8, R26, R20 ;  /* 0x0000001a0804723c */ /* 0x000fea0000041814 */
[----:B------:R-:W-:Y:S04]  /*2efd0*/  STL.64 [R1+0x660], R32 ;  /* 0x0006602001007387 */ /* 0x000fe80000100a00 */
[----:B------:R-:W-:Y:S04]  /*2efe0*/  STL.64 [R1+0x668], R34 ;  /* 0x0006682201007387 */ /* 0x000fe80000100a00 */
[----:B------:R0:W-:Y:S02]  /*2eff0*/  STL.64 [R1+0x1468], R58 ;  /* 0x0014683a01007387 */ /* 0x0001e40000100a00 */
[----:B0-----:R-:W-:-:S02]  /*2f000*/  IMAD.MOV.U32 R58, RZ, RZ, R29 ;  /* 0x000000ffff3a7224 */ /* 0x001fc400078e001d */
[----:B------:R-:W-:-:S05]  /*2f010*/  IMAD.MOV.U32 R59, RZ, RZ, R28 ;  /* 0x000000ffff3b7224 */ /* 0x000fca00078e001c */
[----:B------:R0:W-:Y:S04]  /*2f020*/  STL.64 [R1+0x1480], R58 ;  /* 0x0014803a01007387 */ /* 0x0001e80000100a00 */
[----:B------:R-:W-:Y:S04]  /*2f030*/  STL.64 [R1+0x620], R4 ;  /* 0x0006200401007387 */ /* 0x000fe80000100a00 */
[----:B------:R-:W-:Y:S01]  /*2f040*/  STL.64 [R1+0x628], R6 ;  /* 0x0006280601007387 */ /* 0x000fe20000100a00 */
[----:B0-----:R-:W-:Y:S02]  /*2f050*/  IMAD.MOV.U32 R58, RZ, RZ, R19 ;  /* 0x000000ffff3a7224 */ /* 0x001fe400078e0013 */
[----:B------:R-:W-:-:S05]  /*2f060*/  IMAD.MOV.U32 R59, RZ, RZ, R18 ;  /* 0x000000ffff3b7224 */ /* 0x000fca00078e0012 */
[----:B------:R-:W-:Y:S04]  /*2f070*/  STL.64 [R1+0x1498], R58 ;  /* 0x0014983a01007387 */ /* 0x000fe80000100a00 */
[----:B------:R0:W-:Y:S04]  /*2f080*/  STL.64 [R1+0x1448], R26 ;  /* 0x0014481a01007387 */ /* 0x0001e80000100a00 */
[----:B------:R-:W2:Y:S04]  /*2f090*/  LDL.LU R24, [R1+0x110] ;  /* 0x0001100001187983 */ /* 0x000ea80000300800 */
[----:B------:R-:W2:Y:S04]  /*2f0a0*/  LDL.LU R25, [R1+0x114] ;  /* 0x0001140001197983 */ /* 0x000ea80000300800 */
[----:B0-----:R-:W3:Y:S04]  /*2f0b0*/  LDL.LU R26, [R1+0x118] ;  /* 0x00011800011a7983 */ /* 0x001ee80000300800 */
[----:B------:R-:W3:Y:S01]  /*2f0c0*/  LDL.LU R27, [R1+0x11c] ;  /* 0x00011c00011b7983 */ /* 0x000ee20000300800 */
[----:B------:R-:W-:Y:S01]  /*2f0d0*/  IMAD.MOV.U32 R16, RZ, RZ, R51 ;  /* 0x000000ffff107224 */ /* 0x000fe200078e0033 */
[----:B------:R-:W-:-:S03]  /*2f0e0*/  MOV R17, R50 ;  /* 0x0000003200117202 */ /* 0x000fc60000000f00 */
[----:B------:R-:W-:Y:S02]  /*2f0f0*/  IMAD.MOV.U32 R59, RZ, RZ, R16 ;  /* 0x000000ffff3b7224 */ /* 0x000fe400078e0010 */
[----:B------:R-:W-:Y:S01]  /*2f100*/  IMAD.MOV.U32 R58, RZ, RZ, R17 ;  /* 0x000000ffff3a7224 */ /* 0x000fe200078e0011 */
        /* <DEDUP_REMOVED lines=53> */
[C---:B----4-:R-:W-:Y:S03]  /*2f460*/  HMMA.16816.F32.BF16 R4, R8.reuse, R14, R4 ;  /* 0x0000000e0804723c */ /* 0x050fe60000041804 */
        /* <DEDUP_REMOVED lines=10> */
[----:B------:R-:W2:Y:S04]  /*2f510*/  LDL.LU R26, [R1+0x158] ;  /* 0x00015800011a7983 */ /* 0x000ea80000300800 */
[----:B------:R-:W2:Y:S04]  /*2f520*/  LDL.LU R27, [R1+0x15c] ;  /* 0x00015c00011b7983 */ /* 0x000ea80000300800 */
[----:B------:R-:W-:Y:S04]  /*2f530*/  STL.64 [R1+0x5f0], R4 ;  /* 0x0005f00401007387 */ /* 0x000fe80000100a00 */
[----:B------:R0:W-:Y:S04]  /*2f540*/  STL.64 [R1+0x5f8], R6 ;  /* 0x0005f80601007387 */ /* 0x0001e80000100a00 */
[----:B0-----:R-:W3:Y:S02]  /*2f550*/  LDL.LU.64 R6, [R1+0x1528] ;  /* 0x0015280001067983 */ /* 0x001ee40000300a00 */
[----:B---3--:R-:W-:-:S15]  /*2f560*/  HMMA.16816.F32.BF16 R20, R8, R6, R20 ;  /* 0x000000060814723c */ /* 0x008fde0000041814 */
[----:B------:R-:W-:-:S08]  /*2f570*/  NOP ;  /* 0x0000000000007918 */ /* 0x000fd00000000000 */
        /* <DEDUP_REMOVED lines=12> */
[----:B0-----:R-:W3:Y:S04]  /*2f640*/  LDL.LU.64 R34, [R1+0x1510] ;  /* 0x0015100001227983 */ /* 0x001ee80000300a00 */
[----:B------:R0:W5:Y:S01]  /*2f650*/  LDL.LU.64 R32, [R1+0x1508] ;  /* 0x0015080001207983 */ /* 0x0001620000300a00 */
[----:B---3--:R-:W-:-:S15]  /*2f660*/  HMMA.16816.F32.BF16 R36, R8, R34, R36 ;  /* 0x000000220824723c */ /* 0x008fde0000041824 */
[----:B------:R-:W-:-:S08]  /*2f670*/  NOP ;  /* 0x0000000000007918 */ /* 0x000fd00000000000 */
[----:B------:R-:W-:Y:S04]  /*2f680*/  STL.64 [R1+0x4e0], R36 ;  /* 0x0004e02401007387 */ /* 0x000fe80000100a00 */
[----:B------:R1:W-:Y:S04]  /*2f690*/  STL.64 [R1+0x4e8], R38 ;  /* 0x0004e82601007387 */ /* 0x0003e80000100a00 */
[----:B-1----:R-:W3:Y:S02]  /*2f6a0*/  LDL.LU.64 R38, [R1+0x1500] ;  /* 0x0015000001267983 */ /* 0x002ee40000300a00 */
[----:B---3--:R-:W-:-:S15]  /*2f6b0*/  HMMA.16816.F32.BF16 R40, R8, R38, R40 ;  /* 0x000000260828723c */ /* 0x008fde0000041828 */
[----:B------:R-:W-:-:S08]  /*2f6c0*/  NOP ;  /* 0x0000000000007918 */ /* 0x000fd00000000000 */
[----:B------:R-:W-:Y:S04]  /*2f6d0*/  STL.64 [R1+0x4a0], R40 ;  /* 0x0004a02801007387 */ /* 0x000fe80000100a00 */
[----:B------:R1:W-:Y:S04]  /*2f6e0*/  STL.64 [R1+0x4a8], R42 ;  /* 0x0004a82a01007387 */ /* 0x0003e80000100a00 */
[----:B-1----:R-:W3:Y:S04]  /*2f6f0*/  LDL.LU.64 R42, [R1+0x14f8] ;  /* 0x0014f800012a7983 */ /* 0x002ee80000300a00 */
[----:B------:R0:W5:Y:S01]  /*2f700*/  LDL.LU.64 R40, [R1+0x14f0] ;  /* 0x0014f00001287983 */ /* 0x0001620000300a00 */
        /* <DEDUP_REMOVED lines=18> */
[----:B---3--:R-:W-:Y:S03]  /*2f830*/  HMMA.16816.F32.BF16 R8, R8, R54, R16 ;  /* 0x000000360808723c */ /* 0x008fe60000041810 */
[----:B------:R-:W2:Y:S04]  /*2f840*/  LDL.LU.64 R18, [R1+0x14b8] ;  /* 0x0014b80001127983 */ /* 0x000ea80000300a00 */
[----:B------:R-:W2:-:S15]  /*2f850*/  LDL.LU.64 R16, [R1+0x14b0] ;  /* 0x0014b00001107983 */ /* 0x000e9e0000300a00 */
[----:B------:R-:W-:-:S01]  /*2f860*/  NOP ;  /* 0x0000000000007918 */ /* 0x000fc20000000000 */
[----:B------:R1:W-:Y:S04]  /*2f870*/  STL.64 [R1+0x360], R8 ;  /* 0x0003600801007387 */ /* 0x0003e80000100a00 */
[----:B------:R3:W-:Y:S04]  /*2f880*/  STL.64 [R1+0x368], R10 ;  /* 0x0003680a01007387 */ /* 0x0007e80000100a00 */
[----:B-1----:R-:W4:Y:S04]  /*2f890*/  LDL.LU R8, [R1+0xe0] ;  /* 0x0000e00001087983 */ /* 0x002f280000300800 */
[----:B------:R-:W4:Y:S04]  /*2f8a0*/  LDL.LU R9, [R1+0xe4] ;  /* 0x0000e40001097983 */ /* 0x000f280000300800 */
[----:B---3--:R-:W4:Y:S04]  /*2f8b0*/  LDL.LU R10, [R1+0xe8] ;  /* 0x0000e800010a7983 */ /* 0x008f280000300800 */
[----:B------:R-:W4:Y:S01]  /*2f8c0*/  LDL.LU R11, [R1+0xec] ;  /* 0x0000ec00010b7983 */ /* 0x000f220000300800 */
[----:B--2---:R-:W-:Y:S03]  /*2f8d0*/  HMMA.16816.F32.BF16 R56, R16, R58, R24 ;  /* 0x0000003a1038723c */ /* 0x004fe60000041818 */
[----:B------:R-:W2:Y:S04]  /*2f8e0*/  LDL.LU.64 R26, [R1+0x14a8] ;  /* 0x0014a800011a7983 */ /* 0x000ea80000300a00 */
[----:B------:R-:W2:-:S15]  /*2f8f0*/  LDL.LU.64 R24, [R1+0x14a0] ;  /* 0x0014a00001187983 */ /* 0x000e9e0000300a00 */
[----:B------:R-:W-:-:S01]  /*2f900*/  NOP ;  /* 0x0000000000007918 */ /* 0x000fc20000000000 */
[----:B------:R-:W-:Y:S04]  /*2f910*/  STL.64 [R1+0x700], R56 ;  /* 0x0007003801007387 */ /* 0x000fe80000100a00 */
[----:B------:R1:W-:Y:S04]  /*2f920*/  STL.64 [R1+0x708], R58 ;  /* 0x0007083a01007387 */ /* 0x0003e80000100a00 */
[----:B-1----:R-:W2:Y:S02]  /*2f930*/  LDL.LU.64 R58, [R1+0x1498] ;  /* 0x00149800013a7983 */ /* 0x002ea40000300a00 */
[----:B--2---:R-:W-:Y:S02]  /*2f940*/  HMMA.16816.F32.BF16 R56, R16, R58, R24 ;  /* 0x0000003a1038723c */ /* 0x004fe40000041818 */
[----:B------:R-:W2:Y:S04]  /*2f950*/  LDL.LU.64 R26, [R1+0x1490] ;  /* 0x00149000011a7983 */ /* 0x000ea80000300a00 */
[----:B------:R-:W2:-:S15]  /*2f960*/  LDL.LU.64 R24, [R1+0x1488] ;  /* 0x0014880001187983 */ /* 0x000e9e0000300a00 */
[----:B------:R-:W-:-:S02]  /*2f970*/  NOP ;  /* 0x0000000000007918 */ /* 0x000fc40000000000 */
        /* <DEDUP_REMOVED lines=18> */
[----:B------:R-:W2:-:S15]  /*2faa0*/  LDL.LU.64 R26, [R1+0x1448] ;  /* 0x00144800011a7983 */ /* 0x000e9e0000300a00 */
[----:B------:R-:W-:-:S06]  /*2fab0*/  NOP ;  /* 0x0000000000007918 */ /* 0x000fcc0000000000 */
[----:B------:R-:W-:Y:S04]  /*2fac0*/  STL.64 [R1+0x590], R56 ;  /* 0x0005903801007387 */ /* 0x000fe80000100a00 */
[----:B------:R1:W-:Y:S04]  /*2fad0*/  STL.64 [R1+0x598], R58 ;  /* 0x0005983a01007387 */ /* 0x0003e80000100a00 */
[----:B-1----:R-:W2:Y:S04]  /*2fae0*/  LDL.LU.64 R58, [R1+0x1440] ;  /* 0x00144000013a7983 */ /* 0x002ea80000300a00 */
[----:B------:R-:W2:Y:S02]  /*2faf0*/  LDL.LU.64 R56, [R1+0x1438] ;  /* 0x0014380001387983 */ /* 0x000ea40000300a00 */
[----:B--2---:R-:W-:Y:S02]  /*2fb00*/  HMMA.16816.F32.BF16 R24, R16, R26, R56 ;  /* 0x0000001a1018723c */ /* 0x004fe40000041838 */
[----:B------:R-:W2:Y:S04]  /*2fb10*/  LDL.LU.64 R58, [R1+0x1430] ;  /* 0x00143000013a7983 */ /* 0x000ea80000300a00 */
[----:B------:R-:W2:-:S15]  /*2fb20*/  LDL.LU.64 R56, [R1+0x1428] ;  /* 0x0014280001387983 */ /* 0x000e9e0000300a00 */
[----:B------:R-:W-:-:S02]  /*2fb30*/  NOP ;  /* 0x0000000000007918 */ /* 0x000fc40000000000 */
[----:B------:R-:W-:Y:S04]  /*2fb40*/  STL.64 [R1+0x510], R24 ;  /* 0x0005101801007387 */ /* 0x000fe80000100a00 */
[----:B------:R1:W-:Y:S04]  /*2fb50*/  STL.64 [R1+0x518], R26 ;  /* 0x0005181a01007387 */ /* 0x0003e80000100a00 */
[----:B-1----:R-:W3:Y:S04]  /*2fb60*/  LDL.LU.64 R26, [R1+0x1420] ;  /* 0x00142000011a7983 */ /* 0x002ee80000300a00 */
[----:B------:R-:W3:Y:S02]  /*2fb70*/  LDL.LU.64 R24, [R1+0x1418] ;  /* 0x0014180001187983 */ /* 0x000ee40000300a00 */
[----:B---3--:R-:W-:Y:S02]  /*2fb80*/  HMMA.16816.F32.BF16 R12, R16, R14, R24 ;  /* 0x0000000e100c723c */ /* 0x008fe40000041818 */
[----:B------:R-:W3:Y:S04]  /*2fb90*/  LDL.LU.64 R26, [R1+0x1410] ;  /* 0x00141000011a7983 */ /* 0x000ee80000300a00 */
[----:B------:R-:W3:-:S15]  /*2fba0*/  LDL.LU.64 R24, [R1+0x1408] ;  /* 0x0014080001187983 */ /* 0x000ede0000300a00 */
[----:B------:R-:W-:-:S02]  /*2fbb0*/  NOP ;  /* 0x0000000000007918 */ /* 0x000fc40000000000 */
[----:B------:R-:W-:Y:S04]  /*2fbc0*/  STL.64 [R1+0x4c0], R12 ;  /* 0x0004c00c01007387 */ /* 0x000fe80000100a00 */
[----:B------:R1:W-:Y:S04]  /*2fbd0*/  STL.64 [R1+0x4c8], R14 ;  /* 0x0004c80e01007387 */ /* 0x0003e80000100a00 */
[----:B-1----:R-:W2:Y:S04]  /*2fbe0*/  LDL.LU.64 R14, [R1+0x1400] ;  /* 0x00140000010e7983 */ /* 0x002ea80000300a00 */
[----:B------:R-:W2:Y:S01]  /*2fbf0*/  LDL.LU.64 R12, [R1+0x13f8] ;  /* 0x0013f800010c7983 */ /* 0x000ea20000300a00 */
[----:B----4-:R-:W-:-:S15]  /*2fc00*/  HMMA.16816.F32.BF16 R4, R16, R6, R8 ;  /* 0x000000061004723c */ /* 0x010fde0000041808 */
[----:B------:R-:W-:-:S08]  /*2fc10*/  NOP ;  /* 0x0000000000007918 */ /* 0x000fd00000000000 */
[----:B------:R-:W-:Y:S01]  /*2fc20*/  STL.64 [R1+0x470], R4 ;  /* 0x0004700401007387 */ /* 0x000fe20000100a00 */
[----:B------:R-:W-:-:S03]  /*2fc30*/  MOV R9, R6 ;  /* 0x0000000600097202 */ /* 0x000fc60000000f00 */
[----:B------:R1:W-:Y:S01]  /*2fc40*/  STL.64 [R1+0x478], R6 ;  /* 0x0004780601007387 */ /* 0x0003e20000100a00 */
[----:B------:R-:W-:-:S03]  /*2fc50*/  IMAD.MOV.U32 R8, RZ, RZ, R4 ;  /* 0x000000ffff087224 */ /* 0x000fc600078e0004 */
[----:B-1----:R-:W4:Y:S04]  /*2fc60*/  LDL.LU.64 R6, [R1+0x13f0] ;  /* 0x0013f00001067983 */ /* 0x002f280000300a00 */
[----:B------:R-:W4:Y:S01]  /*2fc70*/  LDL.LU.64 R4, [R1+0x13e8] ;  /* 0x0013e80001047983 */ /* 0x000f220000300a00 */
[----:B--2---:R-:W-:Y:S03]  /*2fc80*/  HMMA.16816.F32.BF16 R20, R16, R22, R12 ;  /* 0x000000161014723c */ /* 0x004fe6000004180c */
[----:B------:R0:W5:Y:S04]  /*2fc90*/  LDL.LU.64 R14, [R1+0x13e0] ;  /* 0x0013e000010e7983 */ /* 0x0001680000300a00 */
[----:B------:R0:W5:-:S15]  /*2fca0*/  LDL.LU.64 R12, [R1+0x13d8] ;  /* 0x0013d800010c7983 */ /* 0x00015e0000300a00 */
[----:B------:R-:W-:-:S01]  /*2fcb0*/  NOP ;  /* 0x0000000000007918 */ /* 0x000fc20000000000 */
[----:B------:R-:W-:Y:S04]  /*2fcc0*/  STL.64 [R1+0x3e0], R20 ;  /* 0x0003e01401007387 */ /* 0x000fe80000100a00 */
[----:B------:R1:W-:Y:S04]  /*2fcd0*/  STL.64 [R1+0x3e8], R22 ;  /* 0x0003e81601007387 */ /* 0x0003e80000100a00 */
[----:B-1----:R-:W2:Y:S04]  /*2fce0*/  LDL.LU.64 R22, [R1+0x13d0] ;  /* 0x0013d00001167983 */ /* 0x002ea80000300a00 */
[----:B------:R-:W2:Y:S04]  /*2fcf0*/  LDL.LU.64 R20, [R1+0x13c8] ;  /* 0x0013c80001147983 */ /* 0x000ea80000300a00 */
[----:B------:R-:W2:Y:S01]  /*2fd00*/  LDL.LU R28, [R1+0xb0] ;  /* 0x0000b000011c7983 */ /* 0x000ea20000300800 */
[----:B----4-:R-:W-:Y:S01]  /*2fd10*/  HMMA.16816.F32.BF16 R4, R16, R30, R4 ;  /* 0x0000001e1004723c */ /* 0x010fe20000041804 */
[----:B------:R-:W-:-:S06]  /*2fd20*/  IMAD.MOV.U32 R29, RZ, RZ, R2 ;  /* 0x000000ffff1d7224 */ /* 0x000fcc00078e0002 */
[----:B------:R-:W-:Y:S02]  /*2fd30*/  IMAD.MOV.U32 R30, RZ, RZ, R3 ;  /* 0x000000ffff1e7224 */ /* 0x000fe400078e0003 */
[----:B------:R-:W-:Y:S01]  /*2fd40*/  IMAD.MOV.U32 R31, RZ, RZ, R0 ;  /* 0x000000ffff1f7224 */ /* 0x000fe200078e0000 */
[C---:B---3--:R-:W-:Y:S06]  /*2fd50*/  HMMA.16816.F32.BF16 R36, R16.reuse, R38, R24 ;  /* 0x000000261024723c */ /* 0x048fec0000041818 */
[C---:B------:R-:W-:Y:S07]  /*2fd60*/  HMMA.16816.F32.BF16 R56, R16.reuse, R42, R56 ;  /* 0x0000002a1038723c */ /* 0x040fee0000041838 */
[----:B------:R-:W-:Y:S04]  /*2fd70*/  STL.64 [R1+0x3f0], R4 ;  /* 0x0003f00401007387 */ /* 0x000fe80000100a00 */
[----:B------:R1:W-:Y:S04]  /*2fd80*/  STL.64 [R1+0x3f8], R6 ;  /* 0x0003f80601007387 */ /* 0x0003e80000100a00 */
[----:B------:R-:W3:Y:S04]  /*2fd90*/  LDL.LU R2, [R1+0x13c4] ;  /* 0x0013c40001027983 */ /* 0x000ee80000300800 */
[----:B------:R-:W4:Y:S04]  /*2fda0*/  LDL.LU R3, [R1+0x13c0] ;  /* 0x0013c00001037983 */ /* 0x000f280000300800 */
[----:B-1----:R-:W3:Y:S01]  /*2fdb0*/  LDL.LU.64 R6, [R1+0x588] ;  /* 0x0005880001067983 */ /* 0x002ee20000300a00 */
[----:B--2---:R-:W-:Y:S07]  /*2fdc0*/  HMMA.16816.F32.BF16 R28, R16, R34, R28 ;  /* 0x00000022101c723c */ /* 0x004fee000004181c */
[----:B------:R-:W-:-:S15]  /*2fdd0*/  IMAD.MOV.U32 R35, RZ, RZ, R56 ;  /* 0x000000ffff237224 */ /* 0x000fde00078e0038 */
[----:B------:R-:W-:-:S01]  /*2fde0*/  NOP ;  /* 0x0000000000007918 */ /* 0x000fc20000000000 */
[----:B------:R-:W-:Y:S04]  /*2fdf0*/  STL.64 [R1+0x400], R28 ;  /* 0x0004001c01007387 */ /* 0x000fe80000100a00 */
[----:B------:R-:W-:Y:S04]  /*2fe00*/  STL.64 [R1+0x408], R30 ;  /* 0x0004081e01007387 */ /* 0x000fe80000100a00 */
[----:B------:R-:W2:Y:S04]  /*2fe10*/  LDL.LU.64 R26, [R1+0x13b8] ;  /* 0x0013b800011a7983 */ /* 0x000ea80000300a00 */
[----:B------:R-:W2:Y:S04]  /*2fe20*/  LDL.LU.64 R24, [R1+0x13b0] ;  /* 0x0013b00001187983 */ /* 0x000ea80000300a00 */
[----:B------:R-:W-:Y:S04]  /*2fe30*/  STL.64 [R1+0x410], R36 ;  /* 0x0004102401007387 */ /* 0x000fe80000100a00 */
[----:B------:R1:W-:Y:S04]  /*2fe40*/  STL.64 [R1+0x418], R38 ;  /* 0x0004182601007387 */ /* 0x0003e80000100a00 */
[----:B------:R-:W-:Y:S04]  /*2fe50*/  STL.64 [R1+0x420], R56 ;  /* 0x0004203801007387 */ /* 0x000fe80000100a00 */
[----:B------:R0:W-:Y:S01]  /*2fe60*/  STL.64 [R1+0x428], R58 ;  /* 0x0004283a01007387 */ /* 0x0001e20000100a00 */
[----:B-1----:R-:W-:-:S03]  /*2fe70*/  MOV R38, R58 ;  /* 0x0000003a00267202 */ /* 0x002fc60000000f00 */
[----:B0-----:R-:W4:Y:S04]  /*2fe80*/  LDL.LU.64 R58, [R1+0x13a8] ;  /* 0x0013a800013a7983 */ /* 0x001f280000300a00 */
[----:B------:R-:W4:Y:S02]  /*2fe90*/  LDL.LU.64 R56, [R1+0x13a0] ;  /* 0x0013a00001387983 */ /* 0x000f240000300a00 */
[----:B----4-:R-:W-:-:S15]  /*2fea0*/  HMMA.16816.F32.BF16 R56, R16, R46, R56 ;  /* 0x0000002e1038723c */ /* 0x010fde0000041838 */
[----:B------:R-:W-:-:S08]  /*2feb0*/  NOP ;  /* 0x0000000000007918 */ /* 0x000fd00000000000 */
[----:B------:R-:W-:Y:S04]  /*2fec0*/  STL.64 [R1+0x430], R56 ;  /* 0x0004303801007387 */ /* 0x000fe80000100a00 */
[----:B------:R2:W-:Y:S02]  /*2fed0*/  STL.64 [R1+0x438], R58 ;  /* 0x0004383a01007387 */ /* 0x0005e40000100a00 */
[----:B--2---:R-:W-:Y:S02]  /*2fee0*/  HMMA.16816.F32.BF16 R56, R16, R50, R24 ;  /* 0x000000321038723c */ /* 0x004fe40000041818 */
[----:B------:R-:W2:Y:S04]  /*2fef0*/  LDL.LU.64 R26, [R1+0x580] ;  /* 0x00058000011a7983 */ /* 0x000ea80000300a00 */
[----:B------:R-:W4:Y:S01]  /*2ff00*/  LDL.LU R51, [R1+0x76c] ;  /* 0x00076c0001337983 */ /* 0x000f220000300800 */
[----:B------:R-:W0:-:S15]  /*2ff10*/  LDC R50, c[0x0][0x238] ;  /* 0x00008e00ff327b82 */ /* 0x000e1e0000000800 */
[----:B------:R-:W-:-:S01]  /*2ff20*/  NOP ;  /* 0x0000000000007918 */ /* 0x000fc20000000000 */
[----:B------:R1:W-:Y:S04]  /*2ff30*/  STL.64 [R1+0x450], R56 ;  /* 0x0004503801007387 */ /* 0x0003e80000100a00 */
[----:B------:R3:W-:Y:S04]  /*2ff40*/  STL.64 [R1+0x458], R58 ;  /* 0x0004583a01007387 */ /* 0x0007e80000100a00 */
[----:B------:R-:W4:Y:S04]  /*2ff50*/  LDL.LU R60, [R1+0x122c] ;  /* 0x00122c00013c7983 */ /* 0x000f280000300800 */
[----:B------:R-:W4:Y:S04]  /*2ff60*/  LDL.LU R24, [R1+0x1224] ;  /* 0x0012240001187983 */ /* 0x000f280000300800 */
[----:B------:R-:W4:Y:S04]  /*2ff70*/  LDL.LU R25, [R1+0x121c] ;  /* 0x00121c0001197983 */ /* 0x000f280000300800 */
[----:B------:R-:W4:Y:S04]  /*2ff80*/  LDL.LU R46, [R1+0x1214] ;  /* 0x00121400012e7983 */ /* 0x000f280000300800 */
[----:B------:R-:W4:Y:S04]  /*2ff90*/  LDL.LU R47, [R1+0x120c] ;  /* 0x00120c00012f7983 */ /* 0x000f280000300800 */
[----:B-1----:R-:W4:Y:S04]  /*2ffa0*/  LDL.LU R56, [R1+0x1204] ;  /* 0x0012040001387983 */ /* 0x002f280000300800 */
[----:B------:R-:W4:Y:S04]  /*2ffb0*/  LDL.LU R57, [R1+0x1228] ;  /* 0x0012280001397983 */ /* 0x000f280000300800 */
[----:B---3--:R-:W3:Y:S04]  /*2ffc0*/  LDL.LU R58, [R1+0x11fc] ;  /* 0x0011fc00013a7983 */ /* 0x008ee80000300800 */
        /* <DEDUP_REMOVED lines=10> */
[----:B------:R-:W-:Y:S01]  /*30070*/  HMMA.16816.F32.BF16 R16, R16, R54, R20 ;  /* 0x000000361010723c */ /* 0x000fe20000041814 */
[----:B0-----:R-:W-:-:S02]  /*30080*/  IMAD.SHL.U32 R50, R50, 0x40, RZ ;  /* 0x0000004032327824 */ /* 0x001fc400078e00ff */
[----:B------:R-:W-:Y:S01]  /*30090*/  IMAD.MOV.U32 R34, RZ, RZ, R30 ;  /* 0x000000ffff227224 */ /* 0x000fe200078e001e */
[----:B------:R-:W3:Y:S01]  /*300a0*/  LDL.LU R37, [R1+0x11f8] ;  /* 0x0011f80001257983 */ /* 0x000ee20000300800 */
[----:B------:R-:W0:Y:S01]  /*300b0*/  LDC R22, c[0x0][0x230] ;  /* 0x00008c00ff167b82 */ /* 0x000e220000000800 */
[----:B------:R-:W-:Y:S02]  /*300c0*/  IMAD.SHL.U32 R50, R50, 0x2, RZ ;  /* 0x0000000232327824 */ /* 0x000fe400078e00ff */
[----:B------:R-:W-:Y:S02]  /*300d0*/  IMAD.MOV.U32 R30, RZ, RZ, R28 ;  /* 0x000000ffff1e7224 */ /* 0x000fe400078e001c */
[----:B------:R-:W3:Y:S01]  /*300e0*/  LDL.LU R28, [R1+0x11cc] ;  /* 0x0011cc00011c7983 */ /* 0x000ee20000300800 */
[----:B------:R-:W-:-:S05]  /*300f0*/  IADD3 R4, P0, R6, R50, RZ ;  /* 0x0000003206047210 */ /* 0x000fca0007f1e0ff */
[----:B------:R-:W-:Y:S01]  /*30100*/  IMAD.X R6, R7, 0x1, R3, P0 ;  /* 0x0000000107067824 */ /* 0x000fe200000e0603 */
[----:B--2---:R-:W-:Y:S01]  /*30110*/  IADD3 R5, P1, R26, R50, RZ ;  /* 0x000000321a057210 */ /* 0x004fe20007f3e0ff */
[----:B----4-:R-:W-:-:S04]  /*30120*/  VIADD R51, R51, 0x1 ;  /* 0x0000000133337836 */ /* 0x010fc80000000000 */
[----:B------:R-:W-:Y:S01]  /*30130*/  IMAD.X R7, R27, 0x1, R3, P1 ;  /* 0x000000011b077824 */ /* 0x000fe200008e0603 */
[----:B------:R-:W-:Y:S04]  /*30140*/  STL [R1+0x76c], R51 ;  /* 0x00076c3301007387 */ /* 0x000fe80000100800 */
[----:B------:R-:W-:Y:S04]  /*30150*/  STL.64 [R1+0x440], R16 ;  /* 0x0004401001007387 */ /* 0x000fe80000100a00 */
[----:B------:R-:W-:Y:S01]  /*30160*/  STL.64 [R1+0x448], R18 ;  /* 0x0004481201007387 */ /* 0x000fe20000100a00 */
[----:B------:R-:W-:-:S02]  /*30170*/  IADD3 R60, P5, R60, R50, RZ ;  /* 0x000000323c3c7210 */ /* 0x000fc40007fbe0ff */
[-C--:B------:R-:W-:Y:S02]  /*30180*/  IADD3 R24, P6, R24, R50.reuse, RZ ;  /* 0x0000003218187210 */ /* 0x080fe40007fde0ff */
[-C--:B------:R-:W-:Y:S02]  /*30190*/  IADD3 R25, P1, R25, R50.reuse, RZ ;  /* 0x0000003219197210 */ /* 0x080fe40007f3e0ff */
[-C--:B------:R-:W-:Y:S02]  /*301a0*/  IADD3 R46, P2, R46, R50.reuse, RZ ;  /* 0x000000322e2e7210 */ /* 0x080fe40007f5e0ff */
[-C--:B------:R-:W-:Y:S01]  /*301b0*/  IADD3 R47, P3, R47, R50.reuse, RZ ;  /* 0x000000322f2f7210 */ /* 0x080fe20007f7e0ff */
[----:B------:R1:W-:Y:S01]  /*301c0*/  STL [R1+0x122c], R60 ;  /* 0x00122c3c01007387 */ /* 0x0003e20000100800 */
[-C--:B------:R-:W-:Y:S01]  /*301d0*/  IADD3 R56, P4, R56, R50.reuse, RZ ;  /* 0x0000003238387210 */ /* 0x080fe20007f9e0ff */
[--C-:B------:R-:W-:Y:S01]  /*301e0*/  IMAD.X R57, R57, 0x1, R3.reuse, P5 ;  /* 0x0000000139397824 */ /* 0x100fe200028e0603 */
[----:B---3--:R-:W-:Y:S01]  /*301f0*/  IADD3 R58, P5, R58, R50, RZ ;  /* 0x000000323a3a7210 */ /* 0x008fe20007fbe0ff */
[----:B-1----:R-:W2:Y:S04]  /*30200*/  LDL.LU R60, [R1+0x11f0] ;  /* 0x0011f000013c7983 */ /* 0x002ea80000300800 */
[----:B------:R-:W-:Y:S04]  /*30210*/  STL [R1+0x1224], R24 ;  /* 0x0012241801007387 */ /* 0x000fe80000100800 */
[----:B------:R-:W-:Y:S04]  /*30220*/  STL [R1+0x121c], R25 ;  /* 0x00121c1901007387 */ /* 0x000fe80000100800 */
[----:B------:R-:W-:Y:S01]  /*30230*/  STL [R1+0x1214], R46 ;  /* 0x0012142e01007387 */ /* 0x000fe20000100800 */
[----:B------:R-:W-:-:S03]  /*30240*/  IMAD.X R59, R59, 0x1, R3, P6 ;  /* 0x000000013b3b7824 */ /* 0x000fc600030e0603 */
[----:B------:R-:W-:Y:S01]  /*30250*/  STL [R1+0x120c], R47 ;  /* 0x00120c2f01007387 */ /* 0x000fe20000100800 */
[----:B------:R-:W-:-:S03]  /*30260*/  IADD3 R42, P6, R42, R50, RZ ;  /* 0x000000322a2a7210 */ /* 0x000fc60007fde0ff */
        /* <DEDUP_REMOVED lines=8> */
[----:B------:R-:W-:Y:S04]  /*302f0*/  STL [R1+0x11f4], R42 ;  /* 0x0011f42a01007387 */ /* 0x000fe80000100800 */
[----:B------:R-:W-:Y:S01]  /*30300*/  STL [R1+0x1218], R43 ;  /* 0x0012182b01007387 */ /* 0x000fe20000100800 */
[----:B------:R-:W-:-:S03]  /*30310*/  IADD3.X R11, R11, R3, RZ, P3, !PT ;  /* 0x000000030b0b7210 */ /* 0x000fc60001ffe4ff */
[----:B------:R-:W-:Y:S01]  /*30320*/  STL [R1+0x11ec], R39 ;  /* 0x0011ec2701007387 */ /* 0x000fe20000100800 */
[----:B------:R-:W-:-:S03]  /*30330*/  IADD3 R36, P3, R36, R50, RZ ;  /* 0x0000003224247210 */ /* 0x000fc60007f7e0ff */
[----:B------:R-:W-:Y:S01]  /*30340*/  STL [R1+0x1210], R31 ;  /* 0x0012101f01007387 */ /* 0x000fe20000100800 */
[----:B------:R-:W-:-:S03]  /*30350*/  IMAD.X R0, R0, 0x1, R3, P4 ;  /* 0x0000000100007824 */ /* 0x000fc600020e0603 */
[----:B------:R-:W-:Y:S04]  /*30360*/  STL [R1+0x11e4], R10 ;  /* 0x0011e40a01007387 */ /* 0x000fe80000100800 */
[----:B------:R-:W3:Y:S04]  /*30370*/  LDL.LU R54, [R1+0x11c4] ;  /* 0x0011c40001367983 */ /* 0x000ee80000300800 */
[----:B------:R-:W-:Y:S04]  /*30380*/  STL [R1+0x1208], R11 ;  /* 0x0012080b01007387 */ /* 0x000fe80000100800 */
[----:B------:R-:W4:Y:S04]  /*30390*/  LDL.LU R55, [R1+0x11e8] ;  /* 0x0011e80001377983 */ /* 0x000f280000300800 */
[----:B------:R-:W-:Y:S04]  /*303a0*/  STL [R1+0x11dc], R36 ;  /* 0x0011dc2401007387 */ /* 0x000fe80000100800 */
[----:B------:R1:W-:Y:S01]  /*303b0*/  STL [R1+0x1200], R0 ;  /* 0x0012000001007387 */ /* 0x0003e20000100800 */
[----:B------:R-:W-:-:S03]  /*303c0*/  IADD3 R29, P4, R29, R50, RZ ;  /* 0x000000321d1d7210 */ /* 0x000fc60007f9e0ff */
[----:B-1----:R-:W4:Y:S04]  /*303d0*/  LDL.LU R0, [R1+0x11bc] ;  /* 0x0011bc0001007983 */ /* 0x002f280000300800 */
[----:B------:R-:W4:Y:S04]  /*303e0*/  LDL.LU R36, [R1+0x11e0] ;  /* 0x0011e00001247983 */ /* 0x000f280000300800 */
[----:B------:R1:W-:Y:S04]  /*303f0*/  STL [R1+0x11d4], R29 ;  /* 0x0011d41d01007387 */ /* 0x0003e80000100800 */
[----:B-1----:R-:W4:Y:S01]  /*30400*/  LDL.LU R29, [R1+0x11b4] ;  /* 0x0011b400011d7983 */ /* 0x002f220000300800 */
[----:B0-----:R-:W-:-:S02]  /*30410*/  VIADD R22, R22, 0x3f ;  /* 0x0000003f16167836 */ /* 0x001fc40000000000 */
[----:B------:R-:W-:Y:S01]  /*30420*/  IMAD.X R37, R37, 0x1, R3, P5 ;  /* 0x0000000125257824 */ /* 0x000fe200028e0603 */
[----:B------:R-:W4:Y:S02]  /*30430*/  LDL.LU R20, [R1+0x11d8] ;  /* 0x0011d80001147983 */ /* 0x000f240000300800 */
[----:B------:R-:W-:Y:S02]  /*30440*/  SHF.R.S32.HI R23, RZ, 0x1f, R22 ;  /* 0x0000001fff177819 */ /* 0x000fe40000011416 */
[----:B------:R-:W-:Y:S01]  /*30450*/  IADD3 R28, P5, R28, R50, RZ ;  /* 0x000000321c1c7210 */ /* 0x000fe20007fbe0ff */
[----:B------:R-:W4:Y:S01]  /*30460*/  LDL.LU R21, [R1+0x11ac] ;  /* 0x0011ac0001157983 */ /* 0x000f220000300800 */
[----:B------:R-:W-:-:S03]  /*30470*/  LEA.HI R23, R23, R22, RZ, 0x6 ;  /* 0x0000001617177211 */ /* 0x000fc600078f30ff */
[----:B------:R-:W-:Y:S04]  /*30480*/  STL [R1+0x11f8], R37 ;  /* 0x0011f82501007387 */ /* 0x000fe80000100800 */
[----:B------:R-:W4:Y:S01]  /*30490*/  LDL.LU R22, [R1+0x11d0] ;  /* 0x0011d00001167983 */ /* 0x000f220000300800 */
[----:B------:R-:W-:-:S03]  /*304a0*/  SHF.R.S32.HI R23, RZ, 0x6, R23 ;  /* 0x00000006ff177819 */ /* 0x000fc60000011417 */
[----:B------:R0:W-:Y:S01]  /*304b0*/  STL [R1+0x11cc], R28 ;  /* 0x0011cc1c01007387 */ /* 0x0001e20000100800 */
[----:B------:R-:W-:-:S03]  /*304c0*/  ISETP.NE.U32.AND P0, PT, R51, R23, PT ;  /* 0x000000173300720c */ /* 0x000fc60003f05070 */
[----:B------:R-:W4:Y:S04]  /*304d0*/  LDL.LU R23, [R1+0x11a4] ;  /* 0x0011a40001177983 */ /* 0x000f280000300800 */
[----:B------:R-:W4:Y:S04]  /*304e0*/  LDL.LU R51, [R1+0x11c8] ;  /* 0x0011c80001337983 */ /* 0x000f280000300800 */
[----:B0-----:R-:W4:Y:S04]  /*304f0*/  LDL.LU R28, [R1+0x119c] ;  /* 0x00119c00011c7983 */ /* 0x001f280000300800 */
[----:B------:R-:W4:Y:S04]  /*30500*/  LDL.LU R24, [R1+0x11c0] ;  /* 0x0011c00001187983 */ /* 0x000f280000300800 */
[----:B------:R-:W4:Y:S04]  /*30510*/  LDL.LU R25, [R1+0x1194] ;  /* 0x0011940001197983 */ /* 0x000f280000300800 */
[----:B------:R-:W4:Y:S01]  /*30520*/  LDL.LU R46, [R1+0x11b8] ;  /* 0x0011b800012e7983 */ /* 0x000f220000300800 */
[----:B--2---:R-:W-:-:S05]  /*30530*/  IMAD.X R60, R60, 0x1, R3, P6 ;  /* 0x000000013c3c7824 */ /* 0x004fca00030e0603 */
[----:B------:R0:W-:Y:S04]  /*30540*/  STL [R1+0x11f0], R60 ;  /* 0x0011f03c01007387 */ /* 0x0001e80000100800 */
        /* <DEDUP_REMOVED lines=12> */
[----:B0-----:R-:W2:Y:S01]  /*30610*/  LDL.LU R60, [R1+0x115c] ;  /* 0x00115c00013c7983 */ /* 0x001ea20000300800 */
[-C--:B---3--:R-:W-:Y:S01]  /*30620*/  IADD3 R54, P6, R54, R50.reuse, RZ ;  /* 0x0000003236367210 */ /* 0x088fe20007fde0ff */
[--C-:B----4-:R-:W-:Y:S01]  /*30630*/  IMAD.X R55, R55, 0x1, R3.reuse, P1 ;  /* 0x0000000137377824 */ /* 0x110fe200008e0603 */
[----:B------:R-:W-:Y:S01]  /*30640*/  IADD3 R0, P1, R0, R50, RZ ;  /* 0x0000003200007210 */ /* 0x000fe20007f3e0ff */
[----:B------:R-:W-:-:S04]  /*30650*/  IMAD.X R36, R36, 0x1, R3, P2 ;  /* 0x0000000124247824 */ /* 0x000fc800010e0603 */
[----:B------:R0:W-:Y:S04]  /*30660*/  STL [R1+0x11bc], R0 ;  /* 0x0011bc0001007387 */ /* 0x0001e80000100800 */
[----:B------:R-:W-:Y:S01]  /*30670*/  STL [R1+0x11c4], R54 ;  /* 0x0011c43601007387 */ /* 0x000fe20000100800 */
[----:B------:R-:W-:-:S03]  /*30680*/  IADD3 R29, P2, R29, R50, RZ ;  /* 0x000000321d1d7210 */ /* 0x000fc60007f5e0ff */
[----:B0-----:R-:W3:Y:S04]  /*30690*/  LDL.LU R0, [R1+0x1180] ;  /* 0x0011800001007983 */ /* 0x001ee80000300800 */
[----:B------:R-:W-:Y:S04]  /*306a0*/  STL [R1+0x11e8], R55 ;  /* 0x0011e83701007387 */ /* 0x000fe80000100800 */
[----:B------:R0:W-:Y:S04]  /*306b0*/  STL [R1+0x11e0], R36 ;  /* 0x0011e02401007387 */ /* 0x0001e80000100800 */
[----:B0-----:R-:W4:Y:S04]  /*306c0*/  LDL.LU R36, [R1+0x1154] ;  /* 0x0011540001247983 */ /* 0x001f280000300800 */
[----:B------:R0:W-:Y:S04]  /*306d0*/  STL [R1+0x11b4], R29 ;  /* 0x0011b41d01007387 */ /* 0x0001e80000100800 */
[----:B0-----:R-:W4:Y:S01]  /*306e0*/  LDL.LU R29, [R1+0x1178] ;  /* 0x00117800011d7983 */ /* 0x001f220000300800 */
[----:B------:R-:W-:Y:S01]  /*306f0*/  IMAD.X R20, R20, 0x1, R3, P3 ;  /* 0x0000000114147824 */ /* 0x000fe200018e0603 */
[----:B------:R-:W-:-:S02]  /*30700*/  IADD3 R21, P3, R21, R50, RZ ;  /* 0x0000003215157210 */ /* 0x000fc40007f7e0ff */
[----:B------:R-:W-:Y:S01]  /*30710*/  IADD3.X R22, R22, R3, RZ, P4, !PT ;  /* 0x0000000316167210 */ /* 0x000fe200027fe4ff */
[--C-:B------:R-:W-:Y:S01]  /*30720*/  IMAD.X R51, R51, 0x1, R3.reuse, P5 ;  /* 0x0000000133337824 */ /* 0x100fe200028e0603 */
[-C--:B------:R-:W-:Y:S02]  /*30730*/  IADD3 R28, P5, R28, R50.reuse, RZ ;  /* 0x000000321c1c7210 */ /* 0x080fe40007fbe0ff */
[----:B------:R-:W-:Y:S01]  /*30740*/  IADD3 R23, P4, R23, R50, RZ ;  /* 0x0000003217177210 */ /* 0x000fe20007f9e0ff */
[----:B------:R-:W-:Y:S04]  /*30750*/  STL [R1+0x11d8], R20 ;  /* 0x0011d81401007387 */ /* 0x000fe80000100800 */
[----:B------:R-:W-:Y:S04]  /*30760*/  STL [R1+0x11ac], R21 ;  /* 0x0011ac1501007387 */ /* 0x000fe80000100800 */
[----:B------:R-:W-:Y:S01]  /*30770*/  STL [R1+0x11d0], R22 ;  /* 0x0011d01601007387 */ /* 0x000fe20000100800 */
[----:B------:R-:W-:-:S03]  /*30780*/  IMAD.X R24, R24, 0x1, R3, P6 ;  /* 0x0000000118187824 */ /* 0x000fc600030e0603 */
[----:B------:R0:W-:Y:S01]  /*30790*/  STL [R1+0x119c], R28 ;  /* 0x00119c1c01007387 */ /* 0x0001e20000100800 */
[----:B------:R-:W-:-:S03]  /*307a0*/  IADD3 R25, P6, R25, R50, RZ ;  /* 0x0000003219197210 */ /* 0x000fc60007fde0ff */
[----:B------:R-:W-:Y:S01]  /*307b0*/  STL [R1+0x11a4], R23 ;  /* 0x0011a41701007387 */ /* 0x000fe20000100800 */
[----:B------:R-:W-:-:S03]  /*307c0*/  IMAD.X R46, R46, 0x1, R3, P1 ;  /* 0x000000012e2e7824 */ /* 0x000fc600008e0603 */
[----:B0-----:R-:W4:Y:S04]  /*307d0*/  LDL.LU R28, [R1+0x114c] ;  /* 0x00114c00011c7983 */ /* 0x001f280000300800 */
[----:B------:R-:W-:Y:S04]  /*307e0*/  STL [R1+0x11c8], R51 ;  /* 0x0011c83301007387 */ /* 0x000fe80000100800 */
[----:B------:R-:W-:Y:S04]  /*307f0*/  STL [R1+0x11c0], R24 ;  /* 0x0011c01801007387 */ /* 0x000fe80000100800 */
[----:B------:R-:W-:Y:S04]  /*30800*/  STL [R1+0x1194], R25 ;  /* 0x0011941901007387 */ /* 0x000fe80000100800 */
[----:B------:R-:W-:Y:S01]  /*30810*/  STL [R1+0x11b8], R46 ;  /* 0x0011b82e01007387 */ /* 0x000fe20000100800 */
[-C--:B--2---:R-:W-:Y:S01]  /*30820*/  IADD3 R47, P1, R47, R50.reuse, RZ ;  /* 0x000000322f2f7210 */ /* 0x084fe20007f3e0ff */
[--C-:B------:R-:W-:Y:S01]  /*30830*/  IMAD.X R56, R56, 0x1, R3.reuse, P2 ;  /* 0x0000000138387824 */ /* 0x100fe200010e0603 */
[-C--:B------:R-:W-:Y:S01]  /*30840*/  IADD3 R57, P2, R57, R50.reuse, RZ ;  /* 0x0000003239397210 */ /* 0x080fe20007f5e0ff */
[--C-:B------:R-:W-:Y:S01]  /*30850*/  IMAD.X R58, R58, 0x1, R3.reuse, P3 ;  /* 0x000000013a3a7824 */ /* 0x100fe200018e0603 */
[----:B------:R-:W-:Y:S01]  /*30860*/  IADD3 R59, P3, R59, R50, RZ ;  /* 0x000000323b3b7210 */ /* 0x000fe20007f7e0ff */
[----:B------:R-:W-:Y:S01]  /*30870*/  STL [R1+0x118c], R47 ;  /* 0x00118c2f01007387 */ /* 0x000fe20000100800 */
[----:B------:R-:W-:-:S03]  /*30880*/  IMAD.X R42, R42, 0x1, R3, P4 ;  /* 0x000000012a2a7824 */ /* 0x000fc600020e0603 */
[----:B------:R-:W-:Y:S01]  /*30890*/  STL [R1+0x11b0], R56 ;  /* 0x0011b03801007387 */ /* 0x000fe20000100800 */
[----:B------:R-:W-:-:S03]  /*308a0*/  IADD3 R43, P4, R43, R50, RZ ;  /* 0x000000322b2b7210 */ /* 0x000fc60007f9e0ff */
[----:B------:R-:W-:Y:S01]  /*308b0*/  STL [R1+0x1184], R57 ;  /* 0x0011843901007387 */ /* 0x000fe20000100800 */
[----:B------:R-:W-:-:S03]  /*308c0*/  IADD3.X R39, R39, R3, RZ, P5, !PT ;  /* 0x0000000327277210 */ /* 0x000fc60002ffe4ff */
[----:B------:R-:W-:Y:S01]  /*308d0*/  STL [R1+0x11a8], R58 ;  /* 0x0011a83a01007387 */ /* 0x000fe20000100800 */
[----:B------:R-:W-:-:S03]  /*308e0*/  IADD3 R31, P5, R31, R50, RZ ;  /* 0x000000321f1f7210 */ /* 0x000fc60007fbe0ff */
[----:B------:R-:W-:Y:S01]  /*308f0*/  STL [R1+0x117c], R59 ;  /* 0x00117c3b01007387 */ /* 0x000fe20000100800 */
[----:B------:R-:W-:-:S03]  /*30900*/  IMAD.X R10, R10, 0x1, R3, P6 ;  /* 0x000000010a0a7824 */ /* 0x000fc600030e0603 */
[----:B------:R-:W-:Y:S04]  /*30910*/  STL [R1+0x11a0], R42 ;  /* 0x0011a02a01007387 */ /* 0x000fe80000100800 */
[----:B------:R-:W-:Y:S01]  /*30920*/  STL [R1+0x1174], R43 ;  /* 0x0011742b01007387 */ /* 0x000fe20000100800 */
[----:B------:R-:W-:-:S03]  /*30930*/  IADD3 R11, P6, R11, R50, RZ ;  /* 0x000000320b0b7210 */ /* 0x000fc60007fde0ff */
[----:B------:R-:W-:Y:S01]  /*30940*/  STL [R1+0x1198], R39 ;  /* 0x0011982701007387 */ /* 0x000fe20000100800 */
[----:B------:R-:W-:-:S03]  /*30950*/  IMAD.X R37, R37, 0x1, R3, P1 ;  /* 0x0000000125257824 */ /* 0x000fc600008e0603 */
[----:B------:R-:W-:Y:S01]  /*30960*/  STL [R1+0x116c], R31 ;  /* 0x00116c1f01007387 */ /* 0x000fe20000100800 */
[----:B------:R-:W-:-:S03]  /*30970*/  IADD3 R60, P1, R60, R50, RZ ;  /* 0x000000323c3c7210 */ /* 0x000fc60007f3e0ff */
[----:B------:R-:W-:Y:S04]  /*30980*/  STL [R1+0x1190], R10 ;  /* 0x0011900a01007387 */ /* 0x000fe80000100800 */
[----:B------:R-:W2:Y:S04]  /*30990*/  LDL.LU R54, [R1+0x1170] ;  /* 0x0011700001367983 */ /* 0x000ea80000300800 */
[----:B------:R-:W-:Y:S04]  /*309a0*/  STL [R1+0x1164], R11 ;  /* 0x0011640b01007387 */ /* 0x000fe80000100800 */
[----:B------:R-:W2:Y:S04]  /*309b0*/  LDL.LU R55, [R1+0x1144] ;  /* 0x0011440001377983 */ /* 0x000ea80000300800 */
[----:B------:R-:W-:Y:S04]  /*309c0*/  STL [R1+0x1188], R37 ;  /* 0x0011882501007387 */ /* 0x000fe80000100800 */
[----:B------:R0:W-:Y:S04]  /*309d0*/  STL [R1+0x115c], R60 ;  /* 0x00115c3c01007387 */ /* 0x0001e80000100800 */
[----:B0-----:R-:W2:Y:S04]  /*309e0*/  LDL.LU R60, [R1+0x1168] ;  /* 0x00116800013c7983 */ /* 0x001ea80000300800 */
[----:B------:R-:W2:Y:S01]  /*309f0*/  LDL.LU R37, [R1+0x113c] ;  /* 0x00113c0001257983 */ /* 0x000ea20000300800 */
[----:B---3--:R-:W-:-:S05]  /*30a00*/  IMAD.X R0, R0, 0x1, R3, P2 ;  /* 0x0000000100007824 */ /* 0x008fca00010e0603 */
[----:B------:R0:W-:Y:S01]  /*30a10*/  STL [R1+0x1180], R0 ;  /* 0x0011800001007387 */ /* 0x0001e20000100800 */
[----:B----4-:R-:W-:-:S03]  /*30a20*/  IADD3 R36, P2, R36, R50, RZ ;  /* 0x0000003224247210 */ /* 0x010fc60007f5e0ff */
[----:B0-----:R-:W3:Y:S04]  /*30a30*/  LDL.LU R0, [R1+0x1160] ;  /* 0x0011600001007983 */ /* 0x001ee80000300800 */
[----:B------:R-:W4:Y:S04]  /*30a40*/  LDL.LU R20, [R1+0x1134] ;  /* 0x0011340001147983 */ /* 0x000f280000300800 */
[----:B------:R-:W4:Y:S04]  /*30a50*/  LDL.LU R21, [R1+0x1158] ;  /* 0x0011580001157983 */ /* 0x000f280000300800 */
[----:B------:R-:W-:Y:S04]  /*30a60*/  STL [R1+0x1154], R36 ;  /* 0x0011542401007387 */ /* 0x000fe80000100800 */
[----:B------:R-:W4:Y:S01]  /*30a70*/  LDL.LU R22, [R1+0x112c] ;  /* 0x00112c0001167983 */ /* 0x000f220000300800 */
[----:B------:R-:W-:-:S05]  /*30a80*/  IMAD.X R29, R29, 0x1, R3, P3 ;  /* 0x000000011d1d7824 */ /* 0x000fca00018e0603 */
[----:B------:R0:W-:Y:S04]  /*30a90*/  STL [R1+0x1178], R29 ;  /* 0x0011781d01007387 */ /* 0x0001e80000100800 */
[----:B------:R-:W4:Y:S04]  /*30aa0*/  LDL.LU R23, [R1+0x1150] ;  /* 0x0011500001177983 */ /* 0x000f280000300800 */
[----:B------:R-:W4:Y:S04]  /*30ab0*/  LDL.LU R51, [R1+0x1124] ;  /* 0x0011240001337983 */ /* 0x000f280000300800 */
[----:B0-----:R-:W4:Y:S04]  /*30ac0*/  LDL.LU R29, [R1+0x1148] ;  /* 0x00114800011d7983 */ /* 0x001f280000300800 */
[----:B------:R-:W4:Y:S04]  /*30ad0*/  LDL.LU R24, [R1+0x111c] ;  /* 0x00111c0001187983 */ /* 0x000f280000300800 */
[----:B------:R-:W4:Y:S04]  /*30ae0*/  LDL.LU R25, [R1+0x1140] ;  /* 0x0011400001197983 */ /* 0x000f280000300800 */
[----:B------:R-:W4:Y:S01]  /*30af0*/  LDL.LU R46, [R1+0x1114] ;  /* 0x00111400012e7983 */ /* 0x000f220000300800 */
[----:B------:R-:W-:-:S05]  /*30b00*/  IADD3 R28, P3, R28, R50, RZ ;  /* 0x000000321c1c7210 */ /* 0x000fca0007f7e0ff */
        /* <DEDUP_REMOVED lines=13> */
[----:B0-----:R-:W4:Y:S01]  /*30be0*/  LDL.LU R28, [R1+0x1108] ;  /* 0x00110800011c7983 */ /* 0x001f220000300800 */
[--C-:B--2---:R-:W-:Y:S01]  /*30bf0*/  IMAD.X R54, R54, 0x1, R3.reuse, P4 ;  /* 0x0000000136367824 */ /* 0x104fe200020e0603 */
[-C--:B------:R-:W-:Y:S01]  /*30c00*/  IADD3 R55, P4, R55, R50.reuse, RZ ;  /* 0x0000003237377210 */ /* 0x080fe20007f9e0ff */
[----:B------:R-:W-:Y:S01]  /*30c10*/  IMAD.X R60, R60, 0x1, R3, P5 ;  /* 0x000000013c3c7824 */ /* 0x000fe200028e0603 */
[----:B------:R-:W-:-:S04]  /*30c20*/  IADD3 R37, P5, R37, R50, RZ ;  /* 0x0000003225257210 */ /* 0x000fc80007fbe0ff */
[----:B------:R0:W-:Y:S04]  /*30c30*/  STL [R1+0x1168], R60 ;  /* 0x0011683c01007387 */ /* 0x0001e80000100800 */
[----:B------:R-:W-:Y:S04]  /*30c40*/  STL [R1+0x1170], R54 ;  /* 0x0011703601007387 */ /* 0x000fe80000100800 */
[----:B0-----:R-:W2:Y:S04]  /*30c50*/  LDL.LU R60, [R1+0x10dc] ;  /* 0x0010dc00013c7983 */ /* 0x001ea80000300800 */
[----:B------:R-:W-:Y:S04]  /*30c60*/  STL [R1+0x1144], R55 ;  /* 0x0011443701007387 */ /* 0x000fe80000100800 */
[----:B------:R0:W-:Y:S01]  /*30c70*/  STL [R1+0x113c], R37 ;  /* 0x00113c2501007387 */ /* 0x0001e20000100800 */
[----:B---3--:R-:W-:-:S02]  /*30c80*/  IADD3.X R0, R0, R3, RZ, P6, !PT ;  /* 0x0000000300007210 */ /* 0x008fc400037fe4ff */
[-C--:B----4-:R-:W-:Y:S01]  /*30c90*/  IADD3 R20, P6, R20, R50.reuse, RZ ;  /* 0x0000003214147210 */ /* 0x090fe20007fde0ff */
[----:B0-----:R-:W3:Y:S04]  /*30ca0*/  LDL.LU R37, [R1+0x1100] ;  /* 0x0011000001257983 */ /* 0x001ee80000300800 */
[----:B------:R0:W-:Y:S01]  /*30cb0*/  STL [R1+0x1160], R0 ;  /* 0x0011600001007387 */ /* 0x0001e20000100800 */
[--C-:B------:R-:W-:Y:S01]  /*30cc0*/  IMAD.X R21, R21, 0x1, R3.reuse, P1 ;  /* 0x0000000115157824 */ /* 0x100fe200008e0603 */
[----:B------:R-:W-:Y:S02]  /*30cd0*/  IADD3 R22, P1, R22, R50, RZ ;  /* 0x0000003216167210 */ /* 0x000fe40007f3e0ff */
[----:B0-----:R-:W4:Y:S01]  /*30ce0*/  LDL.LU R0, [R1+0x10d4] ;  /* 0x0010d40001007983 */ /* 0x001f220000300800 */
[----:B------:R-:W-:-:S03]  /*30cf0*/  IMAD.X R23, R23, 0x1, R3, P2 ;  /* 0x0000000117177824 */ /* 0x000fc600010e0603 */
[----:B------:R-:W-:Y:S04]  /*30d00*/  STL [R1+0x1134], R20 ;  /* 0x0011341401007387 */ /* 0x000fe80000100800 */
[----:B------:R-:W-:Y:S04]  /*30d10*/  STL [R1+0x1158], R21 ;  /* 0x0011581501007387 */ /* 0x000fe80000100800 */
[----:B------:R-:W-:Y:S01]  /*30d20*/  STL [R1+0x112c], R22 ;  /* 0x00112c1601007387 */ /* 0x000fe20000100800 */
[----:B------:R-:W-:-:S05]  /*30d30*/  IMAD.X R29, R29, 0x1, R3, P3 ;  /* 0x000000011d1d7824 */ /* 0x000fca00018e0603 */
[----:B------:R0:W-:Y:S04]  /*30d40*/  STL [R1+0x1148], R29 ;  /* 0x0011481d01007387 */ /* 0x0001e80000100800 */
[----:B------:R-:W-:Y:S04]  /*30d50*/  STL [R1+0x1150], R23 ;  /* 0x0011501701007387 */ /* 0x000fe80000100800 */
[----:B0-----:R-:W4:Y:S01]  /*30d60*/  LDL.LU R29, [R1+0x10f8] ;  /* 0x0010f800011d7983 */ /* 0x001f220000300800 */
[-C--:B------:R-:W-:Y:S02]  /*30d70*/  IADD3 R51, P2, R51, R50.reuse, RZ ;  /* 0x0000003233337210 */ /* 0x080fe40007f5e0ff */
[-C--:B------:R-:W-:Y:S01]  /*30d80*/  IADD3 R24, P3, R24, R50.reuse, RZ ;  /* 0x0000003218187210 */ /* 0x080fe20007f7e0ff */
[--C-:B------:R-:W-:Y:S01]  /*30d90*/  IMAD.X R25, R25, 0x1, R3.reuse, P4 ;  /* 0x0000000119197824 */ /* 0x100fe200020e0603 */
[-C--:B------:R-:W-:Y:S01]  /*30da0*/  IADD3 R46, P4, R46, R50.reuse, RZ ;  /* 0x000000322e2e7210 */ /* 0x080fe20007f9e0ff */
[----:B------:R-:W-:Y:S01]  /*30db0*/  IMAD.X R47, R47, 0x1, R3, P5 ;  /* 0x000000012f2f7824 */ /* 0x000fe200028e0603 */
[----:B------:R-:W-:Y:S01]  /*30dc0*/  STL [R1+0x1124], R51 ;  /* 0x0011243301007387 */ /* 0x000fe20000100800 */
[----:B------:R-:W-:-:S03]  /*30dd0*/  IADD3 R56, P5, R56, R50, RZ ;  /* 0x0000003238387210 */ /* 0x000fc60007fbe0ff */
        /* <DEDUP_REMOVED lines=18> */
[----:B------:R-:W-:-:S03]  /*30f00*/  IMAD.X R11, R11, 0x1, R3, P4 ;  /* 0x000000010b0b7824 */ /* 0x000fc600020e0603 */
[----:B------:R-:W-:Y:S01]  /*30f10*/  STL [R1+0x10f4], R39 ;  /* 0x0010f42701007387 */ /* 0x000fe20000100800 */
[----:B------:R-:W-:-:S03]  /*30f20*/  IADD3 R36, P4, R36, R50, RZ ;  /* 0x0000003224247210 */ /* 0x000fc60007f9e0ff */
[----:B------:R-:W-:Y:S01]  /*30f30*/  STL [R1+0x1118], R31 ;  /* 0x0011181f01007387 */ /* 0x000fe20000100800 */
[----:B------:R-:W-:-:S03]  /*30f40*/  IMAD.X R28, R28, 0x1, R3, P5 ;  /* 0x000000011c1c7824 */ /* 0x000fc600028e0603 */
[----:B------:R-:W-:Y:S04]  /*30f50*/  STL [R1+0x10ec], R10 ;  /* 0x0010ec0a01007387 */ /* 0x000fe80000100800 */
[----:B------:R-:W4:Y:S04]  /*30f60*/  LDL.LU R54, [R1+0x10cc] ;  /* 0x0010cc0001367983 */ /* 0x000f280000300800 */
[----:B------:R-:W-:Y:S04]  /*30f70*/  STL [R1+0x1110], R11 ;  /* 0x0011100b01007387 */ /* 0x000fe80000100800 */
[----:B------:R-:W4:Y:S04]  /*30f80*/  LDL.LU R55, [R1+0x10f0] ;  /* 0x0010f00001377983 */ /* 0x000f280000300800 */
[----:B------:R-:W-:Y:S04]  /*30f90*/  STL [R1+0x10e4], R36 ;  /* 0x0010e42401007387 */ /* 0x000fe80000100800 */
[----:B------:R0:W-:Y:S04]  /*30fa0*/  STL [R1+0x1108], R28 ;  /* 0x0011081c01007387 */ /* 0x0001e80000100800 */
[----:B0-----:R-:W4:Y:S04]  /*30fb0*/  LDL.LU R28, [R1+0x10c4] ;  /* 0x0010c400011c7983 */ /* 0x001f280000300800 */
[----:B------:R-:W4:Y:S01]  /*30fc0*/  LDL.LU R36, [R1+0x10e8] ;  /* 0x0010e80001247983 */ /* 0x000f220000300800 */
[----:B--2---:R-:W-:-:S05]  /*30fd0*/  IADD3 R60, P5, R60, R50, RZ ;  /* 0x000000323c3c7210 */ /* 0x004fca0007fbe0ff */
[----:B------:R0:W-:Y:S01]  /*30fe0*/  STL [R1+0x10dc], R60 ;  /* 0x0010dc3c01007387 */ /* 0x0001e20000100800 */
[----:B---3--:R-:W-:-:S03]  /*30ff0*/  IMAD.X R37, R37, 0x1, R3, P6 ;  /* 0x0000000125257824 */ /* 0x008fc600030e0603 */
[----:B0-----:R-:W2:Y:S04]  /*31000*/  LDL.LU R60, [R1+0x10bc] ;  /* 0x0010bc00013c7983 */ /* 0x001ea80000300800 */
[----:B------:R-:W3:Y:S04]  /*31010*/  LDL.LU R20, [R1+0x10e0] ;  /* 0x0010e00001147983 */ /* 0x000ee80000300800 */
[----:B------:R-:W3:Y:S04]  /*31020*/  LDL.LU R21, [R1+0x10b4] ;  /* 0x0010b40001157983 */ /* 0x000ee80000300800 */
[----:B------:R-:W-:Y:S04]  /*31030*/  STL [R1+0x1100], R37 ;  /* 0x0011002501007387 */ /* 0x000fe80000100800 */
[----:B------:R-:W3:Y:S01]  /*31040*/  LDL.LU R22, [R1+0x10d8] ;  /* 0x0010d80001167983 */ /* 0x000ee20000300800 */
[----:B----4-:R-:W-:-:S05]  /*31050*/  IADD3 R0, P6, R0, R50, RZ ;  /* 0x0000003200007210 */ /* 0x010fca0007fde0ff */
[----:B------:R0:W-:Y:S04]  /*31060*/  STL [R1+0x10d4], R0 ;  /* 0x0010d40001007387 */ /* 0x0001e80000100800 */
[----:B------:R-:W4:Y:S04]  /*31070*/  LDL.LU R23, [R1+0x10ac] ;  /* 0x0010ac0001177983 */ /* 0x000f280000300800 */
[----:B------:R-:W4:Y:S04]  /*31080*/  LDL.LU R51, [R1+0x10d0] ;  /* 0x0010d00001337983 */ /* 0x000f280000300800 */
[----:B0-----:R-:W4:Y:S04]  /*31090*/  LDL.LU R0, [R1+0x10a4] ;  /* 0x0010a40001007983 */ /* 0x001f280000300800 */
[----:B------:R-:W4:Y:S04]  /*310a0*/  LDL.LU R24, [R1+0x10c8] ;  /* 0x0010c80001187983 */ /* 0x000f280000300800 */
[----:B------:R-:W4:Y:S04]  /*310b0*/  LDL.LU R25, [R1+0x109c] ;  /* 0x00109c0001197983 */ /* 0x000f280000300800 */
[----:B------:R-:W4:Y:S01]  /*310c0*/  LDL.LU R46, [R1+0x10c0] ;  /* 0x0010c000012e7983 */ /* 0x000f220000300800 */
[----:B------:R-:W-:-:S05]  /*310d0*/  IMAD.X R29, R29, 0x1, R3, P1 ;  /* 0x000000011d1d7824 */ /* 0x000fca00008e0603 */
        /* <DEDUP_REMOVED lines=14> */
[----:B------:R-:W-:-:S02]  /*311c0*/  IADD3 R54, P1, R54, R50, RZ ;  /* 0x0000003236367210 */ /* 0x000fc40007f3e0ff */
[----:B------:R-:W-:Y:S02]  /*311d0*/  IADD3.X R55, R55, R3, RZ, P2, !PT ;  /* 0x0000000337377210 */ /* 0x000fe400017fe4ff */
[----:B------:R-:W-:Y:S01]  /*311e0*/  IADD3 R28, P2, R28, R50, RZ ;  /* 0x000000321c1c7210 */ /* 0x000fe20007f5e0ff */
[----:B------:R-:W-:-:S04]  /*311f0*/  IMAD.X R36, R36, 0x1, R3, P3 ;  /* 0x0000000124247824 */ /* 0x000fc800018e0603 */
[----:B------:R0:W-:Y:S04]  /*31200*/  STL [R1+0x10c4], R28 ;  /* 0x0010c41c01007387 */ /* 0x0001e80000100800 */
[----:B------:R-:W-:Y:S04]  /*31210*/  STL [R1+0x10cc], R54 ;  /* 0x0010cc3601007387 */ /* 0x000fe80000100800 */
[----:B0-----:R-:W4:Y:S04]  /*31220*/  LDL.LU R28, [R1+0x1088] ;  /* 0x00108800011c7983 */ /* 0x001f280000300800 */
[----:B------:R-:W-:Y:S04]  /*31230*/  STL [R1+0x10f0], R55 ;  /* 0x0010f03701007387 */ /* 0x000fe80000100800 */
[----:B------:R0:W-:Y:S04]  /*31240*/  STL [R1+0x10e8], R36 ;  /* 0x0010e82401007387 */ /* 0x0001e80000100800 */
[----:B0-----:R-:W4:Y:S01]  /*31250*/  LDL.LU R36, [R1+0x105c] ;  /* 0x00105c0001247983 */ /* 0x001f220000300800 */
[-C--:B--2---:R-:W-:Y:S01]  /*31260*/  IADD3 R60, P3, R60, R50.reuse, RZ ;  /* 0x000000323c3c7210 */ /* 0x084fe20007f7e0ff */
[----:B---3--:R-:W-:Y:S01]  /*31270*/  IMAD.X R20, R20, 0x1, R3, P4 ;  /* 0x0000000114147824 */ /* 0x008fe200020e0603 */
[----:B------:R-:W-:-:S03]  /*31280*/  IADD3 R21, P4, R21, R50, RZ ;  /* 0x0000003215157210 */ /* 0x000fc60007f9e0ff */
[----:B------:R0:W-:Y:S01]  /*31290*/  STL [R1+0x10bc], R60 ;  /* 0x0010bc3c01007387 */ /* 0x0001e20000100800 */
[----:B------:R-:W-:-:S03]  /*312a0*/  IMAD.X R22, R22, 0x1, R3, P5 ;  /* 0x0000000116167824 */ /* 0x000fc600028e0603 */
[----:B0-----:R-:W2:Y:S01]  /*312b0*/  LDL.LU R60, [R1+0x1080] ;  /* 0x00108000013c7983 */ /* 0x001ea20000300800 */
[----:B----4-:R-:W-:Y:S01]  /*312c0*/  IMAD.X R51, R51, 0x1, R3, P6 ;  /* 0x0000000133337824 */ /* 0x010fe200030e0603 */
[-C--:B------:R-:W-:Y:S02]  /*312d0*/  IADD3 R23, P5, R23, R50.reuse, RZ ;  /* 0x0000003217177210 */ /* 0x080fe40007fbe0ff */
[----:B------:R-:W-:Y:S04]  /*312e0*/  STL [R1+0x10e0], R20 ;  /* 0x0010e01401007387 */ /* 0x000fe80000100800 */
[----:B------:R-:W-:Y:S01]  /*312f0*/  STL [R1+0x10b4], R21 ;  /* 0x0010b41501007387 */ /* 0x000fe20000100800 */
[----:B------:R-:W-:-:S03]  /*31300*/  IADD3 R0, P6, R0, R50, RZ ;  /* 0x0000003200007210 */ /* 0x000fc60007fde0ff */
[----:B------:R-:W-:Y:S01]  /*31310*/  STL [R1+0x10d8], R22 ;  /* 0x0010d81601007387 */ /* 0x000fe20000100800 */
[--C-:B------:R-:W-:Y:S01]  /*31320*/  IMAD.X R24, R24, 0x1, R3.reuse, P1 ;  /* 0x0000000118187824 */ /* 0x100fe200008e0603 */
[-C--:B------:R-:W-:Y:S01]  /*31330*/  IADD3 R25, P1, R25, R50.reuse, RZ ;  /* 0x0000003219197210 */ /* 0x080fe20007f3e0ff */
[----:B------:R-:W-:Y:S01]  /*31340*/  IMAD.X R46, R46, 0x1, R3, P2 ;  /* 0x000000012e2e7824 */ /* 0x000fe200010e0603 */
[----:B------:R0:W-:Y:S04]  /*31350*/  STL [R1+0x10a4], R0 ;  /* 0x0010a40001007387 */ /* 0x0001e80000100800 */
[----:B------:R-:W-:Y:S04]  /*31360*/  STL [R1+0x10ac], R23 ;  /* 0x0010ac1701007387 */ /* 0x000fe80000100800 */
[----:B0-----:R-:W3:Y:S01]  /*31370*/  LDL.LU R0, [R1+0x1054] ;  /* 0x0010540001007983 */ /* 0x001ee20000300800 */
        /* <DEDUP_REMOVED lines=34> */
[----:B------:R-:W-:-:S05]  /*315a0*/  IMAD.X R28, R28, 0x1, R3, P3 ;  /* 0x000000011c1c7824 */ /* 0x000fca00018e0603 */
[----:B------:R0:W-:Y:S01]  /*315b0*/  STL [R1+0x1088], R28 ;  /* 0x0010881c01007387 */ /* 0x0001e20000100800 */
[----:B------:R-:W-:-:S03]  /*315c0*/  IADD3 R36, P3, R36, R50, RZ ;  /* 0x0000003224247210 */ /* 0x000fc60007f7e0ff */
[----:B0-----:R-:W4:Y:S04]  /*315d0*/  LDL.LU R28, [R1+0x1068] ;  /* 0x00106800011c7983 */ /* 0x001f280000300800 */
[----:B------:R-:W4:Y:S04]  /*315e0*/  LDL.LU R20, [R1+0x103c] ;  /* 0x00103c0001147983 */ /* 0x000f280000300800 */
[----:B------:R-:W4:Y:S04]  /*315f0*/  LDL.LU R21, [R1+0x1060] ;  /* 0x0010600001157983 */ /* 0x000f280000300800 */
[----:B------:R-:W-:Y:S04]  /*31600*/  STL [R1+0x105c], R36 ;  /* 0x00105c2401007387 */ /* 0x000fe80000100800 */
[----:B------:R-:W4:Y:S01]  /*31610*/  LDL.LU R22, [R1+0x1034] ;  /* 0x0010340001167983 */ /* 0x000f220000300800 */
[----:B--2---:R-:W-:-:S05]  /*31620*/  IADD3.X R60, R60, R3, RZ, P4, !PT ;  /* 0x000000033c3c7210 */ /* 0x004fca00027fe4ff */
[----:B------:R0:W-:Y:S04]  /*31630*/  STL [R1+0x1080], R60 ;  /* 0x0010803c01007387 */ /* 0x0001e80000100800 */
[----:B------:R-:W2:Y:S04]  /*31640*/  LDL.LU R23, [R1+0x1058] ;  /* 0x0010580001177983 */ /* 0x000ea80000300800 */
[----:B------:R-:W2:Y:S04]  /*31650*/  LDL.LU R51, [R1+0x102c] ;  /* 0x00102c0001337983 */ /* 0x000ea80000300800 */
[----:B0-----:R-:W2:Y:S04]  /*31660*/  LDL.LU R60, [R1+0x1050] ;  /* 0x00105000013c7983 */ /* 0x001ea80000300800 */
[----:B------:R-:W2:Y:S04]  /*31670*/  LDL.LU R24, [R1+0x1024] ;  /* 0x0010240001187983 */ /* 0x000ea80000300800 */
[----:B------:R-:W2:Y:S04]  /*31680*/  LDL.LU R25, [R1+0x1048] ;  /* 0x0010480001197983 */ /* 0x000ea80000300800 */
[----:B------:R-:W2:Y:S01]  /*31690*/  LDL.LU R46, [R1+0x101c] ;  /* 0x00101c00012e7983 */ /* 0x000ea20000300800 */
[----:B---3--:R-:W-:-:S05]  /*316a0*/  IADD3 R0, P4, R0, R50, RZ ;  /* 0x0000003200007210 */ /* 0x008fca0007f9e0ff */
[----:B------:R0:W-:Y:S04]  /*316b0*/  STL [R1+0x1054], R0 ;  /* 0x0010540001007387 */ /* 0x0001e80000100800 */
        /* <DEDUP_REMOVED lines=12> */
[----:B0-----:R-:W3:Y:S01]  /*31780*/  LDL.LU R0, [R1+0x1010] ;  /* 0x0010100001007983 */ /* 0x001ee20000300800 */
[----:B----4-:R-:W-:-:S02]  /*31790*/  IMAD.X R54, R54, 0x1, R3, P5 ;  /* 0x0000000136367824 */ /* 0x010fc400028e0603 */
[----:B------:R-:W-:-:S05]  /*317a0*/  IMAD.X R29, R29, 0x1, R3, P6 ;  /* 0x000000011d1d7824 */ /* 0x000fca00030e0603 */
[----:B------:R0:W-:Y:S04]  /*317b0*/  STL [R1+0x1070], R29 ;  /* 0x0010701d01007387 */ /* 0x0001e80000100800 */
[----:B------:R-:W-:Y:S04]  /*317c0*/  STL [R1+0x1078], R54 ;  /* 0x0010783601007387 */ /* 0x000fe80000100800 */
[----:B0-----:R-:W4:Y:S01]  /*317d0*/  LDL.LU R29, [R1+0xfe4] ;  /* 0x000fe400011d7983 */ /* 0x001f220000300800 */
[-C--:B------:R-:W-:Y:S02]  /*317e0*/  IADD3 R55, P5, R55, R50.reuse, RZ ;  /* 0x0000003237377210 */ /* 0x080fe40007fbe0ff */
[----:B------:R-:W-:-:S03]  /*317f0*/  IADD3 R37, P6, R37, R50, RZ ;  /* 0x0000003225257210 */ /* 0x000fc60007fde0ff */
[----:B------:R-:W-:Y:S04]  /*31800*/  STL [R1+0x104c], R55 ;  /* 0x00104c3701007387 */ /* 0x000fe80000100800 */
[----:B------:R0:W-:Y:S01]  /*31810*/  STL [R1+0x1044], R37 ;  /* 0x0010442501007387 */ /* 0x0001e20000100800 */
[--C-:B------:R-:W-:Y:S01]  /*31820*/  IMAD.X R28, R28, 0x1, R3.reuse, P1 ;  /* 0x000000011c1c7824 */ /* 0x100fe200008e0603 */
[-C--:B------:R-:W-:Y:S01]  /*31830*/  IADD3 R20, P1, R20, R50.reuse, RZ ;  /* 0x0000003214147210 */ /* 0x080fe20007f3e0ff */
[----:B------:R-:W-:Y:S01]  /*31840*/  IMAD.X R21, R21, 0x1, R3, P2 ;  /* 0x0000000115157824 */ /* 0x000fe200010e0603 */
[----:B0-----:R-:W4:Y:S04]  /*31850*/  LDL.LU R37, [R1+0x1008] ;  /* 0x0010080001257983 */ /* 0x001f280000300800 */
[----:B------:R0:W-:Y:S01]  /*31860*/  STL [R1+0x1068], R28 ;  /* 0x0010681c01007387 */ /* 0x0001e20000100800 */
[----:B------:R-:W-:-:S03]  /*31870*/  IADD3 R22, P2, R22, R50, RZ ;  /* 0x0000003216167210 */ /* 0x000fc60007f5e0ff */
[----:B0-----:R-:W4:Y:S04]  /*31880*/  LDL.LU R28, [R1+0xfdc] ;  /* 0x000fdc00011c7983 */ /* 0x001f280000300800 */
[----:B------:R-:W-:Y:S04]  /*31890*/  STL [R1+0x103c], R20 ;  /* 0x00103c1401007387 */ /* 0x000fe80000100800 */
[----:B------:R-:W-:Y:S04]  /*318a0*/  STL [R1+0x1060], R21 ;  /* 0x0010601501007387 */ /* 0x000fe80000100800 */
[----:B------:R-:W-:Y:S01]  /*318b0*/  STL [R1+0x1034], R22 ;  /* 0x0010341601007387 */ /* 0x000fe20000100800 */
[--C-:B--2---:R-:W-:Y:S01]  /*318c0*/  IMAD.X R23, R23, 0x1, R3.reuse, P3 ;  /* 0x0000000117177824 */ /* 0x104fe200018e0603 */
[-C--:B------:R-:W-:Y:S01]  /*318d0*/  IADD3 R51, P3, R51, R50.reuse, RZ ;  /* 0x0000003233337210 */ /* 0x080fe20007f7e0ff */
[----:B------:R-:W-:Y:S01]  /*318e0*/  IMAD.X R60, R60, 0x1, R3, P4 ;  /* 0x000000013c3c7824 */ /* 0x000fe200020e0603 */
[----:B------:R-:W-:-:S02]  /*318f0*/  IADD3 R24, P4, R24, R50, RZ ;  /* 0x0000003218187210 */ /* 0x000fc40007f9e0ff */
[----:B------:R-:W-:Y:S02]  /*31900*/  IADD3.X R25, R25, R3, RZ, P5, !PT ;  /* 0x0000000319197210 */ /* 0x000fe40002ffe4ff */
[----:B------:R-:W-:Y:S01]  /*31910*/  IADD3 R46, P5, R46, R50, RZ ;  /* 0x000000322e2e7210 */ /* 0x000fe20007fbe0ff */
[----:B------:R0:W-:Y:S04]  /*31920*/  STL [R1+0x1050], R60 ;  /* 0x0010503c01007387 */ /* 0x0001e80000100800 */
[----:B------:R-:W-:Y:S01]  /*31930*/  STL [R1+0x1058], R23 ;  /* 0x0010581701007387 */ /* 0x000fe20000100800 */
[----:B---3--:R-:W-:-:S03]  /*31940*/  IMAD.X R47, R47, 0x1, R3, P6 ;  /* 0x000000012f2f7824 */ /* 0x008fc600030e0603 */
[----:B0-----:R-:W2:Y:S04]  /*31950*/  LDL.LU R60, [R1+0x1000] ;  /* 0x00100000013c7983 */ /* 0x001ea80000300800 */
        /* <DEDUP_REMOVED lines=24> */
[----:B------:R-:W-:-:S03]  /*31ae0*/  IADD3.X R0, R0, R3, RZ, P6, !PT ;  /* 0x0000000300007210 */ /* 0x000fc600037fe4ff */
[----:B------:R-:W-:Y:S04]  /*31af0*/  STL [R1+0xff4], R10 ;  /* 0x000ff40a01007387 */ /* 0x000fe80000100800 */
[----:B------:R-:W3:Y:S04]  /*31b00*/  LDL.LU R54, [R1+0xfd4] ;  /* 0x000fd40001367983 */ /* 0x000ee80000300800 */
[----:B------:R-:W-:Y:S04]  /*31b10*/  STL [R1+0x1018], R11 ;  /* 0x0010180b01007387 */ /* 0x000fe80000100800 */
[----:B------:R-:W3:Y:S04]  /*31b20*/  LDL.LU R55, [R1+0xff8] ;  /* 0x000ff80001377983 */ /* 0x000ee80000300800 */
[----:B------:R-:W-:Y:S04]  /*31b30*/  STL [R1+0xfec], R36 ;  /* 0x000fec2401007387 */ /* 0x000fe80000100800 */
[----:B------:R0:W-:Y:S04]  /*31b40*/  STL [R1+0x1010], R0 ;  /* 0x0010100001007387 */ /* 0x0001e80000100800 */
[----:B0-----:R-:W3:Y:S04]  /*31b50*/  LDL.LU R0, [R1+0xfcc] ;  /* 0x000fcc0001007983 */ /* 0x001ee80000300800 */
[----:B------:R-:W3:Y:S01]  /*31b60*/  LDL.LU R36, [R1+0xff0] ;  /* 0x000ff00001247983 */ /* 0x000ee20000300800 */
[----:B----4-:R-:W-:-:S05]  /*31b70*/  IADD3 R29, P6, R29, R50, RZ ;  /* 0x000000321d1d7210 */ /* 0x010fca0007fde0ff */
[----:B------:R0:W-:Y:S04]  /*31b80*/  STL [R1+0xfe4], R29 ;  /* 0x000fe41d01007387 */ /* 0x0001e80000100800 */
[----:B0-----:R-:W4:Y:S04]  /*31b90*/  LDL.LU R29, [R1+0xfc4] ;  /* 0x000fc400011d7983 */ /* 0x001f280000300800 */
[----:B------:R-:W4:Y:S01]  /*31ba0*/  LDL.LU R20, [R1+0xfe8] ;  /* 0x000fe80001147983 */ /* 0x000f220000300800 */
[----:B------:R-:W-:-:S03]  /*31bb0*/  IMAD.X R37, R37, 0x1, R3, P1 ;  /* 0x0000000125257824 */ /* 0x000fc600008e0603 */
[----:B------:R-:W4:Y:S04]  /*31bc0*/  LDL.LU R21, [R1+0xfbc] ;  /* 0x000fbc0001157983 */ /* 0x000f280000300800 */
[----:B------:R-:W-:Y:S04]  /*31bd0*/  STL [R1+0x1008], R37 ;  /* 0x0010082501007387 */ /* 0x000fe80000100800 */
[----:B------:R-:W4:Y:S01]  /*31be0*/  LDL.LU R22, [R1+0xfe0] ;  /* 0x000fe00001167983 */ /* 0x000f220000300800 */
[----:B------:R-:W-:-:S05]  /*31bf0*/  IADD3 R28, P1, R28, R50, RZ ;  /* 0x000000321c1c7210 */ /* 0x000fca0007f3e0ff */
[----:B------:R0:W-:Y:S04]  /*31c00*/  STL [R1+0xfdc], R28 ;  /* 0x000fdc1c01007387 */ /* 0x0001e80000100800 */
        /* <DEDUP_REMOVED lines=22> */
[--C-:B------:R-:W-:Y:S01]  /*31d70*/  IMAD.X R55, R55, 0x1, R3.reuse, P3 ;  /* 0x0000000137377824 */ /* 0x100fe200018e0603 */
[----:B------:R-:W-:Y:S01]  /*31d80*/  IADD3 R0, P3, R0, R50, RZ ;  /* 0x0000003200007210 */ /* 0x000fe20007f7e0ff */
[----:B------:R-:W-:-:S04]  /*31d90*/  IMAD.X R36, R36, 0x1, R3, P4 ;  /* 0x0000000124247824 */ /* 0x000fc800020e0603 */
[----:B------:R0:W-:Y:S04]  /*31da0*/  STL [R1+0xfcc], R0 ;  /* 0x000fcc0001007387 */ /* 0x0001e80000100800 */
[----:B------:R-:W-:Y:S04]  /*31db0*/  STL [R1+0xfd4], R54 ;  /* 0x000fd43601007387 */ /* 0x000fe80000100800 */
[----:B0-----:R-:W3:Y:S04]  /*31dc0*/  LDL.LU R0, [R1+0xf90] ;  /* 0x000f900001007983 */ /* 0x001ee80000300800 */
[----:B------:R-:W-:Y:S04]  /*31dd0*/  STL [R1+0xff8], R55 ;  /* 0x000ff83701007387 */ /* 0x000fe80000100800 */
[----:B------:R0:W-:Y:S01]  /*31de0*/  STL [R1+0xff0], R36 ;  /* 0x000ff02401007387 */ /* 0x0001e20000100800 */
[----:B----4-:R-:W-:-:S03]  /*31df0*/  IADD3 R29, P4, R29, R50, RZ ;  /* 0x000000321d1d7210 */ /* 0x010fc60007f9e0ff */
[----:B0-----:R-:W4:Y:S04]  /*31e00*/  LDL.LU R36, [R1+0xf64] ;  /* 0x000f640001247983 */ /* 0x001f280000300800 */
[----:B------:R0:W-:Y:S04]  /*31e10*/  STL [R1+0xfc4], R29 ;  /* 0x000fc41d01007387 */ /* 0x0001e80000100800 */
[----:B0-----:R-:W4:Y:S01]  /*31e20*/  LDL.LU R29, [R1+0xf88] ;  /* 0x000f8800011d7983 */ /* 0x001f220000300800 */
[--C-:B------:R-:W-:Y:S01]  /*31e30*/  IMAD.X R20, R20, 0x1, R3.reuse, P5 ;  /* 0x0000000114147824 */ /* 0x100fe200028e0603 */
[----:B------:R-:W-:Y:S01]  /*31e40*/  IADD3 R21, P5, R21, R50, RZ ;  /* 0x0000003215157210 */ /* 0x000fe20007fbe0ff */
[----:B------:R-:W-:Y:S01]  /*31e50*/  IMAD.X R22, R22, 0x1, R3, P6 ;  /* 0x0000000116167824 */ /* 0x000fe200030e0603 */
[----:B------:R-:W-:-:S02]  /*31e60*/  IADD3.X R51, R51, R3, RZ, P1, !PT ;  /* 0x0000000333337210 */ /* 0x000fc40000ffe4ff */
[-C--:B------:R-:W-:Y:S01]  /*31e70*/  IADD3 R23, P6, R23, R50.reuse, RZ ;  /* 0x0000003217177210 */ /* 0x080fe20007fde0ff */
[----:B------:R-:W-:Y:S04]  /*31e80*/  STL [R1+0xfe8], R20 ;  /* 0x000fe81401007387 */ /* 0x000fe80000100800 */
[----:B------:R-:W-:Y:S04]  /*31e90*/  STL [R1+0xfbc], R21 ;  /* 0x000fbc1501007387 */ /* 0x000fe80000100800 */
[----:B------:R-:W-:Y:S01]  /*31ea0*/  STL [R1+0xfe0], R22 ;  /* 0x000fe01601007387 */ /* 0x000fe20000100800 */
[-C--:B------:R-:W-:Y:S01]  /*31eb0*/  IADD3 R28, P1, R28, R50.reuse, RZ ;  /* 0x000000321c1c7210 */ /* 0x080fe20007f3e0ff */
[--C-:B------:R-:W-:Y:S01]  /*31ec0*/  IMAD.X R24, R24, 0x1, R3.reuse, P2 ;  /* 0x0000000118187824 */ /* 0x100fe200010e0603 */
[----:B------:R-:W-:Y:S01]  /*31ed0*/  IADD3 R25, P2, R25, R50, RZ ;  /* 0x0000003219197210 */ /* 0x000fe20007f5e0ff */
[----:B------:R-:W-:-:S02]  /*31ee0*/  IMAD.X R46, R46, 0x1, R3, P3 ;  /* 0x000000012e2e7824 */ /* 0x000fc400018e0603 */
[----:B------:R0:W-:Y:S04]  /*31ef0*/  STL [R1+0xfac], R28 ;  /* 0x000fac1c01007387 */ /* 0x0001e80000100800 */
[----:B------:R-:W-:Y:S04]  /*31f00*/  STL [R1+0xfb4], R23 ;  /* 0x000fb41701007387 */ /* 0x000fe80000100800 */
        /* <DEDUP_REMOVED lines=41> */
[----:B------:R0:W-:Y:S04]  /*321a0*/  STL [R1+0xf64], R36 ;  /* 0x000f642401007387 */ /* 0x0001e80000100800 */
        /* <DEDUP_REMOVED lines=32> */
[----:B------:R0:W-:Y:S04]  /*323b0*/  STL [R1+0xf4c], R37 ;  /* 0x000f4c2501007387 */ /* 0x0001e80000100800 */
[----:B0-----:R-:W2:Y:S01]  /*323c0*/  LDL.LU R37, [R1+0xf10] ;  /* 0x000f100001257983 */ /* 0x001ea20000300800 */
[----:B---3--:R-:W-:Y:S01]  /*323d0*/  IMAD.X R0, R0, 0x1, R3, P2 ;  /* 0x0000000100007824 */ /* 0x008fe200010e0603 */
[----:B----4-:R-:W-:-:S02]  /*323e0*/  IADD3 R20, P2, R20, R50, RZ ;  /* 0x0000003214147210 */ /* 0x010fc40007f5e0ff */
[----:B------:R-:W-:Y:S02]  /*323f0*/  IADD3.X R21, R21, R3, RZ, P3, !PT ;  /* 0x0000000315157210 */ /* 0x000fe40001ffe4ff */
[----:B------:R0:W-:Y:S01]  /*32400*/  STL [R1+0xf70], R0 ;  /* 0x000f700001007387 */ /* 0x0001e20000100800 */
[----:B------:R-:W-:-:S03]  /*32410*/  IADD3 R22, P3, R22, R50, RZ ;  /* 0x0000003216167210 */ /* 0x000fc60007f7e0ff */
[----:B0-----:R-:W3:Y:S01]  /*32420*/  LDL.LU R0, [R1+0xee4] ;  /* 0x000ee40001007983 */ /* 0x001ee20000300800 */
[--C-:B------:R-:W-:Y:S02]  /*32430*/  IMAD.X R36, R36, 0x1, R3.reuse, P5 ;  /* 0x0000000124247824 */ /* 0x100fe400028e0603 */
[----:B------:R-:W-:Y:S01]  /*32440*/  IMAD.X R23, R23, 0x1, R3, P4 ;  /* 0x0000000117177824 */ /* 0x000fe200020e0603 */
[----:B------:R-:W-:Y:S04]  /*32450*/  STL [R1+0xf44], R20 ;  /* 0x000f441401007387 */ /* 0x000fe80000100800 */
[----:B------:R-:W-:Y:S04]  /*32460*/  STL [R1+0xf68], R21 ;  /* 0x000f681501007387 */ /* 0x000fe80000100800 */
[----:B------:R-:W-:Y:S04]  /*32470*/  STL [R1+0xf3c], R22 ;  /* 0x000f3c1601007387 */ /* 0x000fe80000100800 */
[----:B------:R0:W-:Y:S04]  /*32480*/  STL [R1+0xf58], R36 ;  /* 0x000f582401007387 */ /* 0x0001e80000100800 */
[----:B------:R-:W-:Y:S04]  /*32490*/  STL [R1+0xf60], R23 ;  /* 0x000f601701007387 */ /* 0x000fe80000100800 */
[----:B0-----:R-:W4:Y:S01]  /*324a0*/  LDL.LU R36, [R1+0xf08] ;  /* 0x000f080001247983 */ /* 0x001f220000300800 */
[----:B------:R-:W-:-:S02]  /*324b0*/  IADD3 R51, P4, R51, R50, RZ ;  /* 0x0000003233337210 */ /* 0x000fc40007f9e0ff */
[-C--:B------:R-:W-:Y:S01]  /*324c0*/  IADD3 R24, P5, R24, R50.reuse, RZ ;  /* 0x0000003218187210 */ /* 0x080fe20007fbe0ff */
[--C-:B------:R-:W-:Y:S01]  /*324d0*/  IMAD.X R25, R25, 0x1, R3.reuse, P6 ;  /* 0x0000000119197824 */ /* 0x100fe200030e0603 */
[-C--:B------:R-:W-:Y:S01]  /*324e0*/  IADD3 R46, P6, R46, R50.reuse, RZ ;  /* 0x000000322e2e7210 */ /* 0x080fe20007fde0ff */
[----:B------:R-:W-:Y:S04]  /*324f0*/  STL [R1+0xf34], R51 ;  /* 0x000f343301007387 */ /* 0x000fe80000100800 */
[----:B------:R-:W-:Y:S04]  /*32500*/  STL [R1+0xf2c], R24 ;  /* 0x000f2c1801007387 */ /* 0x000fe80000100800 */
[----:B------:R-:W-:Y:S01]  /*32510*/  STL [R1+0xf50], R25 ;  /* 0x000f501901007387 */ /* 0x000fe20000100800 */
        /* <DEDUP_REMOVED lines=21> */
[----:B------:R-:W-:Y:S04]  /*32670*/  STL [R1+0xf28], R31 ;  /* 0x000f281f01007387 */ /* 0x000fe80000100800 */
[----:B------:R-:W-:Y:S01]  /*32680*/  STL [R1+0xefc], R10 ;  /* 0x000efc0a01007387 */ /* 0x000fe20000100800 */
[----:B------:R-:W-:-:S03]  /*32690*/  IMAD.X R28, R28, 0x1, R3, P1 ;  /* 0x000000011c1c7824 */ /* 0x000fc600008e0603 */
[----:B------:R-:W4:Y:S04]  /*326a0*/  LDL.LU R54, [R1+0xedc] ;  /* 0x000edc0001367983 */ /* 0x000f280000300800 */
[----:B------:R-:W-:Y:S04]  /*326b0*/  STL [R1+0xf20], R11 ;  /* 0x000f200b01007387 */ /* 0x000fe80000100800 */
[----:B------:R-:W4:Y:S04]  /*326c0*/  LDL.LU R55, [R1+0xf00] ;  /* 0x000f000001377983 */ /* 0x000f280000300800 */
[----:B------:R0:W-:Y:S04]  /*326d0*/  STL [R1+0xef4], R29 ;  /* 0x000ef41d01007387 */ /* 0x0001e80000100800 */
[----:B0-----:R-:W4:Y:S04]  /*326e0*/  LDL.LU R29, [R1+0xed4] ;  /* 0x000ed400011d7983 */ /* 0x001f280000300800 */
[----:B------:R0:W-:Y:S04]  /*326f0*/  STL [R1+0xf18], R28 ;  /* 0x000f181c01007387 */ /* 0x0001e80000100800 */
[----:B0-----:R-:W4:Y:S01]  /*32700*/  LDL.LU R28, [R1+0xef8] ;  /* 0x000ef800011c7983 */ /* 0x001f220000300800 */
[----:B--2---:R-:W-:-:S05]  /*32710*/  IADD3 R60, P1, R60, R50, RZ ;  /* 0x000000323c3c7210 */ /* 0x004fca0007f3e0ff */
[----:B------:R0:W-:Y:S01]  /*32720*/  STL [R1+0xeec], R60 ;  /* 0x000eec3c01007387 */ /* 0x0001e20000100800 */
[----:B------:R-:W-:-:S03]  /*32730*/  IMAD.X R37, R37, 0x1, R3, P2 ;  /* 0x0000000125257824 */ /* 0x000fc600010e0603 */
[----:B0-----:R-:W2:Y:S04]  /*32740*/  LDL.LU R60, [R1+0xecc] ;  /* 0x000ecc00013c7983 */ /* 0x001ea80000300800 */
[----:B------:R-:W2:Y:S04]  /*32750*/  LDL.LU R20, [R1+0xef0] ;  /* 0x000ef00001147983 */ /* 0x000ea80000300800 */
[----:B------:R-:W2:Y:S04]  /*32760*/  LDL.LU R21, [R1+0xec4] ;  /* 0x000ec40001157983 */ /* 0x000ea80000300800 */
[----:B------:R-:W-:Y:S04]  /*32770*/  STL [R1+0xf10], R37 ;  /* 0x000f102501007387 */ /* 0x000fe80000100800 */
[----:B------:R-:W2:Y:S01]  /*32780*/  LDL.LU R22, [R1+0xee8] ;  /* 0x000ee80001167983 */ /* 0x000ea20000300800 */
[----:B---3--:R-:W-:-:S05]  /*32790*/  IADD3 R0, P2, R0, R50, RZ ;  /* 0x0000003200007210 */ /* 0x008fca0007f5e0ff */
[----:B------:R0:W-:Y:S04]  /*327a0*/  STL [R1+0xee4], R0 ;  /* 0x000ee40001007387 */ /* 0x0001e80000100800 */
[----:B------:R-:W3:Y:S04]  /*327b0*/  LDL.LU R23, [R1+0xebc] ;  /* 0x000ebc0001177983 */ /* 0x000ee80000300800 */
[----:B------:R-:W3:Y:S04]  /*327c0*/  LDL.LU R51, [R1+0xee0] ;  /* 0x000ee00001337983 */ /* 0x000ee80000300800 */
[----:B0-----:R-:W3:Y:S01]  /*327d0*/  LDL.LU R0, [R1+0xeb4] ;  /* 0x000eb40001007983 */ /* 0x001ee20000300800 */
[----:B----4-:R-:W-:-:S03]  /*327e0*/  IMAD.X R36, R36, 0x1, R3, P3 ;  /* 0x0000000124247824 */ /* 0x010fc600018e0603 */
[----:B------:R-:W4:Y:S04]  /*327f0*/  LDL.LU R24, [R1+0xed8] ;  /* 0x000ed80001187983 */ /* 0x000f280000300800 */
[----:B------:R-:W4:Y:S04]  /*32800*/  LDL.LU R25, [R1+0xeac] ;  /* 0x000eac0001197983 */ /* 0x000f280000300800 */
[----:B------:R-:W4:Y:S04]  /*32810*/  LDL.LU R46, [R1+0xed0] ;  /* 0x000ed000012e7983 */ /* 0x000f280000300800 */
        /* <DEDUP_REMOVED lines=14> */
[-C--:B------:R-:W-:Y:S01]  /*32900*/  IADD3 R54, P3, R54, R50.reuse, RZ ;  /* 0x0000003236367210 */ /* 0x080fe20007f7e0ff */
[----:B------:R-:W-:Y:S01]  /*32910*/  IMAD.X R55, R55, 0x1, R3, P4 ;  /* 0x0000000137377824 */ /* 0x000fe200020e0603 */
[----:B------:R-:W-:-:S05]  /*32920*/  IADD3 R29, P4, R29, R50, RZ ;  /* 0x000000321d1d7210 */ /* 0x000fca0007f9e0ff */
[----:B------:R0:W-:Y:S04]  /*32930*/  STL [R1+0xed4], R29 ;  /* 0x000ed41d01007387 */ /* 0x0001e80000100800 */
[----:B------:R-:W-:Y:S01]  /*32940*/  STL [R1+0xedc], R54 ;  /* 0x000edc3601007387 */ /* 0x000fe20000100800 */
[----:B------:R-:W-:-:S03]  /*32950*/  IADD3.X R28, R28, R3, RZ, P5, !PT ;  /* 0x000000031c1c7210 */ /* 0x000fc60002ffe4ff */
[----:B0-----:R-:W4:Y:S04]  /*32960*/  LDL.LU R29, [R1+0xe98] ;  /* 0x000e9800011d7983 */ /* 0x001f280000300800 */
[----:B------:R-:W-:Y:S04]  /*32970*/  STL [R1+0xf00], R55 ;  /* 0x000f003701007387 */ /* 0x000fe80000100800 */
[----:B------:R0:W-:Y:S04]  /*32980*/  STL [R1+0xef8], R28 ;  /* 0x000ef81c01007387 */ /* 0x0001e80000100800 */
[----:B0-----:R-:W4:Y:S01]  /*32990*/  LDL.LU R28, [R1+0xe6c] ;  /* 0x000e6c00011c7983 */ /* 0x001f220000300800 */
[-C--:B--2---:R-:W-:Y:S01]  /*329a0*/  IADD3 R60, P5, R60, R50.reuse, RZ ;  /* 0x000000323c3c7210 */ /* 0x084fe20007fbe0ff */
[--C-:B------:R-:W-:Y:S01]  /*329b0*/  IMAD.X R20, R20, 0x1, R3.reuse, P6 ;  /* 0x0000000114147824 */ /* 0x100fe200030e0603 */
[----:B------:R-:W-:Y:S01]  /*329c0*/  IADD3 R21, P6, R21, R50, RZ ;  /* 0x0000003215157210 */ /* 0x000fe20007fde0ff */
[----:B------:R-:W-:-:S02]  /*329d0*/  IMAD.X R22, R22, 0x1, R3, P1 ;  /* 0x0000000116167824 */ /* 0x000fc400008e0603 */
[----:B------:R0:W-:Y:S04]  /*329e0*/  STL [R1+0xecc], R60 ;  /* 0x000ecc3c01007387 */ /* 0x0001e80000100800 */
[----:B0-----:R-:W2:Y:S04]  /*329f0*/  LDL.LU R60, [R1+0xe90] ;  /* 0x000e9000013c7983 */ /* 0x001ea80000300800 */
[----:B------:R-:W-:Y:S01]  /*32a00*/  STL [R1+0xef0], R20 ;  /* 0x000ef01401007387 */ /* 0x000fe20000100800 */
[----:B---3--:R-:W-:Y:S01]  /*32a10*/  IMAD.X R51, R51, 0x1, R3, P2 ;  /* 0x0000000133337824 */ /* 0x008fe200010e0603 */
[----:B------:R-:W-:-:S02]  /*32a20*/  IADD3 R23, P1, R23, R50, RZ ;  /* 0x0000003217177210 */ /* 0x000fc40007f3e0ff */
[----:B------:R-:W-:Y:S04]  /*32a30*/  STL [R1+0xec4], R21 ;  /* 0x000ec41501007387 */ /* 0x000fe80000100800 */
[----:B------:R-:W-:Y:S01]  /*32a40*/  STL [R1+0xee8], R22 ;  /* 0x000ee81601007387 */ /* 0x000fe20000100800 */
[-C--:B------:R-:W-:Y:S01]  /*32a50*/  IADD3 R0, P2, R0, R50.reuse, RZ ;  /* 0x0000003200007210 */ /* 0x080fe20007f5e0ff */
[--C-:B----4-:R-:W-:Y:S01]  /*32a60*/  IMAD.X R24, R24, 0x1, R3.reuse, P3 ;  /* 0x0000000118187824 */ /* 0x110fe200018e0603 */
[-C--:B------:R-:W-:Y:S01]  /*32a70*/  IADD3 R25, P3, R25, R50.reuse, RZ ;  /* 0x0000003219197210 */ /* 0x080fe20007f7e0ff */
[--C-:B------:R-:W-:Y:S02]  /*32a80*/  IMAD.X R46, R46, 0x1, R3.reuse, P4 ;  /* 0x000000012e2e7824 */ /* 0x100fe400020e0603 */
[----:B------:R0:W-:Y:S04]  /*32a90*/  STL [R1+0xeb4], R0 ;  /* 0x000eb40001007387 */ /* 0x0001e80000100800 */
[----:B------:R1:W-:Y:S01]  /*32aa0*/  STL [R1+0xebc], R23 ;  /* 0x000ebc1701007387 */ /* 0x0003e20000100800 */
[-C--:B------:R-:W-:Y:S01]  /*32ab0*/  IADD3 R47, P4, R47, R50.reuse, RZ ;  /* 0x000000322f2f7210 */ /* 0x080fe20007f9e0ff */
[----:B------:R-:W-:Y:S01]  /*32ac0*/  IMAD.X R56, R56, 0x1, R3, P5 ;  /* 0x0000000138387824 */ /* 0x000fe200028e0603 */
[----:B------:R-:W-:-:S02]  /*32ad0*/  IADD3 R57, P5, R57, R50, RZ ;  /* 0x0000003239397210 */ /* 0x000fc40007fbe0ff */
[----:B------:R-:W-:Y:S02]  /*32ae0*/  IADD3.X R58, R58, R3, RZ, P6, !PT ;  /* 0x000000033a3a7210 */ /* 0x000fe400037fe4ff */
[----:B------:R-:W-:Y:S01]  /*32af0*/  IADD3 R59, P6, R59, R50, RZ ;  /* 0x000000323b3b7210 */ /* 0x000fe20007fde0ff */
[----:B0-----:R-:W3:Y:S04]  /*32b00*/  LDL.LU R0, [R1+0xe64] ;  /* 0x000e640001007983 */ /* 0x001ee80000300800 */
[----:B------:R0:W-:Y:S04]  /*32b10*/  STL [R1+0xee0], R51 ;  /* 0x000ee03301007387 */ /* 0x0001e80000100800 */
[----:B------:R4:W-:Y:S04]  /*32b20*/  STL [R1+0xed8], R24 ;  /* 0x000ed81801007387 */ /* 0x0009e80000100800 */
[----:B------:R2:W-:Y:S04]  /*32b30*/  STL [R1+0xeac], R25 ;  /* 0x000eac1901007387 */ /* 0x0005e80000100800 */
[----:B------:R2:W-:Y:S04]  /*32b40*/  STL [R1+0xed0], R46 ;  /* 0x000ed02e01007387 */ /* 0x0005e80000100800 */
[----:B------:R2:W-:Y:S01]  /*32b50*/  STL [R1+0xea4], R47 ;  /* 0x000ea42f01007387 */ /* 0x0005e20000100800 */
[----:B------:R-:W-:-:S03]  /*32b60*/  IMAD.X R42, R42, 0x1, R3, P1 ;  /* 0x000000012a2a7824 */ /* 0x000fc600008e0603 */
[----:B------:R2:W-:Y:S01]  /*32b70*/  STL [R1+0xec8], R56 ;  /* 0x000ec83801007387 */ /* 0x0005e20000100800 */
[----:B------:R-:W-:-:S03]  /*32b80*/  IADD3 R43, P1, R43, R50, RZ ;  /* 0x000000322b2b7210 */ /* 0x000fc60007f3e0ff */
[----:B------:R2:W-:Y:S01]  /*32b90*/  STL [R1+0xe9c], R57 ;  /* 0x000e9c3901007387 */ /* 0x0005e20000100800 */
[----:B------:R-:W-:-:S03]  /*32ba0*/  IMAD.X R39, R39, 0x1, R3, P2 ;  /* 0x0000000127277824 */ /* 0x000fc600010e0603 */
[----:B------:R2:W-:Y:S01]  /*32bb0*/  STL [R1+0xec0], R58 ;  /* 0x000ec03a01007387 */ /* 0x0005e20000100800 */
[----:B------:R-:W-:-:S03]  /*32bc0*/  IADD3 R31, P2, R31, R50, RZ ;  /* 0x000000321f1f7210 */ /* 0x000fc60007f5e0ff */
[----:B------:R3:W-:Y:S01]  /*32bd0*/  STL [R1+0xe94], R59 ;  /* 0x000e943b01007387 */ /* 0x0007e20000100800 */
[----:B------:R-:W-:-:S03]  /*32be0*/  IMAD.X R10, R10, 0x1, R3, P3 ;  /* 0x000000010a0a7824 */ /* 0x000fc600018e0603 */
[----:B------:R3:W-:Y:S04]  /*32bf0*/  STL [R1+0xeb8], R42 ;  /* 0x000eb82a01007387 */ /* 0x0007e80000100800 */
[----:B------:R3:W-:Y:S01]  /*32c00*/  STL [R1+0xe8c], R43 ;  /* 0x000e8c2b01007387 */ /* 0x0007e20000100800 */
[----:B------:R-:W-:-:S03]  /*32c10*/  IADD3 R11, P3, R11, R50, RZ ;  /* 0x000000320b0b7210 */ /* 0x000fc60007f7e0ff */
[----:B------:R3:W-:Y:S01]  /*32c20*/  STL [R1+0xeb0], R39 ;  /* 0x000eb02701007387 */ /* 0x0007e20000100800 */
[----:B------:R-:W-:-:S03]  /*32c30*/  IMAD.X R37, R37, 0x1, R3, P4 ;  /* 0x0000000125257824 */ /* 0x000fc600020e0603 */
[----:B------:R3:W-:Y:S04]  /*32c40*/  STL [R1+0xe84], R31 ;  /* 0x000e841f01007387 */ /* 0x0007e80000100800 */
[----:B------:R3:W-:Y:S01]  /*32c50*/  STL [R1+0xea8], R10 ;  /* 0x000ea80a01007387 */ /* 0x0007e20000100800 */
[----:B------:R-:W-:-:S03]  /*32c60*/  IADD3 R36, P4, R36, R50, RZ ;  /* 0x0000003224247210 */ /* 0x000fc60007f9e0ff */
[----:B------:R-:W3:Y:S04]  /*32c70*/  LDL.LU R54, [R1+0xe88] ;  /* 0x000e880001367983 */ /* 0x000ee80000300800 */
[----:B------:R3:W-:Y:S04]  /*32c80*/  STL [R1+0xe7c], R11 ;  /* 0x000e7c0b01007387 */ /* 0x0007e80000100800 */
[----:B------:R-:W3:Y:S04]  /*32c90*/  LDL.LU R55, [R1+0xe5c] ;  /* 0x000e5c0001377983 */ /* 0x000ee80000300800 */
[----:B------:R3:W-:Y:S04]  /*32ca0*/  STL [R1+0xea0], R37 ;  /* 0x000ea02501007387 */ /* 0x0007e80000100800 */
[----:B------:R-:W3:Y:S04]  /*32cb0*/  LDL.LU R22, [R1+0xe80] ;  /* 0x000e800001167983 */ /* 0x000ee80000300800 */
[----:B------:R3:W-:Y:S04]  /*32cc0*/  STL [R1+0xe74], R36 ;  /* 0x000e742401007387 */ /* 0x0007e80000100800 */
[----:B------:R-:W3:Y:S04]  /*32cd0*/  LDL.LU R20, [R1+0xe54] ;  /* 0x000e540001147983 */ /* 0x000ee80000300800 */
[----:B------:R-:W3:Y:S01]  /*32ce0*/  LDL.LU R21, [R1+0xe78] ;  /* 0x000e780001157983 */ /* 0x000ee20000300800 */
[----:B------:R-:W-:-:S05]  /*32cf0*/  IMAD.X R29, R29, 0x1, R3, P5 ;  /* 0x000000011d1d7824 */ /* 0x000fca00028e0603 */
[----:B------:R3:W-:Y:S04]  /*32d00*/  STL [R1+0xe98], R29 ;  /* 0x000e981d01007387 */ /* 0x0007e80000100800 */
[----:B-1----:R-:W3:Y:S04]  /*32d10*/  LDL.LU R23, [R1+0xe70] ;  /* 0x000e700001177983 */ /* 0x002ee80000300800 */
[----:B0-----:R-:W3:Y:S01]  /*32d20*/  LDL.LU R51, [R1+0xe44] ;  /* 0x000e440001337983 */ /* 0x001ee20000300800 */
[----:B------:R-:W-:-:S05]  /*32d30*/  IADD3 R28, P5, R28, R50, RZ ;  /* 0x000000321c1c7210 */ /* 0x000fca0007fbe0ff */
[----:B------:R0:W-:Y:S04]  /*32d40*/  STL [R1+0xe6c], R28 ;  /* 0x000e6c1c01007387 */ /* 0x0001e80000100800 */
[----:B----4-:R-:W4:Y:S01]  /*32d50*/  LDL.LU R24, [R1+0xe68] ;  /* 0x000e680001187983 */ /* 0x010f220000300800 */
[----:B--2---:R-:W-:-:S05]  /*32d60*/  IMAD.X R60, R60, 0x1, R3, P6 ;  /* 0x000000013c3c7824 */ /* 0x004fca00030e0603 */
[----:B------:R1:W-:Y:S04]  /*32d70*/  STL [R1+0xe90], R60 ;  /* 0x000e903c01007387 */ /* 0x0003e80000100800 */
[----:B------:R-:W2:Y:S04]  /*32d80*/  LDL.LU R25, [R1+0xe3c] ;  /* 0x000e3c0001197983 */ /* 0x000ea80000300800 */
[----:B------:R-:W2:Y:S04]  /*32d90*/  LDL.LU R46, [R1+0xe60] ;  /* 0x000e6000012e7983 */ /* 0x000ea80000300800 */
[----:B------:R-:W2:Y:S04]  /*32da0*/  LDL.LU R47, [R1+0xe34] ;  /* 0x000e3400012f7983 */ /* 0x000ea80000300800 */
[----:B------:R-:W2:Y:S04]  /*32db0*/  LDL.LU R56, [R1+0xe2c] ;  /* 0x000e2c0001387983 */ /* 0x000ea80000300800 */
[----:B------:R-:W2:Y:S04]  /*32dc0*/  LDL.LU R57, [R1+0xe50] ;  /* 0x000e500001397983 */ /* 0x000ea80000300800 */
[----:B------:R-:W2:Y:S01]  /*32dd0*/  LDL.LU R58, [R1+0xe24] ;  /* 0x000e2400013a7983 */ /* 0x000ea20000300800 */
[----:B---3--:R-:W-:-:S05]  /*32de0*/  IADD3 R0, P6, R0, R50, RZ ;  /* 0x0000003200007210 */ /* 0x008fca0007fde0ff */
        /* <DEDUP_REMOVED lines=11> */
[----:B0-----:R-:W2:Y:S04]  /*32ea0*/  LDL.LU R28, [R1+0xe20] ;  /* 0x000e2000011c7983 */ /* 0x001ea80000300800 */
[----:B-1----:R-:W2:Y:S04]  /*32eb0*/  LDL.LU R60, [R1+0xdf4] ;  /* 0x000df400013c7983 */ /* 0x002ea80000300800 */
[----:B---3--:R-:W3:Y:S01]  /*32ec0*/  LDL.LU R0, [R1+0xe18] ;  /* 0x000e180001007983 */ /* 0x008ee20000300800 */
[----:B------:R-:W-:-:S02]  /*32ed0*/  IADD3.X R54, R54, R3, RZ, P1, !PT ;  /* 0x0000000336367210 */ /* 0x000fc40000ffe4ff */
[-C--:B------:R-:W-:Y:S01]  /*32ee0*/  IADD3 R55, P1, R55, R50.reuse, RZ ;  /* 0x0000003237377210 */ /* 0x080fe20007f3e0ff */
[--C-:B------:R-:W-:Y:S02]  /*32ef0*/  IMAD.X R22, R22, 0x1, R3.reuse, P2 ;  /* 0x0000000116167824 */ /* 0x100fe400010e0603 */
[----:B------:R-:W-:Y:S01]  /*32f00*/  IMAD.X R21, R21, 0x1, R3, P3 ;  /* 0x0000000115157824 */ /* 0x000fe200018e0603 */
[-C--:B------:R-:W-:Y:S02]  /*32f10*/  IADD3 R2, P3, R2, R50.reuse, RZ ;  /* 0x0000003202027210 */ /* 0x080fe40007f7e0ff */
[----:B------:R-:W-:Y:S01]  /*32f20*/  IADD3 R20, P2, R20, R50, RZ ;  /* 0x0000003214147210 */ /* 0x000fe20007f5e0ff */
[----:B------:R0:W-:Y:S04]  /*32f30*/  STL [R1+0xe80], R22 ;  /* 0x000e801601007387 */ /* 0x0001e80000100800 */
[----:B------:R-:W-:Y:S04]  /*32f40*/  STL [R1+0xe88], R54 ;  /* 0x000e883601007387 */ /* 0x000fe80000100800 */
[----:B------:R-:W-:Y:S04]  /*32f50*/  STL [R1+0xe5c], R55 ;  /* 0x000e5c3701007387 */ /* 0x000fe80000100800 */
[----:B------:R1:W-:Y:S04]  /*32f60*/  STL [R1+0xe4c], R2 ;  /* 0x000e4c0201007387 */ /* 0x0003e80000100800 */
[----:B------:R-:W-:Y:S01]  /*32f70*/  STL [R1+0xe54], R20 ;  /* 0x000e541401007387 */ /* 0x000fe20000100800 */
[----:B0-----:R-:W0:Y:S03]  /*32f80*/  LDC R22, c[0x0][0x23c] ;  /* 0x00008f00ff167b82 */ /* 0x001e260000000800 */
[----:B-1----:R-:W3:Y:S01]  /*32f90*/  LDL.LU R2, [R1+0x139c] ;  /* 0x00139c0001027983 */ /* 0x002ee20000300800 */
[----:B------:R-:W-:-:S03]  /*32fa0*/  IMAD.MOV.U32 R26, RZ, RZ, R16 ;  /* 0x000000ffff1a7224 */ /* 0x000fc600078e0010 */
[----:B------:R-:W-:Y:S01]  /*32fb0*/  STL [R1+0xe78], R21 ;  /* 0x000e781501007387 */ /* 0x000fe20000100800 */
[----:B------:R-:W-:Y:S01]  /*32fc0*/  IMAD.X R23, R23, 0x1, R3, P4 ;  /* 0x0000000117177824 */ /* 0x000fe200020e0603 */
[----:B------:R-:W-:Y:S01]  /*32fd0*/  IADD3 R51, P4, R51, R50, RZ ;  /* 0x0000003233337210 */ /* 0x000fe20007f9e0ff */
[----:B0-----:R-:W-:-:S04]  /*32fe0*/  IMAD.SHL.U32 R16, R22, 0x40, RZ ;  /* 0x0000004016107824 */ /* 0x001fc800078e00ff */
[----:B------:R-:W-:Y:S02]  /*32ff0*/  IMAD.SHL.U32 R16, R16, 0x2, RZ ;  /* 0x0000000210107824 */ /* 0x000fe400078e00ff */
[----:B----4-:R-:W-:Y:S01]  /*33000*/  IMAD.X R24, R24, 0x1, R3, P5 ;  /* 0x0000000118187824 */ /* 0x010fe200028e0603 */
[----:B------:R-:W-:Y:S04]  /*33010*/  STL [R1+0xe70], R23 ;  /* 0x000e701701007387 */ /* 0x000fe80000100800 */
[----:B------:R-:W-:Y:S04]  /*33020*/  STL [R1+0xe44], R51 ;  /* 0x000e443301007387 */ /* 0x000fe80000100800 */
[----:B------:R-:W-:Y:S01]  /*33030*/  STL [R1+0xe68], R24 ;  /* 0x000e681801007387 */ /* 0x000fe20000100800 */
[----:B--2---:R-:W-:-:S02]  /*33040*/  IADD3 R25, P5, R25, R16, RZ ;  /* 0x0000001019197210 */ /* 0x004fc40007fbe0ff */
[----:B------:R-:W-:-:S03]  /*33050*/  IADD3.X R46, R46, R3, RZ, P6, !PT ;  /* 0x000000032e2e7210 */ /* 0x000fc600037fe4ff */
[----:B------:R-:W-:Y:S01]  /*33060*/  STL [R1+0xe3c], R25 ;  /* 0x000e3c1901007387 */ /* 0x000fe20000100800 */
[----:B---3--:R-:W-:-:S05]  /*33070*/  IMAD.X R2, R2, 0x1, R3, P1 ;  /* 0x0000000102027824 */ /* 0x008fca00008e0603 */
[----:B------:R0:W-:Y:S04]  /*33080*/  STL [R1+0xe58], R2 ;  /* 0x000e580201007387 */ /* 0x0001e80000100800 */
[----:B------:R1:W-:Y:S04]  /*33090*/  STL [R1+0xe60], R46 ;  /* 0x000e602e01007387 */ /* 0x0003e80000100800 */
[----:B0-----:R-:W2:Y:S01]  /*330a0*/  LDL.LU R2, [R1+0x1398] ;  /* 0x0013980001027983 */ /* 0x001ea20000300800 */
[-C--:B------:R-:W-:Y:S02]  /*330b0*/  IADD3 R47, P6, R47, R16.reuse, RZ ;  /* 0x000000102f2f7210 */ /* 0x080fe40007fde0ff */
[-C--:B------:R-:W-:Y:S01]  /*330c0*/  IADD3 R56, P1, R56, R16.reuse, RZ ;  /* 0x0000001038387210 */ /* 0x080fe20007f3e0ff */
[--C-:B------:R-:W-:Y:S01]  /*330d0*/  IMAD.X R57, R57, 0x1, R3.reuse, P2 ;  /* 0x0000000139397824 */ /* 0x100fe200010e0603 */
[-C--:B------:R-:W-:Y:S01]  /*330e0*/  IADD3 R58, P2, R58, R16.reuse, RZ ;  /* 0x000000103a3a7210 */ /* 0x080fe20007f5e0ff */
[----:B------:R-:W-:Y:S01]  /*330f0*/  IMAD.X R59, R59, 0x1, R3, P3 ;  /* 0x000000013b3b7824 */ /* 0x000fe200018e0603 */
[----:B------:R0:W-:Y:S01]  /*33100*/  STL [R1+0xe34], R47 ;  /* 0x000e342f01007387 */ /* 0x0001e20000100800 */
[----:B------:R-:W-:-:S03]  /*33110*/  IADD3 R42, P3, R42, R16, RZ ;  /* 0x000000102a2a7210 */ /* 0x000fc60007f7e0ff */
[----:B------:R3:W-:Y:S01]  /*33120*/  STL [R1+0xe2c], R56 ;  /* 0x000e2c3801007387 */ /* 0x0007e20000100800 */
[----:B------:R-:W-:-:S03]  /*33130*/  IMAD.X R43, R43, 0x1, R3, P4 ;  /* 0x000000012b2b7824 */ /* 0x000fc600020e0603 */
[----:B------:R4:W-:Y:S01]  /*33140*/  STL [R1+0xe50], R57 ;  /* 0x000e503901007387 */ /* 0x0009e20000100800 */
[----:B------:R-:W-:-:S03]  /*33150*/  IADD3 R39, P4, R39, R16, RZ ;  /* 0x0000001027277210 */ /* 0x000fc60007f9e0ff */
[----:B------:R4:W-:Y:S04]  /*33160*/  STL [R1+0xe24], R58 ;  /* 0x000e243a01007387 */ /* 0x0009e80000100800 */
[----:B------:R4:W-:Y:S04]  /*33170*/  STL [R1+0xe48], R59 ;  /* 0x000e483b01007387 */ /* 0x0009e80000100800 */
[----:B------:R4:W-:Y:S04]  /*33180*/  STL [R1+0xe1c], R42 ;  /* 0x000e1c2a01007387 */ /* 0x0009e80000100800 */
[----:B------:R4:W-:Y:S04]  /*33190*/  STL [R1+0xe40], R43 ;  /* 0x000e402b01007387 */ /* 0x0009e80000100800 */
[----:B------:R4:W-:Y:S01]  /*331a0*/  STL [R1+0xe14], R39 ;  /* 0x000e142701007387 */ /* 0x0009e20000100800 */
[----:B------:R-:W-:Y:S01]  /*331b0*/  MOV R27, R18 ;  /* 0x00000012001b7202 */ /* 0x000fe20000000f00 */
[--C-:B--2---:R-:W-:Y:S01]  /*331c0*/  IMAD.X R31, R31, 0x1, R2.reuse, P5 ;  /* 0x000000011f1f7824 */ /* 0x104fe200028e0602 */
[-C--:B------:R-:W-:Y:S01]  /*331d0*/  IADD3 R10, P5, R10, R16.reuse, RZ ;  /* 0x000000100a0a7210 */ /* 0x080fe20007fbe0ff */
[----:B------:R-:W-:Y:S01]  /*331e0*/  IMAD.X R11, R11, 0x1, R2, P6 ;  /* 0x000000010b0b7824 */ /* 0x000fe200030e0602 */
[----:B------:R-:W-:-:S02]  /*331f0*/  IADD3 R37, P6, R37, R16, RZ ;  /* 0x0000001025257210 */ /* 0x000fc40007fde0ff */
[----:B------:R-:W-:Y:S01]  /*33200*/  IADD3.X R36, R36, R2, RZ, P1, !PT ;  /* 0x0000000224247210 */ /* 0x000fe20000ffe4ff */
[----:B------:R2:W-:Y:S01]  /*33210*/  STL [R1+0xe38], R31 ;  /* 0x000e381f01007387 */ /* 0x0005e20000100800 */
[----:B------:R-:W-:-:S03]  /*33220*/  IADD3 R29, P1, R29, R16, RZ ;  /* 0x000000101d1d7210 */ /* 0x000fc60007f3e0ff */
[----:B------:R2:W-:Y:S04]  /*33230*/  STL [R1+0xe0c], R10 ;  /* 0x000e0c0a01007387 */ /* 0x0005e80000100800 */
[----:B------:R2:W-:Y:S01]  /*33240*/  STL [R1+0xe30], R11 ;  /* 0x000e300b01007387 */ /* 0x0005e20000100800 */
[----:B------:R-:W-:-:S03]  /*33250*/  IMAD.X R28, R28, 0x1, R2, P2 ;  /* 0x000000011c1c7824 */ /* 0x000fc600010e0602 */
[----:B------:R2:W-:Y:S01]  /*33260*/  STL [R1+0xe04], R37 ;  /* 0x000e042501007387 */ /* 0x0005e20000100800 */
[----:B------:R-:W-:-:S03]  /*33270*/  IADD3 R60, P2, R60, R16, RZ ;  /* 0x000000103c3c7210 */ /* 0x000fc60007f5e0ff */
[----:B------:R2:W-:Y:S04]  /*33280*/  STL [R1+0xe28], R36 ;  /* 0x000e282401007387 */ /* 0x0005e80000100800 */
[----:B------:R2:W-:Y:S01]  /*33290*/  STL [R1+0xdfc], R29 ;  /* 0x000dfc1d01007387 */ /* 0x0005e20000100800 */
[----:B------:R-:W-:-:S03]  /*332a0*/  IMAD.X R0, R0, 0x1, R2, P3 ;  /* 0x0000000100007824 */ /* 0x000fc600018e0602 */
[----:B------:R-:W2:Y:S04]  /*332b0*/  LDL.LU R17, [R1+0xdec] ;  /* 0x000dec0001117983 */ /* 0x000ea80000300800 */
[----:B------:R2:W-:Y:S04]  /*332c0*/  STL [R1+0xe20], R28 ;  /* 0x000e201c01007387 */ /* 0x0005e80000100800 */
[----:B------:R-:W2:Y:S04]  /*332d0*/  LDL.LU R18, [R1+0xe10] ;  /* 0x000e100001127983 */ /* 0x000ea80000300800 */
[----:B------:R2:W-:Y:S04]  /*332e0*/  STL [R1+0xdf4], R60 ;  /* 0x000df43c01007387 */ /* 0x0005e80000100800 */
[----:B------:R-:W2:Y:S04]  /*332f0*/  LDL.LU R19, [R1+0xde4] ;  /* 0x000de40001137983 */ /* 0x000ea80000300800 */
        /* <DEDUP_REMOVED lines=11> */
[----:B-1----:R-:W2:Y:S04]  /*333b0*/  LDL.LU R46, [R1+0xde0] ;  /* 0x000de000012e7983 */ /* 0x002ea80000300800 */
[----:B0-----:R-:W2:Y:S04]  /*333c0*/  LDL.LU R47, [R1+0xdb4] ;  /* 0x000db400012f7983 */ /* 0x001ea80000300800 */
[----:B---3--:R-:W3:Y:S04]  /*333d0*/  LDL.LU R56, [R1+0xdd8] ;  /* 0x000dd80001387983 */ /* 0x008ee80000300800 */
[----:B----4-:R-:W4:Y:S04]  /*333e0*/  LDL.LU R57, [R1+0xdac] ;  /* 0x000dac0001397983 */ /* 0x010f280000300800 */
[----:B------:R-:W4:Y:S04]  /*333f0*/  LDL.LU R58, [R1+0xdd0] ;  /* 0x000dd000013a7983 */ /* 0x000f280000300800 */
[----:B------:R-:W4:Y:S04]  /*33400*/  LDL.LU R59, [R1+0xda4] ;  /* 0x000da400013b7983 */ /* 0x000f280000300800 */
[----:B------:R-:W4:Y:S04]  /*33410*/  LDL.LU R42, [R1+0xdc8] ;  /* 0x000dc800012a7983 */ /* 0x000f280000300800 */
[----:B------:R-:W4:Y:S04]  /*33420*/  LDL.LU R43, [R1+0xd9c] ;  /* 0x000d9c00012b7983 */ /* 0x000f280000300800 */
[----:B------:R-:W4:Y:S04]  /*33430*/  LDL.LU R39, [R1+0xdc0] ;  /* 0x000dc00001277983 */ /* 0x000f280000300800 */
[----:B--2---:R-:W2:Y:S04]  /*33440*/  LDL.LU R31, [R1+0xd94] ;  /* 0x000d9400011f7983 */ /* 0x004ea80000300800 */
        /* <DEDUP_REMOVED lines=8> */
[-C--:B------:R-:W-:Y:S01]  /*334d0*/  IADD3 R17, P3, R17, R16.reuse, RZ ;  /* 0x0000001011117210 */ /* 0x080fe20007f7e0ff */
[--C-:B------:R-:W-:Y:S01]  /*334e0*/  IMAD.X R18, R18, 0x1, R2.reuse, P4 ;  /* 0x0000000112127824 */ /* 0x100fe200020e0602 */
[-C--:B------:R-:W-:Y:S01]  /*334f0*/  IADD3 R19, P4, R19, R16.reuse, RZ ;  /* 0x0000001013137210 */ /* 0x080fe20007f9e0ff */
[--C-:B------:R-:W-:Y:S01]  /*33500*/  IMAD.X R54, R54, 0x1, R2.reuse, P5 ;  /* 0x0000000136367824 */ /* 0x100fe200028e0602 */
[----:B------:R-:W-:Y:S01]  /*33510*/  IADD3 R55, P5, R55, R16, RZ ;  /* 0x0000001037377210 */ /* 0x000fe20007fbe0ff */
        /* <DEDUP_REMOVED lines=9> */
[----:B------:R-:W-:-:S03]  /*335b0*/  IADD3.X R50, R50, R2, RZ, P2, !PT ;  /* 0x0000000232327210 */ /* 0x000fc600017fe4ff */
        /* <DEDUP_REMOVED lines=11> */
[----:B---3--:R-:W-:-:S03]  /*33670*/  IMAD.X R56, R56, 0x1, R2, P5 ;  /* 0x0000000138387824 */ /* 0x008fc600028e0602 */
[----:B------:R3:W-:Y:S01]  /*33680*/  STL [R1+0xde8], R24 ;  /* 0x000de81801007387 */ /* 0x0007e20000100800 */
[----:B----4-:R-:W-:-:S03]  /*33690*/  IADD3 R57, P5, R57, R16, RZ ;  /* 0x0000001039397210 */ /* 0x010fc60007fbe0ff */
        /* <DEDUP_REMOVED lines=11> */
[----:B--2---:R-:W-:-:S03]  /*33750*/  IADD3 R31, P2, R31, R16, RZ ;  /* 0x000000101f1f7210 */ /* 0x004fc60007f5e0ff */
        /* <DEDUP_REMOVED lines=18> */
[----:B0-----:R-:W2:Y:S04]  /*33880*/  LDL.LU R17, [R1+0xd98] ;  /* 0x000d980001117983 */ /* 0x001ea80000300800 */
[----:B------:R0:W-:Y:S04]  /*33890*/  STL [R1+0xd7c], R28 ;  /* 0x000d7c1c01007387 */ /* 0x0001e80000100800 */
[----:B-1----:R-:W2:Y:S04]  /*338a0*/  LDL.LU R18, [R1+0xd6c] ;  /* 0x000d6c0001127983 */ /* 0x002ea80000300800 */
        /* <DEDUP_REMOVED lines=30> */
[----:B------:R-:W2:Y:S01]  /*33a90*/  LDL.LU R0, [R1+0xd20] ;  /* 0x000d200001007983 */ /* 0x000ea20000300800 */
[--C-:B------:R-:W-:Y:S01]  /*33aa0*/  IMAD.X R17, R17, 0x1, R2.reuse, P1 ;  /* 0x0000000111117824 */ /* 0x100fe200008e0602 */
[-C--:B------:R-:W-:Y:S01]  /*33ab0*/  IADD3 R18, P1, R18, R16.reuse, RZ ;  /* 0x0000001012127210 */ /* 0x080fe20007f3e0ff */
[--C-:B------:R-:W-:Y:S01]  /*33ac0*/  IMAD.X R19, R19, 0x1, R2.reuse, P2 ;  /* 0x0000000113137824 */ /* 0x100fe200010e0602 */
[-C--:B------:R-:W-:Y:S01]  /*33ad0*/  IADD3 R54, P2, R54, R16.reuse, RZ ;  /* 0x0000001036367210 */ /* 0x080fe20007f5e0ff */
[----:B------:R-:W-:Y:S01]  /*33ae0*/  IMAD.X R55, R55, 0x1, R2, P3 ;  /* 0x0000000137377824 */ /* 0x000fe200018e0602 */
        /* <DEDUP_REMOVED lines=13> */
[----:B---3--:R-:W-:-:S03]  /*33bc0*/  IADD3 R24, P6, R24, R16, RZ ;  /* 0x0000001018187210 */ /* 0x008fc60007fde0ff */
[----:B------:R3:W-:Y:S01]  /*33bd0*/  STL [R1+0xd54], R22 ;  /* 0x000d541601007387 */ /* 0x0007e20000100800 */
[----:B----4-:R-:W-:-:S03]  /*33be0*/  IMAD.X R25, R25, 0x1, R2, P1 ;  /* 0x0000000119197824 */ /* 0x010fc600008e0602 */
        /* <DEDUP_REMOVED lines=11> */
[----:B--2---:R-:W-:-:S03]  /*33ca0*/  IMAD.X R59, R59, 0x1, R2, P4 ;  /* 0x000000013b3b7824 */ /* 0x004fc600020e0602 */
        /* <DEDUP_REMOVED lines=60> */
[-C--:B------:R-:W-:Y:S01]  /*34070*/  IADD3 R17, P4, R17, R16.reuse, RZ ;  /* 0x0000001011117210 */ /* 0x080fe20007f9e0ff */
[----:B------:R-:W-:Y:S01]  /*34080*/  IMAD.X R18, R18, 0x1, R2, P5 ;  /* 0x0000000112127824 */ /* 0x000fe200028e0602 */
[----:B------:R-:W-:-:S02]  /*34090*/  IADD3 R19, P5, R19, R16, RZ ;  /* 0x0000001013137210 */ /* 0x000fc40007fbe0ff */
[----:B------:R-:W-:Y:S02]  /*340a0*/  IADD3.X R54, R54, R2, RZ, P6, !PT ;  /* 0x0000000236367210 */ /* 0x000fe400037fe4ff */
[----:B------:R-:W-:Y:S01]  /*340b0*/  IADD3 R55, P6, R55, R16, RZ ;  /* 0x0000001037377210 */ /* 0x000fe20007fde0ff */
        /* <DEDUP_REMOVED lines=88> */
[----:B------:R-:W-:-:S02]  /*34640*/  IADD3.X R17, R17, R2, RZ, P2, !PT ;  /* 0x0000000211117210 */ /* 0x000fc400017fe4ff */
[-C--:B------:R-:W-:Y:S01]  /*34650*/  IADD3 R18, P2, R18, R16.reuse, RZ ;  /* 0x0000001012127210 */ /* 0x080fe20007f5e0ff */
[--C-:B------:R-:W-:Y:S01]  /*34660*/  IMAD.X R19, R19, 0x1, R2.reuse, P3 ;  /* 0x0000000113137824 */ /* 0x100fe200018e0602 */
[-C--:B---3--:R-:W-:Y:S01]  /*34670*/  IADD3 R54, P3, R54, R16.reuse, RZ ;  /* 0x0000001036367210 */ /* 0x088fe20007f7e0ff */
[----:B----4-:R-:W-:Y:S01]  /*34680*/  IMAD.X R55, R55, 0x1, R2, P4 ;  /* 0x0000000137377824 */ /* 0x010fe200020e0602 */
        /* <DEDUP_REMOVED lines=48> */
[----:B------:R-:W-:-:S03]  /*34990*/  IADD3.X R28, R28, R2, RZ, P4, !PT ;  /* 0x000000021c1c7210 */ /* 0x000fc600027fe4ff */
        /* <DEDUP_REMOVED lines=9> */
[----:B---3--:R-:W3:Y:S04]  /*34a30*/  LDL.LU R19, [R1+0xbf4] ;  /* 0x000bf40001137983 */ /* 0x008ee80000300800 */
[----:B------:R1:W-:Y:S04]  /*34a40*/  STL [R1+0xc28], R0 ;  /* 0x000c280001007387 */ /* 0x0003e80000100800 */
[----:B----4-:R-:W4:Y:S04]  /*34a50*/  LDL.LU R54, [R1+0xc18] ;  /* 0x000c180001367983 */ /* 0x010f280000300800 */
        /* <DEDUP_REMOVED lines=28> */
[--C-:B------:R-:W-:Y:S01]  /*34c20*/  IMAD.X R18, R18, 0x1, R2.reuse, P6 ;  /* 0x0000000112127824 */ /* 0x100fe200030e0602 */
[-C--:B---3--:R-:W-:Y:S01]  /*34c30*/  IADD3 R19, P6, R19, R16.reuse, RZ ;  /* 0x0000001013137210 */ /* 0x088fe20007fde0ff */
[--C-:B----4-:R-:W-:Y:S01]  /*34c40*/  IMAD.X R54, R54, 0x1, R2.reuse, P1 ;  /* 0x0000000136367824 */ /* 0x110fe200008e0602 */
[----:B------:R-:W-:Y:S01]  /*34c50*/  IADD3 R55, P1, R55, R16, RZ ;  /* 0x0000001037377210 */ /* 0x000fe20007f3e0ff */
        /* <DEDUP_REMOVED lines=54> */
[----:B0-----:R-:W4:Y:S04]  /*34fc0*/  LDL.LU R17, [R1+0xba8] ;  /* 0x000ba80001117983 */ /* 0x001f280000300800 */
[----:B------:R0:W-:Y:S04]  /*34fd0*/  STL [R1+0xb8c], R28 ;  /* 0x000b8c1c01007387 */ /* 0x0001e80000100800 */
[----:B-1----:R-:W4:Y:S04]  /*34fe0*/  LDL.LU R18, [R1+0xb7c] ;  /* 0x000b7c0001127983 */ /* 0x002f280000300800 */
[----:B------:R1:W-:Y:S04]  /*34ff0*/  STL [R1+0xbb0], R60 ;  /* 0x000bb03c01007387 */ /* 0x0003e80000100800 */
[----:B--2---:R-:W2:Y:S04]  /*35000*/  LDL.LU R19, [R1+0xba0] ;  /* 0x000ba00001137983 */ /* 0x004ea80000300800 */
        /* <DEDUP_REMOVED lines=28> */
[----:B------:R-:W4:Y:S01]  /*351d0*/  LDL.LU R0, [R1+0xb30] ;  /* 0x000b300001007983 */ /* 0x000f220000300800 */
[--C-:B------:R-:W-:Y:S01]  /*351e0*/  IMAD.X R17, R17, 0x1, R2.reuse, P3 ;  /* 0x0000000111117824 */ /* 0x100fe200018e0602 */
[-C--:B------:R-:W-:Y:S01]  /*351f0*/  IADD3 R18, P3, R18, R16.reuse, RZ ;  /* 0x0000001012127210 */ /* 0x080fe20007f7e0ff */
[--C-:B--2---:R-:W-:Y:S01]  /*35200*/  IMAD.X R19, R19, 0x1, R2.reuse, P4 ;  /* 0x0000000113137824 */ /* 0x104fe200020e0602 */
        /* <DEDUP_REMOVED lines=90> */
[-C--:B------:R-:W-:Y:S01]  /*357b0*/  IADD3 R17, P6, R17, R16.reuse, RZ ;  /* 0x0000001011117210 */ /* 0x080fe20007fde0ff */
[--C-:B------:R-:W-:Y:S01]  /*357c0*/  IMAD.X R18, R18, 0x1, R2.reuse, P1 ;  /* 0x0000000112127824 */ /* 0x100fe200008e0602 */
[-C--:B--2---:R-:W-:Y:S01]  /*357d0*/  IADD3 R19, P1, R19, R16.reuse, RZ ;  /* 0x0000001013137210 */ /* 0x084fe20007f3e0ff */
[----:B---3--:R-:W-:Y:S01]  /*357e0*/  IMAD.X R54, R54, 0x1, R2, P2 ;  /* 0x0000000136367824 */ /* 0x008fe200010e0602 */
[----:B----4-:R-:W-:Y:S01]  /*357f0*/  IADD3 R55, P2, R55, R16, RZ ;  /* 0x0000001037377210 */ /* 0x010fe20007f5e0ff */
        /* <DEDUP_REMOVED lines=88> */
[----:B------:R-:W-:Y:S01]  /*35d80*/  IMAD.X R17, R17, 0x1, R2, P4 ;  /* 0x0000000111117824 */ /* 0x000fe200020e0602 */
[----:B------:R-:W-:-:S02]  /*35d90*/  IADD3 R18, P4, R18, R16, RZ ;  /* 0x0000001012127210 */ /* 0x000fc40007f9e0ff */
[----:B--2---:R-:W-:Y:S02]  /*35da0*/  IADD3.X R19, R19, R2, RZ, P5, !PT ;  /* 0x0000000213137210 */ /* 0x004fe40002ffe4ff */
        /* <DEDUP_REMOVED lines=55> */
[----:B------:R-:W-:-:S03]  /*36120*/  IADD3.X R0, R0, R2, RZ, P1, !PT ;  /* 0x0000000200007210 */ /* 0x000fc60000ffe4ff */
        /* <DEDUP_REMOVED lines=37> */
[--C-:B---3--:R-:W-:Y:S01]  /*36380*/  IMAD.X R54, R54, 0x1, R2.reuse, P3 ;  /* 0x0000000136367824 */ /* 0x108fe200018e0602 */
[----:B----4-:R-:W-:Y:S01]  /*36390*/  IADD3 R55, P3, R55, R16, RZ ;  /* 0x0000001037377210 */ /* 0x010fe20007f7e0ff */
        /* <DEDUP_REMOVED lines=276> */
[----:B--2---:R-:W-:Y:S01]  /*374e0*/  IMAD.X R19, R19, 0x1, R2, P1 ;  /* 0x0000000113137824 */ /* 0x004fe200008e0602 */
[----:B---3--:R-:W-:-:S02]  /*374f0*/  IADD3 R54, P1, R54, R16, RZ ;  /* 0x0000001036367210 */ /* 0x008fc40007f3e0ff */
[----:B----4-:R-:W-:Y:S01]  /*37500*/  IADD3.X R55, R55, R2, RZ, P2, !PT ;  /* 0x0000000237377210 */ /* 0x010fe200017fe4ff */
        /* <DEDUP_REMOVED lines=88> */
[----:B------:R-:W-:-:S02]  /*37a90*/  IADD3 R17, P3, R17, R16, RZ ;  /* 0x0000001011117210 */ /* 0x000fc40007f7e0ff */
[----:B------:R-:W-:Y:S02]  /*37aa0*/  IADD3.X R18, R18, R2, RZ, P4, !PT ;  /* 0x0000000212127210 */ /* 0x000fe400027fe4ff */
        /* <DEDUP_REMOVED lines=53> */
[----:B------:R-:W-:-:S03]  /*37e00*/  IADD3.X R60, R60, R2, RZ, P6, !PT ;  /* 0x000000023c3c7210 */ /* 0x000fc600037fe4ff */
        /* <DEDUP_REMOVED lines=186> */
[----:B------:R0:W-:Y:S04]  /*389b0*/  STL [R1+0x12f4], R36 ;  /* 0x0012f42401007387 */ /* 0x0001e80000100800 */
[----:B------:R-:W-:Y:S01]  /*389c0*/  STL [R1+0x12c0], R29 ;  /* 0x0012c01d01007387 */ /* 0x000fe20000100800 */
[----:B------:R-:W-:-:S03]  /*389d0*/  IADD3 R0, P1, R0, R16, RZ ;  /* 0x0000001000007210 */ /* 0x000fc60007f3e0ff */
[----:B0-----:R-:W2:Y:S04]  /*389e0*/  LDL.LU R36, [R1+0x12d0] ;  /* 0x0012d00001247983 */ /* 0x001ea80000300800 */
[----:B------:R0:W-:Y:S04]  /*389f0*/  STL [R1+0x12fc], R28 ;  /* 0x0012fc1c01007387 */ /* 0x0001e80000100800 */
[----:B------:R-:W3:Y:S04]  /*38a00*/  LDL.LU R37, [R1+0x130c] ;  /* 0x00130c0001257983 */ /* 0x000ee80000300800 */
[----:B------:R1:W-:Y:S04]  /*38a10*/  STL [R1+0x12c8], R60 ;  /* 0x0012c83c01007387 */ /* 0x0003e80000100800 */
[----:B0-----:R-:W4:Y:S04]  /*38a20*/  LDL.LU R28, [R1+0x12d8] ;  /* 0x0012d800011c7983 */ /* 0x001f280000300800 */
[----:B------:R0:W-:Y:S04]  /*38a30*/  STL [R1+0x1304], R0 ;  /* 0x0013040001007387 */ /* 0x0001e80000100800 */
[----:B------:R-:W4:Y:S04]  /*38a40*/  LDL.LU R29, [R1+0x1314] ;  /* 0x00131400011d7983 */ /* 0x000f280000300800 */
[----:B-1----:R-:W4:Y:S04]  /*38a50*/  LDL.LU R60, [R1+0x12e0] ;  /* 0x0012e000013c7983 */ /* 0x002f280000300800 */
        /* <DEDUP_REMOVED lines=26> */
[----:B--2---:R-:W-:Y:S01]  /*38c00*/  IMAD.X R36, R36, 0x1, R2, P2 ;  /* 0x0000000124247824 */ /* 0x004fe200010e0602 */
[----:B---3--:R-:W-:-:S04]  /*38c10*/  IADD3 R37, P2, R37, R16, RZ ;  /* 0x0000001025257210 */ /* 0x008fc80007f5e0ff */
[----:B------:R0:W-:Y:S01]  /*38c20*/  STL [R1+0x12d0], R36 ;  /* 0x0012d02401007387 */ /* 0x0001e20000100800 */
[--C-:B----4-:R-:W-:Y:S01]  /*38c30*/  IMAD.X R28, R28, 0x1, R2.reuse, P3 ;  /* 0x000000011c1c7824 */ /* 0x110fe200018e0602 */
[-C--:B------:R-:W-:Y:S02]  /*38c40*/  IADD3 R29, P3, R29, R16.reuse, RZ ;  /* 0x000000101d1d7210 */ /* 0x080fe40007f7e0ff */
[----:B0-----:R0:W5:Y:S04]  /*38c50*/  LDL.LU R36, [R1+0x1394] ;  /* 0x0013940001247983 */ /* 0x0011680000300800 */
[----:B------:R1:W-:Y:S01]  /*38c60*/  STL [R1+0x130c], R37 ;  /* 0x00130c2501007387 */ /* 0x0003e20000100800 */
[----:B------:R-:W-:Y:S01]  /*38c70*/  IMAD.X R60, R60, 0x1, R2, P4 ;  /* 0x000000013c3c7824 */ /* 0x000fe200020e0602 */
[----:B------:R-:W-:-:S02]  /*38c80*/  IADD3 R0, P4, R0, R16, RZ ;  /* 0x0000001000007210 */ /* 0x000fc40007f9e0ff */
[----:B-1----:R0:W5:Y:S04]  /*38c90*/  LDL.LU R37, [R1+0x1390] ;  /* 0x0013900001257983 */ /* 0x0021680000300800 */
[----:B------:R1:W-:Y:S04]  /*38ca0*/  STL [R1+0x12d8], R28 ;  /* 0x0012d81c01007387 */ /* 0x0003e80000100800 */
[----:B-1----:R0:W5:Y:S04]  /*38cb0*/  LDL.LU R28, [R1+0x138c] ;  /* 0x00138c00011c7983 */ /* 0x0021680000300800 */
[----:B------:R1:W-:Y:S04]  /*38cc0*/  STL [R1+0x1314], R29 ;  /* 0x0013141d01007387 */ /* 0x0003e80000100800 */
[----:B-1----:R0:W5:Y:S04]  /*38cd0*/  LDL.LU R29, [R1+0x1388] ;  /* 0x00138800011d7983 */ /* 0x0021680000300800 */
[----:B------:R1:W-:Y:S04]  /*38ce0*/  STL [R1+0x12e0], R60 ;  /* 0x0012e03c01007387 */ /* 0x0003e80000100800 */
[----:B-1----:R0:W5:Y:S04]  /*38cf0*/  LDL.LU R60, [R1+0x1384] ;  /* 0x00138400013c7983 */ /* 0x0021680000300800 */
[----:B------:R1:W-:Y:S04]  /*38d00*/  STL [R1+0x131c], R0 ;  /* 0x00131c0001007387 */ /* 0x0003e80000100800 */
[----:B-1----:R-:W2:Y:S01]  /*38d10*/  LDL.LU R0, [R1+0x1380] ;  /* 0x0013800001007983 */ /* 0x002ea20000300800 */
[----:B------:R-:W-:-:S02]  /*38d20*/  IADD3.X R17, R17, R2, RZ, P5, !PT ;  /* 0x0000000211117210 */ /* 0x000fc40002ffe4ff */
        /* <DEDUP_REMOVED lines=29> */
[-C--:B------:R-:W-:Y:S01]  /*38f00*/  IADD3 R58, P1, R58, R16.reuse, RZ ;  /* 0x000000103a3a7210 */ /* 0x080fe20007f3e0ff */
[----:B------:R-:W-:Y:S02]  /*38f10*/  IMAD.X R59, R59, 0x1, R2, P2 ;  /* 0x000000013b3b7824 */ /* 0x000fe400010e0602 */
[----:B------:R-:W-:Y:S01]  /*38f20*/  STL [R1+0x1354], R46 ;  /* 0x0013542e01007387 */ /* 0x000fe20000100800 */
[----:B------:R-:W-:-:S03]  /*38f30*/  IADD3 R42, P2, R42, R16, RZ ;  /* 0x000000102a2a7210 */ /* 0x000fc60007f5e0ff */
[----:B------:R-:W-:Y:S04]  /*38f40*/  STL [R1+0x1320], R47 ;  /* 0x0013202f01007387 */ /* 0x000fe80000100800 */
[----:B------:R-:W-:Y:S01]  /*38f50*/  STL [R1+0x135c], R56 ;  /* 0x00135c3801007387 */ /* 0x000fe20000100800 */
[----:B------:R-:W-:-:S03]  /*38f60*/  IMAD.X R43, R43, 0x1, R2, P3 ;  /* 0x000000012b2b7824 */ /* 0x000fc600018e0602 */
[----:B------:R-:W-:Y:S01]  /*38f70*/  STL [R1+0x1328], R57 ;  /* 0x0013283901007387 */ /* 0x000fe20000100800 */
[----:B------:R-:W-:-:S03]  /*38f80*/  IMAD.X R39, R39, 0x1, R2, P4 ;  /* 0x0000000127277824 */ /* 0x000fc600020e0602 */
[----:B------:R-:W-:Y:S01]  /*38f90*/  STL [R1+0x1364], R58 ;  /* 0x0013643a01007387 */ /* 0x000fe20000100800 */
[----:B------:R-:W-:-:S03]  /*38fa0*/  IMAD.X R31, R31, 0x1, R2, P5 ;  /* 0x000000011f1f7824 */ /* 0x000fc600028e0602 */
[----:B------:R-:W-:Y:S04]  /*38fb0*/  STL [R1+0x1330], R59 ;  /* 0x0013303b01007387 */ /* 0x000fe80000100800 */
[----:B------:R-:W-:Y:S04]  /*38fc0*/  STL [R1+0x1368], R42 ;  /* 0x0013682a01007387 */ /* 0x000fe80000100800 */
[----:B------:R-:W-:Y:S04]  /*38fd0*/  STL [R1+0x1338], R43 ;  /* 0x0013382b01007387 */ /* 0x000fe80000100800 */
[----:B------:R-:W-:Y:S04]  /*38fe0*/  STL [R1+0x1340], R39 ;  /* 0x0013402701007387 */ /* 0x000fe80000100800 */
[----:B------:R-:W-:Y:S01]  /*38ff0*/  STL [R1+0x1348], R31 ;  /* 0x0013481f01007387 */ /* 0x000fe20000100800 */
[--C-:B------:R-:W-:Y:S01]  /*39000*/  IMAD.X R10, R10, 0x1, R2.reuse, P6 ;  /* 0x000000010a0a7824 */ /* 0x100fe200030e0602 */
[----:B------:R-:W-:Y:S01]  /*39010*/  IADD3.X R11, R11, R2, RZ, P1, !PT ;  /* 0x000000020b0b7210 */ /* 0x000fe20000ffe4ff */
[----:B--2---:R-:W-:-:S05]  /*39020*/  IMAD.X R0, R0, 0x1, R2, P2 ;  /* 0x0000000100007824 */ /* 0x004fca00010e0602 */
[----:B------:R1:W-:Y:S04]  /*39030*/  STL [R1+0x1360], R0 ;  /* 0x0013600001007387 */ /* 0x0003e80000100800 */
[----:B------:R2:W-:Y:S01]  /*39040*/  STL [R1+0x1350], R10 ;  /* 0x0013500a01007387 */ /* 0x0005e20000100800 */
[----:B-1----:R-:W1:Y:S01]  /*39050*/  S2R R0, SR_TID.X ;  /* 0x0000000000007919 */ /* 0x002e620000002100 */
[----:B--2---:R-:W-:Y:S02]  /*39060*/  IMAD.MOV.U32 R10, RZ, RZ, R4 ;  /* 0x000000ffff0a7224 */ /* 0x004fe400078e0004 */
[----:B------:R-:W-:Y:S01]  /*39070*/  IMAD.MOV.U32 R4, RZ, RZ, R5 ;  /* 0x000000ffff047224 */ /* 0x000fe200078e0005 */
[----:B------:R2:W-:Y:S01]  /*39080*/  STL [R1+0x1358], R11 ;  /* 0x0013580b01007387 */ /* 0x0005e20000100800 */
[----:B------:R-:W-:-:S05]  /*39090*/  IMAD.MOV.U32 R5, RZ, RZ, R7 ;  /* 0x000000ffff057224 */ /* 0x000fca00078e0007 */
[----:B------:R0:W-:Y:S01]  /*390a0*/  STL.64 [R1+0x580], R4 ;  /* 0x0005800401007387 */ /* 0x0001e20000100a00 */
[----:B--2---:R-:W-:-:S05]  /*390b0*/  IMAD.MOV.U32 R11, RZ, RZ, R6 ;  /* 0x000000ffff0b7224 */ /* 0x004fca00078e0006 */
[----:B------:R0:W-:Y:S01]  /*390c0*/  STL.64 [R1+0x588], R10 ;  /* 0x0005880a01007387 */ /* 0x0001e20000100a00 */
[----:B-1----:R-:W-:-:S05]  /*390d0*/  LOP3.LUT R0, R0, 0x1f, RZ, 0xc0, !PT ;  /* 0x0000001f00007812 */ /* 0x002fca00078ec0ff */
[----:B------:R-:W-:Y:S01]  /*390e0*/  IMAD.SHL.U32 R0, R0, 0x2, RZ ;  /* 0x0000000200007824 */ /* 0x000fe200078e00ff */
[----:B0-----:R-:W-:Y:S06]  /*390f0*/  @P0 BRA `(.L_x_1) ;  /* 0xfffffdb800640947 */ /* 0x001fec000383ffff */
[----:B-----5:R0:W-:Y:S04]  /*39100*/  STL [R1+0x1474], R36 ;  /* 0x0014742401007387 */ /* 0x0201e80000100800 */
[----:B0-----:R-:W2:Y:S04]  /*39110*/  LDL.LU R36, [R1+0x44c] ;  /* 0x00044c0001247983 */ /* 0x001ea80000300800 */
[----:B------:R0:W-:Y:S04]  /*39120*/  STL [R1+0x1470], R33 ;  /* 0x0014702101007387 */ /* 0x0001e80000100800 */
[----:B0-----:R-:W2:Y:S04]  /*39130*/  LDL.LU R33, [R1+0x39c] ;  /* 0x00039c0001217983 */ /* 0x001ea80000300800 */
[----:B------:R0:W-:Y:S04]  /*39140*/  STL [R1+0x146c], R32 ;  /* 0x00146c2001007387 */ /* 0x0001e80000100800 */
[----:B0-----:R-:W3:Y:S04]  /*39150*/  LDL.LU R32, [R1+0x444] ;  /* 0x0004440001207983 */ /* 0x001ee80000300800 */
[----:B------:R0:W-:Y:S04]  /*39160*/  STL [R1+0x1468], R29 ;  /* 0x0014681d01007387 */ /* 0x0001e80000100800 */
[----:B0-----:R-:W3:Y:S04]  /*39170*/  LDL.LU R29, [R1+0x394] ;  /* 0x00039400011d7983 */ /* 0x001ee80000300800 */
[----:B------:R0:W-:Y:S04]  /*39180*/  STL [R1+0x1464], R28 ;  /* 0x0014641c01007387 */ /* 0x0001e80000100800 */
[----:B0-----:R-:W4:Y:S04]  /*39190*/  LDL.LU R28, [R1+0x36c] ;  /* 0x00036c00011c7983 */ /* 0x001f280000300800 */
[----:B------:R0:W-:Y:S04]  /*391a0*/  STL [R1+0x1460], R13 ;  /* 0x0014600d01007387 */ /* 0x0001e80000100800 */
[----:B0-----:R-:W4:Y:S04]  /*391b0*/  LDL.LU R13, [R1+0x27c] ;  /* 0x00027c00010d7983 */ /* 0x001f280000300800 */
[----:B------:R0:W-:Y:S04]  /*391c0*/  STL [R1+0x145c], R9 ;  /* 0x00145c0901007387 */ /* 0x0001e80000100800 */
[----:B0-----:R-:W4:Y:S04]  /*391d0*/  LDL.LU R9, [R1+0x364] ;  /* 0x0003640001097983 */ /* 0x001f280000300800 */
[----:B------:R0:W-:Y:S04]  /*391e0*/  STL [R1+0x1458], R12 ;  /* 0x0014580c01007387 */ /* 0x0001e80000100800 */
[----:B0-----:R-:W4:Y:S04]  /*391f0*/  LDL.LU R12, [R1+0x274] ;  /* 0x00027400010c7983 */ /* 0x001f280000300800 */
[----:B------:R-:W4:Y:S04]  /*39200*/  LDL.LU R46, [R1+0x398] ;  /* 0x00039800012e7983 */ /* 0x000f280000300800 */
[----:B------:R-:W4:Y:S04]  /*39210*/  LDL.LU R47, [R1+0x390] ;  /* 0x00039000012f7983 */ /* 0x000f280000300800 */
[----:B------:R-:W4:Y:S04]  /*39220*/  LDL.LU R58, [R1+0x368] ;  /* 0x00036800013a7983 */ /* 0x000f280000300800 */
[----:B------:R-:W4:Y:S04]  /*39230*/  LDL.LU R59, [R1+0x278] ;  /* 0x00027800013b7983 */ /* 0x000f280000300800 */
[----:B------:R-:W4:Y:S04]  /*39240*/  LDL.LU R42, [R1+0x360] ;  /* 0x00036000012a7983 */ /* 0x000f280000300800 */
[----:B------:R-:W4:Y:S04]  /*39250*/  LDL.LU R43, [R1+0x270] ;  /* 0x00027000012b7983 */ /* 0x000f280000300800 */
        /* <DEDUP_REMOVED lines=36> */
[----:B0-----:R-:W4:Y:S01]  /*394a0*/  LDL.LU R61, [R1+0x3c4] ;  /* 0x0003c400013d7983 */ /* 0x001f220000300800 */
[----:B--2---:R-:W-:-:S03]  /*394b0*/  F2FP.BF16.F32.PACK_AB R33, R36, R33 ;  /* 0x000000212421723e */ /* 0x004fc600000010ff */
[----:B------:R-:W2:Y:S04]  /*394c0*/  LDL.LU R36, [R1+0x1474] ;  /* 0x0014740001247983 */ /* 0x000ea80000300800 */
[----:B------:R0:W-:Y:S04]  /*394d0*/  STL [R1+0x11c], R33 ;  /* 0x00011c2101007387 */ /* 0x0001e80000100800 */
[----:B0-----:R-:W2:Y:S01]  /*394e0*/  LDL.LU R33, [R1+0x1470] ;  /* 0x0014700001217983 */ /* 0x001ea20000300800 */
[----:B---3--:R-:W-:-:S03]  /*394f0*/  F2FP.BF16.F32.PACK_AB R29, R32, R29 ;  /* 0x0000001d201d723e */ /* 0x008fc600000010ff */
[----:B------:R-:W3:Y:S04]  /*39500*/  LDL.LU R32, [R1+0x146c] ;  /* 0x00146c0001207983 */ /* 0x000ee80000300800 */
[----:B------:R0:W-:Y:S04]  /*39510*/  STL [R1+0x118], R29 ;  /* 0x0001181d01007387 */ /* 0x0001e80000100800 */
[----:B0-----:R-:W3:Y:S01]  /*39520*/  LDL.LU R29, [R1+0x1468] ;  /* 0x00146800011d7983 */ /* 0x001ee20000300800 */
[----:B----4-:R-:W-:-:S03]  /*39530*/  F2FP.BF16.F32.PACK_AB R13, R28, R13 ;  /* 0x0000000d1c0d723e */ /* 0x010fc600000010ff */
[----:B------:R-:W4:Y:S04]  /*39540*/  LDL.LU R28, [R1+0x1464] ;  /* 0x00146400011c7983 */ /* 0x000f280000300800 */
[----:B------:R0:W-:Y:S04]  /*39550*/  STL [R1+0x114], R13 ;  /* 0x0001140d01007387 */ /* 0x0001e80000100800 */
[----:B0-----:R-:W4:Y:S01]  /*39560*/  LDL.LU R13, [R1+0x1460] ;  /* 0x00146000010d7983 */ /* 0x001f220000300800 */
[----:B------:R-:W-:-:S03]  /*39570*/  F2FP.BF16.F32.PACK_AB R12, R9, R12 ;  /* 0x0000000c090c723e */ /* 0x000fc600000010ff */
[----:B------:R-:W4:Y:S01]  /*39580*/  LDL.LU R9, [R1+0x145c] ;  /* 0x00145c0001097983 */ /* 0x000f220000300800 */
[----:B------:R-:W-:-:S03]  /*39590*/  F2FP.BF16.F32.PACK_AB R46, R27, R46 ;  /* 0x0000002e1b2e723e */ /* 0x000fc600000010ff */
[----:B------:R0:W-:Y:S01]  /*395a0*/  STL [R1+0x110], R12 ;  /* 0x0001100c01007387 */ /* 0x0001e20000100800 */
[----:B------:R-:W-:Y:S02]  /*395b0*/  F2FP.BF16.F32.PACK_AB R26, R26, R47 ;  /* 0x0000002f1a1a723e */ /* 0x000fe400000010ff */
[----:B------:R-:W-:Y:S01]  /*395c0*/  F2FP.BF16.F32.PACK_AB R27, R58, R59 ;  /* 0x0000003b3a1b723e */ /* 0x000fe200000010ff */
[----:B0-----:R-:W4:Y:S04]  /*395d0*/  LDL.LU R12, [R1+0x1458] ;  /* 0x00145800010c7983 */ /* 0x001f280000300800 */
[----:B------:R-:W-:Y:S01]  /*395e0*/  STL [R1+0x10c], R46 ;  /* 0x00010c2e01007387 */ /* 0x000fe20000100800 */
[----:B------:R-:W-:-:S03]  /*395f0*/  F2FP.BF16.F32.PACK_AB R42, R42, R43 ;  /* 0x0000002b2a2a723e */ /* 0x000fc600000010ff */
[----:B------:R0:W-:Y:S04]  /*39600*/  STL [R1+0x108], R26 ;  /* 0x0001081a01007387 */ /* 0x0001e80000100800 */
[----:B0-----:R-:W2:Y:S04]  /*39610*/  LDL.LU R26, [R1+0x42c] ;  /* 0x00042c00011a7983 */ /* 0x001ea80000300800 */
[----:B------:R0:W-:Y:S04]  /*39620*/  STL [R1+0x104], R27 ;  /* 0x0001041b01007387 */ /* 0x0001e80000100800 */
[----:B0-----:R-:W2:Y:S04]  /*39630*/  LDL.LU R27, [R1+0x46c] ;  /* 0x00046c00011b7983 */ /* 0x001ea80000300800 */
[----:B------:R0:W-:Y:S01]  /*39640*/  STL [R1+0x100], R42 ;  /* 0x0001002a01007387 */ /* 0x0001e20000100800 */
[----:B------:R-:W-:-:S03]  /*39650*/  F2FP.BF16.F32.PACK_AB R15, R8, R15 ;  /* 0x0000000f080f723e */ /* 0x000fc600000010ff */
[----:B------:R-:W3:Y:S04]  /*39660*/  LDL.LU R46, [R1+0x424] ;  /* 0x00042400012e7983 */ /* 0x000ee80000300800 */
[----:B------:R-:W3:Y:S04]  /*39670*/  LDL.LU R47, [R1+0x464] ;  /* 0x00046400012f7983 */ /* 0x000ee80000300800 */
[----:B------:R-:W4:Y:S04]  /*39680*/  LDL.LU R58, [R1+0x48c] ;  /* 0x00048c00013a7983 */ /* 0x000f280000300800 */
[----:B------:R-:W4:Y:S04]  /*39690*/  LDL.LU R59, [R1+0x2ac] ;  /* 0x0002ac00013b7983 */ /* 0x000f280000300800 */
[----:B0-----:R-:W4:Y:S04]  /*396a0*/  LDL.LU R42, [R1+0x484] ;  /* 0x00048400012a7983 */ /* 0x001f280000300800 */
[----:B------:R-:W4:Y:S01]  /*396b0*/  LDL.LU R43, [R1+0x2a4] ;  /* 0x0002a400012b7983 */ /* 0x000f220000300800 */
[----:B------:R-:W-:-:S03]  /*396c0*/  F2FP.BF16.F32.PACK_AB R2, R2, R3 ;  /* 0x000000030202723e */ /* 0x000fc600000010ff */
[----:B------:R-:W4:Y:S04]  /*396d0*/  LDL.LU R8, [R1+0x1454] ;  /* 0x0014540001087983 */ /* 0x000f280000300800 */
[----:B------:R0:W-:Y:S04]  /*396e0*/  STL [R1+0xfc], R15 ;  /* 0x0000fc0f01007387 */ /* 0x0001e80000100800 */
[----:B0-----:R-:W4:Y:S01]  /*396f0*/  LDL.LU R15, [R1+0x1450] ;  /* 0x00145000010f7983 */ /* 0x001f220000300800 */
[----:B------:R-:W-:Y:S02]  /*39700*/  F2FP.BF16.F32.PACK_AB R3, R4, R6 ;  /* 0x000000060403723e */ /* 0x000fe400000010ff */
[----:B------:R-:W-:-:S02]  /*39710*/  F2FP.BF16.F32.PACK_AB R60, R60, R0 ;  /* 0x000000003c3c723e */ /* 0x000fc400000010ff */
[----:B------:R-:W-:Y:S02]  /*39720*/  F2FP.BF16.F32.PACK_AB R0, R5, R7 ;  /* 0x000000070500723e */ /* 0x000fe400000010ff */
[----:B------:R-:W-:Y:S02]  /*39730*/  F2FP.BF16.F32.PACK_AB R61, R14, R61 ;  /* 0x0000003d0e3d723e */ /* 0x000fe400000010ff */
[----:B------:R-:W4:Y:S04]  /*39740*/  LDL.LU R14, [R1+0x144c] ;  /* 0x00144c00010e7983 */ /* 0x000f280000300800 */
[----:B------:R-:W-:Y:S04]  /*39750*/  STL [R1+0xf8], R61 ;  /* 0x0000f83d01007387 */ /* 0x000fe80000100800 */
[----:B------:R-:W-:Y:S04]  /*39760*/  STL [R1+0xf4], R60 ;  /* 0x0000f43c01007387 */ /* 0x000fe80000100800 */
[----:B------:R0:W-:Y:S04]  /*39770*/  STL [R1+0xf0], R2 ;  /* 0x0000f00201007387 */ /* 0x0001e80000100800 */
[----:B------:R1:W-:Y:S04]  /*39780*/  STL [R1+0xec], R0 ;  /* 0x0000ec0001007387 */ /* 0x0003e80000100800 */
[----:B------:R1:W-:Y:S01]  /*39790*/  STL [R1+0xe8], R3 ;  /* 0x0000e80301007387 */ /* 0x0003e20000100800 */
[----:B0-----:R-:W-:-:S02]  /*397a0*/  F2FP.BF16.F32.PACK_AB R2, R16, R17 ;  /* 0x000000111002723e */ /* 0x001fc400000010ff */
[----:B-1----:R-:W-:Y:S02]  /*397b0*/  F2FP.BF16.F32.PACK_AB R0, R18, R39 ;  /* 0x000000271200723e */ /* 0x002fe400000010ff */
[----:B------:R-:W4:Y:S01]  /*397c0*/  LDL.LU R39, [R1+0x468] ;  /* 0x0004680001277983 */ /* 0x000f220000300800 */
[----:B------:R-:W-:-:S03]  /*397d0*/  F2FP.BF16.F32.PACK_AB R3, R55, R20 ;  /* 0x000000143703723e */ /* 0x000fc600000010ff */
[----:B------:R0:W-:Y:S04]  /*397e0*/  STL [R1+0xe4], R2 ;  /* 0x0000e40201007387 */ /* 0x0001e80000100800 */
[----:B------:R1:W-:Y:S01]  /*397f0*/  STL [R1+0xe0], R0 ;  /* 0x0000e00001007387 */ /* 0x0003e20000100800 */
[----:B0-----:R-:W-:Y:S02]  /*39800*/  F2FP.BF16.F32.PACK_AB R2, R19, R54 ;  /* 0x000000361302723e */ /* 0x001fe400000010ff */
[----:B-1----:R-:W-:-:S03]  /*39810*/  F2FP.BF16.F32.PACK_AB R0, R21, R22 ;  /* 0x000000161500723e */ /* 0x002fc600000010ff */
[----:B------:R0:W-:Y:S04]  /*39820*/  STL [R1+0xdc], R2 ;  /* 0x0000dc0201007387 */ /* 0x0001e80000100800 */
[----:B------:R1:W-:Y:S01]  /*39830*/  STL [R1+0xd8], R3 ;  /* 0x0000d80301007387 */ /* 0x0003e20000100800 */
[----:B0-----:R-:W-:-:S03]  /*39840*/  F2FP.BF16.F32.PACK_AB R2, R23, R31 ;  /* 0x0000001f1702723e */ /* 0x001fc600000010ff */
[----:B------:R-:W4:Y:S01]  /*39850*/  LDL.LU R31, [R1+0x460] ;  /* 0x00046000011f7983 */ /* 0x000f220000300800 */
[----:B-1----:R-:W-:-:S03]  /*39860*/  F2FP.BF16.F32.PACK_AB R3, R24, R25 ;  /* 0x000000191803723e */ /* 0x002fc600000010ff */
[----:B------:R0:W-:Y:S04]  /*39870*/  STL [R1+0xd4], R0 ;  /* 0x0000d40001007387 */ /* 0x0001e80000100800 */
[----:B------:R1:W-:Y:S01]  /*39880*/  STL [R1+0xd0], R2 ;  /* 0x0000d00201007387 */ /* 0x0003e20000100800 */
[----:B0-----:R-:W-:Y:S02]  /*39890*/  F2FP.BF16.F32.PACK_AB R0, R50, R51 ;  /* 0x000000333200723e */ /* 0x001fe400000010ff */
[----:B-1----:R-:W-:-:S03]  /*398a0*/  F2FP.BF16.F32.PACK_AB R2, R56, R57 ;  /* 0x000000393802723e */ /* 0x002fc600000010ff */
[----:B------:R0:W-:Y:S04]  /*398b0*/  STL [R1+0xcc], R0 ;  /* 0x0000cc0001007387 */ /* 0x0001e80000100800 */
[----:B------:R-:W-:Y:S04]  /*398c0*/  STL [R1+0xc8], R3 ;  /* 0x0000c80301007387 */ /* 0x000fe80000100800 */
[----:B------:R-:W4:Y:S01]  /*398d0*/  LDL.LU R56, [R1+0x488] ;  /* 0x0004880001387983 */ /* 0x000f220000300800 */
[----:B0-----:R-:W-:-:S03]  /*398e0*/  F2FP.BF16.F32.PACK_AB R0, R10, R11 ;  /* 0x0000000b0a00723e */ /* 0x001fc600000010ff */
[----:B------:R-:W-:Y:S04]  /*398f0*/  STL [R1+0xc4], R2 ;  /* 0x0000c40201007387 */ /* 0x000fe80000100800 */
        /* <DEDUP_REMOVED lines=8> */
[----:B------:R-:W4:Y:S01]  /*39980*/  LDL.LU R22, [R1+0x4ac] ;  /* 0x0004ac0001167983 */ /* 0x000f220000300800 */
[----:B--2---:R-:W-:-:S05]  /*39990*/  F2FP.BF16.F32.PACK_AB R0, R26, R27 ;  /* 0x0000001b1a00723e */ /* 0x004fca00000010ff */
[----:B------:R0:W-:Y:S01]  /*399a0*/  STL [R1+0xbc], R0 ;  /* 0x0000bc0001007387 */ /* 0x0001e20000100800 */
[----:B---3--:R-:W-:-:S05]  /*399b0*/  F2FP.BF16.F32.PACK_AB R3, R46, R47 ;  /* 0x0000002f2e03723e */ /* 0x008fca00000010ff */
[----:B------:R-:W-:Y:S01]  /*399c0*/  STL [R1+0xb8], R3 ;  /* 0x0000b80301007387 */ /* 0x000fe20000100800 */
[----:B----4-:R-:W-:-:S03]  /*399d0*/  F2FP.BF16.F32.PACK_AB R2, R58, R59 ;  /* 0x0000003b3a02723e */ /* 0x010fc600000010ff */
[----:B------:R-:W2:Y:S04]  /*399e0*/  LDL.LU R23, [R1+0x4a4] ;  /* 0x0004a40001177983 */ /* 0x000ea80000300800 */
[----:B------:R-:W-:Y:S01]  /*399f0*/  STL [R1+0xb4], R2 ;  /* 0x0000b40201007387 */ /* 0x000fe20000100800 */
[----:B0-----:R-:W-:-:S03]  /*39a00*/  F2FP.BF16.F32.PACK_AB R0, R42, R43 ;  /* 0x0000002b2a00723e */ /* 0x001fc600000010ff */
[----:B------:R-:W3:Y:S04]  /*39a10*/  LDL.LU R50, [R1+0x418] ;  /* 0x0004180001327983 */ /* 0x000ee80000300800 */
[----:B------:R-:W-:Y:S04]  /*39a20*/  STL [R1+0xb0], R0 ;  /* 0x0000b00001007387 */ /* 0x000fe80000100800 */
        /* <DEDUP_REMOVED lines=9> */
[----:B------:R-:W-:-:S05]  /*39ac0*/  F2FP.BF16.F32.PACK_AB R59, R38, R39 ;  /* 0x00000027263b723e */ /* 0x000fca00000010ff */
[----:B------:R-:W-:Y:S04]  /*39ad0*/  STL [R1+0x1388], R59 ;  /* 0x0013883b01007387 */ /* 0x000fe80000100800 */
[----:B------:R-:W4:Y:S04]  /*39ae0*/  LDL.LU R38, [R1+0x4ec] ;  /* 0x0004ec0001267983 */ /* 0x000f280000300800 */
[----:B------:R-:W4:Y:S01]  /*39af0*/  LDL.LU R39, [R1+0x4e4] ;  /* 0x0004e40001277983 */ /* 0x000f220000300800 */
[----:B------:R-:W-:-:S03]  /*39b00*/  F2FP.BF16.F32.PACK_AB R58, R35, R31 ;  /* 0x0000001f233a723e */ /* 0x000fc600000010ff */
[----:B------:R-:W4:Y:S04]  /*39b10*/  LDL.LU R35, [R1+0x4d8] ;  /* 0x0004d80001237983 */ /* 0x000f280000300800 */
[----:B------:R-:W4:Y:S04]  /*39b20*/  LDL.LU R31, [R1+0x4d0] ;  /* 0x0004d000011f7983 */ /* 0x000f280000300800 */
[----:B------:R-:W-:Y:S01]  /*39b30*/  STL [R1+0x138c], R58 ;  /* 0x00138c3a01007387 */ /* 0x000fe20000100800 */
[----:B------:R-:W-:-:S05]  /*39b40*/  F2FP.BF16.F32.PACK_AB R57, R56, R57 ;  /* 0x000000393839723e */ /* 0x000fca00000010ff */
[----:B------:R-:W-:Y:S01]  /*39b50*/  STL [R1+0x1390], R57 ;  /* 0x0013903901007387 */ /* 0x000fe20000100800 */
[----:B------:R-:W-:-:S03]  /*39b60*/  F2FP.BF16.F32.PACK_AB R56, R10, R11 ;  /* 0x0000000b0a38723e */ /* 0x000fc600000010ff */
[----:B------:R-:W4:Y:S04]  /*39b70*/  LDL.LU R10, [R1+0x4e8] ;  /* 0x0004e800010a7983 */ /* 0x000f280000300800 */
[----:B------:R-:W4:Y:S01]  /*39b80*/  LDL.LU R11, [R1+0x4e0] ;  /* 0x0004e000010b7983 */ /* 0x000f220000300800 */
[----:B------:R-:W-:-:S03]  /*39b90*/  F2FP.BF16.F32.PACK_AB R55, R54, R55 ;  /* 0x000000373637723e */ /* 0x000fc600000010ff */
[----:B------:R-:W-:Y:S01]  /*39ba0*/  STL [R1+0x1394], R56 ;  /* 0x0013943801007387 */ /* 0x000fe20000100800 */
[----:B------:R-:W-:-:S03]  /*39bb0*/  F2FP.BF16.F32.PACK_AB R54, R20, R21 ;  /* 0x000000151436723e */ /* 0x000fc600000010ff */
[----:B------:R0:W-:Y:S01]  /*39bc0*/  STL [R1+0x1398], R55 ;  /* 0x0013983701007387 */ /* 0x0001e20000100800 */
[----:B------:R-:W-:-:S03]  /*39bd0*/  F2FP.BF16.F32.PACK_AB R53, R22, R53 ;  /* 0x000000351635723e */ /* 0x000fc600000010ff */
[----:B------:R-:W-:Y:S04]  /*39be0*/  STL [R1+0x139c], R54 ;  /* 0x00139c3601007387 */ /* 0x000fe80000100800 */
[----:B------:R-:W-:Y:S01]  /*39bf0*/  STL [R1+0x13a0], R53 ;  /* 0x0013a03501007387 */ /* 0x000fe20000100800 */
[----:B--2---:R-:W-:-:S05]  /*39c00*/  F2FP.BF16.F32.PACK_AB R52, R23, R52 ;  /* 0x000000341734723e */ /* 0x004fca00000010ff */
[----:B------:R-:W-:Y:S01]  /*39c10*/  STL [R1+0x13a4], R52 ;  /* 0x0013a43401007387 */ /* 0x000fe20000100800 */
[----:B---3--:R-:W-:Y:S02]  /*39c20*/  F2FP.BF16.F32.PACK_AB R51, R50, R51 ;  /* 0x000000333233723e */ /* 0x008fe400000010ff */
[----:B----4-:R-:W-:-:S03]  /*39c30*/  F2FP.BF16.F32.PACK_AB R50, R24, R25 ;  /* 0x000000191832723e */ /* 0x010fc600000010ff */
[----:B------:R-:W-:Y:S01]  /*39c40*/  STL [R1+0x13a8], R51 ;  /* 0x0013a83301007387 */ /* 0x000fe20000100800 */
[----:B------:R-:W-:-:S03]  /*39c50*/  F2FP.BF16.F32.PACK_AB R49, R26, R49 ;  /* 0x000000311a31723e */ /* 0x000fc600000010ff */
[----:B------:R-:W-:Y:S01]  /*39c60*/  STL [R1+0x13ac], R50 ;  /* 0x0013ac3201007387 */ /* 0x000fe20000100800 */
[----:B------:R-:W-:-:S03]  /*39c70*/  F2FP.BF16.F32.PACK_AB R48, R27, R48 ;  /* 0x000000301b30723e */ /* 0x000fc600000010ff */
[----:B------:R-:W-:Y:S01]  /*39c80*/  STL [R1+0x13b0], R49 ;  /* 0x0013b03101007387 */ /* 0x000fe20000100800 */
[----:B------:R-:W-:-:S03]  /*39c90*/  F2FP.BF16.F32.PACK_AB R47, R46, R47 ;  /* 0x0000002f2e2f723e */ /* 0x000fc600000010ff */
[----:B------:R-:W-:Y:S01]  /*39ca0*/  STL [R1+0x13b4], R48 ;  /* 0x0013b43001007387 */ /* 0x000fe20000100800 */
[----:B------:R-:W-:-:S03]  /*39cb0*/  F2FP.BF16.F32.PACK_AB R46, R42, R43 ;  /* 0x0000002b2a2e723e */ /* 0x000fc600000010ff */
[----:B------:R-:W-:Y:S04]  /*39cc0*/  STL [R1+0x13b8], R47 ;  /* 0x0013b82f01007387 */ /* 0x000fe80000100800 */
[----:B------:R-:W-:Y:S01]  /*39cd0*/  STL [R1+0x13bc], R46 ;  /* 0x0013bc2e01007387 */ /* 0x000fe20000100800 */
[----:B------:R-:W-:Y:S02]  /*39ce0*/  F2FP.BF16.F32.PACK_AB R45, R38, R45 ;  /* 0x0000002d262d723e */ /* 0x000fe400000010ff */
[----:B------:R-:W-:-:S03]  /*39cf0*/  F2FP.BF16.F32.PACK_AB R44, R39, R44 ;  /* 0x0000002c272c723e */ /* 0x000fc600000010ff */
[----:B------:R-:W-:Y:S04]  /*39d00*/  STL [R1+0x13c0], R45 ;  /* 0x0013c02d01007387 */ /* 0x000fe80000100800 */
[----:B------:R-:W-:Y:S01]  /*39d10*/  STL [R1+0x13c4], R44 ;  /* 0x0013c42c01007387 */ /* 0x000fe20000100800 */
[----:B------:R-:W-:Y:S02]  /*39d20*/  F2FP.BF16.F32.PACK_AB R43, R34, R35 ;  /* 0x00000023222b723e */ /* 0x000fe400000010ff */
[----:B------:R-:W-:-:S03]  /*39d30*/  F2FP.BF16.F32.PACK_AB R42, R30, R31 ;  /* 0x0000001f1e2a723e */ /* 0x000fc600000010ff */
[----:B------:R-:W-:Y:S04]  /*39d40*/  STL [R1+0x13c8], R43 ;  /* 0x0013c82b01007387 */ /* 0x000fe80000100800 */
[----:B------:R-:W-:Y:S01]  /*39d50*/  STL [R1+0x13cc], R42 ;  /* 0x0013cc2a01007387 */ /* 0x000fe20000100800 */
[----:B------:R-:W-:-:S05]  /*39d60*/  F2FP.BF16.F32.PACK_AB R41, R10, R41 ;  /* 0x000000290a29723e */ /* 0x000fca00000010ff */
[----:B------:R-:W-:Y:S04]  /*39d70*/  STL [R1+0x13d0], R41 ;  /* 0x0013d02901007387 */ /* 0x000fe80000100800 */
        /* <DEDUP_REMOVED lines=29> */
[----:B------:R-:W-:-:S03]  /*39f50*/  F2FP.BF16.F32.PACK_AB R40, R11, R40 ;  /* 0x000000280b28723e */ /* 0x000fc600000010ff */
[----:B------:R-:W4:Y:S04]  /*39f60*/  LDL.LU R22, [R1+0x5a4] ;  /* 0x0005a40001167983 */ /* 0x000f280000300800 */
[----:B------:R-:W4:Y:S04]  /*39f70*/  LDL.LU R20, [R1+0x5bc] ;  /* 0x0005bc0001147983 */ /* 0x000f280000300800 */
[----:B------:R-:W4:Y:S04]  /*39f80*/  LDL.LU R21, [R1+0x5cc] ;  /* 0x0005cc0001157983 */ /* 0x000f280000300800 */
[----:B------:R-:W4:Y:S04]  /*39f90*/  LDL.LU R10, [R1+0x5b4] ;  /* 0x0005b400010a7983 */ /* 0x000f280000300800 */
[----:B------:R-:W4:Y:S04]  /*39fa0*/  LDL.LU R11, [R1+0x5c4] ;  /* 0x0005c400010b7983 */ /* 0x000f280000300800 */
[----:B------:R-:W-:Y:S01]  /*39fb0*/  STL [R1+0x13d4], R40 ;  /* 0x0013d42801007387 */ /* 0x000fe20000100800 */
[----:B--2---:R-:W-:-:S02]  /*39fc0*/  F2FP.BF16.F32.PACK_AB R39, R55, R39 ;  /* 0x000000273727723e */ /* 0x004fc400000010ff */
[----:B---3--:R-:W-:-:S03]  /*39fd0*/  F2FP.BF16.F32.PACK_AB R38, R56, R38 ;  /* 0x000000263826723e */ /* 0x008fc600000010ff */
[----:B------:R-:W-:Y:S01]  /*39fe0*/  STL [R1+0x13d8], R39 ;  /* 0x0013d82701007387 */ /* 0x000fe20000100800 */
        /* <DEDUP_REMOVED lines=23> */
[----:B------:R0:W-:Y:S01]  /*3a160*/  STL [R1+0x1408], R27 ;  /* 0x0014081b01007387 */ /* 0x0001e20000100800 */
        /* <DEDUP_REMOVED lines=8> */
[----:B------:R-:W-:Y:S02]  /*3a1f0*/  F2FP.BF16.F32.PACK_AB R19, R9, R13 ;  /* 0x0000000d0913723e */ /* 0x000fe400000010ff */
[----:B------:R-:W-:Y:S01]  /*3a200*/  F2FP.BF16.F32.PACK_AB R21, R20, R21 ;  /* 0x000000151415723e */ /* 0x000fe200000010ff */
[----:B------:R-:W-:Y:S01]  /*3a210*/  STL [R1+0x141c], R22 ;  /* 0x00141c1601007387 */ /* 0x000fe20000100800 */
[----:B------:R-:W-:-:S03]  /*3a220*/  F2FP.BF16.F32.PACK_AB R20, R10, R11 ;  /* 0x0000000b0a14723e */ /* 0x000fc600000010ff */
[----:B------:R-:W-:Y:S04]  /*3a230*/  STL [R1+0x1420], R21 ;  /* 0x0014201501007387 */ /* 0x000fe80000100800 */
[----:B------:R-:W-:Y:S04]  /*3a240*/  STL [R1+0x1424], R20 ;  /* 0x0014241401007387 */ /* 0x000fe80000100800 */
[----:B------:R-:W-:Y:S04]  /*3a250*/  STL [R1+0x1428], R19 ;  /* 0x0014281301007387 */ /* 0x000fe80000100800 */
[----:B0-----:R-:W2:Y:S04]  /*3a260*/  LDL.LU R27, [R1+0x5b8] ;  /* 0x0005b800011b7983 */ /* 0x001ea80000300800 */
[----:B------:R-:W2:Y:S04]  /*3a270*/  LDL.LU R17, [R1+0x5c8] ;  /* 0x0005c80001117983 */ /* 0x000ea80000300800 */
[----:B------:R-:W3:Y:S04]  /*3a280*/  LDL.LU R28, [R1+0x5b0] ;  /* 0x0005b000011c7983 */ /* 0x000ee80000300800 */
[----:B------:R-:W3:Y:S04]  /*3a290*/  LDL.LU R16, [R1+0x5c0] ;  /* 0x0005c00001107983 */ /* 0x000ee80000300800 */
[----:B------:R-:W4:Y:S01]  /*3a2a0*/  LDL.LU R29, [R1+0x4cc] ;  /* 0x0004cc00011d7983 */ /* 0x000f220000300800 */
[----:B------:R-:W-:-:S03]  /*3a2b0*/  F2FP.BF16.F32.PACK_AB R18, R8, R12 ;  /* 0x0000000c0812723e */ /* 0x000fc600000010ff */
        /* <DEDUP_REMOVED lines=54> */
[----:B------:R0:W-:Y:S01]  /*3a620*/  STL [R1+0x143c], R14 ;  /* 0x00143c0e01007387 */ /* 0x0001e20000100800 */
[----:B------:R-:W-:-:S03]  /*3a630*/  F2FP.BF16.F32.PACK_AB R12, R32, R12 ;  /* 0x0000000c200c723e */ /* 0x000fc600000010ff */
[----:B------:R1:W-:Y:S04]  /*3a640*/  STL [R1+0x1440], R13 ;  /* 0x0014400d01007387 */ /* 0x0003e80000100800 */
[----:B------:R2:W-:Y:S01]  /*3a650*/  STL [R1+0x1444], R12 ;  /* 0x0014440c01007387 */ /* 0x0005e20000100800 */
[----:B0-----:R-:W-:Y:S02]  /*3a660*/  F2FP.BF16.F32.PACK_AB R14, R33, R34 ;  /* 0x00000022210e723e */ /* 0x001fe400000010ff */
[----:B-1----:R-:W-:-:S03]  /*3a670*/  F2FP.BF16.F32.PACK_AB R13, R35, R36 ;  /* 0x00000024230d723e */ /* 0x002fc600000010ff */
[----:B------:R0:W-:Y:S01]  /*3a680*/  STL [R1+0x6c], R14 ;  /* 0x00006c0e01007387 */ /* 0x0001e20000100800 */
[----:B--2---:R-:W-:-:S03]  /*3a690*/  F2FP.BF16.F32.PACK_AB R12, R37, R38 ;  /* 0x00000026250c723e */ /* 0x004fc600000010ff */
        /* <DEDUP_REMOVED lines=22> */
[----:B------:R-:W-:Y:S01]  /*3a800*/  STL [R1+0x9c], R14 ;  /* 0x00009c0e01007387 */ /* 0x000fe20000100800 */
[----:B--2---:R-:W-:-:S03]  /*3a810*/  F2FP.BF16.F32.PACK_AB R12, R60, R0 ;  /* 0x000000003c0c723e */ /* 0x004fc600000010ff */
[----:B------:R-:W-:Y:S01]  /*3a820*/  STL [R1+0x98], R13 ;  /* 0x0000980d01007387 */ /* 0x000fe20000100800 */
[----:B------:R-:W-:-:S03]  /*3a830*/  F2FP.BF16.F32.PACK_AB R2, R2, R3 ;  /* 0x000000030202723e */ /* 0x000fc600000010ff */
[----:B------:R-:W-:Y:S04]  /*3a840*/  STL [R1+0x94], R12 ;  /* 0x0000940c01007387 */ /* 0x000fe80000100800 */
[----:B------:R0:W-:Y:S01]  /*3a850*/  STL [R1+0x90], R2 ;  /* 0x0000900201007387 */ /* 0x0001e20000100800 */
[----:B------:R-:W-:Y:S02]  /*3a860*/  F2FP.BF16.F32.PACK_AB R0, R5, R7 ;  /* 0x000000070500723e */ /* 0x000fe400000010ff */
[----:B------:R-:W-:-:S03]  /*3a870*/  F2FP.BF16.F32.PACK_AB R3, R4, R6 ;  /* 0x000000060403723e */ /* 0x000fc600000010ff */
[----:B------:R1:W-:Y:S04]  /*3a880*/  STL [R1+0xac], R0 ;  /* 0x0000ac0001007387 */ /* 0x0003e80000100800 */
[----:B------:R-:W-:Y:S01]  /*3a890*/  STL [R1+0xa8], R3 ;  /* 0x0000a80301007387 */ /* 0x000fe20000100800 */
[----:B0-----:R-:W-:Y:S02]  /*3a8a0*/  F2FP.BF16.F32.PACK_AB R2, R8, R9 ;  /* 0x000000090802723e */ /* 0x001fe400000010ff */
[----:B-1----:R-:W-:Y:S02]  /*3a8b0*/  F2FP.BF16.F32.PACK_AB R0, R10, R11 ;  /* 0x0000000b0a00723e */ /* 0x002fe400000010ff */
[----:B------:R-:W2:Y:S04]  /*3a8c0*/  LDL.LU R11, [R1+0x68c] ;  /* 0x00068c00010b7983 */ /* 0x000ea80000300800 */
[----:B------:R-:W-:Y:S04]  /*3a8d0*/  STL [R1+0xa4], R2 ;  /* 0x0000a40201007387 */ /* 0x000fe80000100800 */
[----:B------:R-:W3:Y:S04]  /*3a8e0*/  LDL.LU R12, [R1+0x5e4] ;  /* 0x0005e400010c7983 */ /* 0x000ee80000300800 */
[----:B------:R-:W-:Y:S04]  /*3a8f0*/  STL [R1+0xa0], R0 ;  /* 0x0000a00001007387 */ /* 0x000fe80000100800 */
[----:B---3--:R0:W-:Y:S04]  /*3a900*/  STL [R1+0x1448], R12 ;  /* 0x0014480c01007387 */ /* 0x0081e80000100800 */
[----:B0-----:R-:W2:Y:S04]  /*3a910*/  LDL.LU R12, [R1+0x5ec] ;  /* 0x0005ec00010c7983 */ /* 0x001ea80000300800 */
[----:B------:R-:W3:Y:S04]  /*3a920*/  LDL.LU R10, [R1+0x684] ;  /* 0x00068400010a7983 */ /* 0x000ee80000300800 */
[----:B------:R-:W4:Y:S04]  /*3a930*/  LDL.LU R13, [R1+0x6ac] ;  /* 0x0006ac00010d7983 */ /* 0x000f280000300800 */
[----:B------:R-:W4:Y:S04]  /*3a940*/  LDL.LU R9, [R1+0x6bc] ;  /* 0x0006bc0001097983 */ /* 0x000f280000300800 */
        /* <DEDUP_REMOVED lines=56> */
[----:B--2---:R-:W-:-:S03]  /*3acd0*/  F2FP.BF16.F32.PACK_AB R11, R12, R11 ;  /* 0x0000000b0c0b723e */ /* 0x004fc600000010ff */
[----:B------:R-:W2:Y:S01]  /*3ace0*/  LDL.LU R12, [R1+0x1448] ;  /* 0x00144800010c7983 */ /* 0x000ea20000300800 */
[----:B----4-:R-:W-:Y:S02]  /*3acf0*/  F2FP.BF16.F32.PACK_AB R9, R13, R9 ;  /* 0x000000090d09723e */ /* 0x010fe400000010ff */
[----:B---3--:R-:W-:Y:S02]  /*3ad00*/  F2FP.BF16.F32.PACK_AB R8, R14, R8 ;  /* 0x000000080e08723e */ /* 0x008fe400000010ff */
[----:B------:R-:W-:Y:S02]  /*3ad10*/  F2FP.BF16.F32.PACK_AB R7, R15, R7 ;  /* 0x000000070f07723e */ /* 0x000fe400000010ff */
[----:B------:R-:W-:Y:S02]  /*3ad20*/  F2FP.BF16.F32.PACK_AB R6, R16, R6 ;  /* 0x000000061006723e */ /* 0x000fe400000010ff */
[----:B------:R-:W-:Y:S02]  /*3ad30*/  F2FP.BF16.F32.PACK_AB R5, R17, R5 ;  /* 0x000000051105723e */ /* 0x000fe400000010ff */
[----:B------:R-:W-:-:S02]  /*3ad40*/  F2FP.BF16.F32.PACK_AB R4, R18, R4 ;  /* 0x000000041204723e */ /* 0x000fc400000010ff */
[----:B------:R-:W-:Y:S02]  /*3ad50*/  F2FP.BF16.F32.PACK_AB R20, R19, R20 ;  /* 0x000000141314723e */ /* 0x000fe400000010ff */
[----:B------:R-:W-:Y:S02]  /*3ad60*/  F2FP.BF16.F32.PACK_AB R22, R21, R22 ;  /* 0x000000161516723e */ /* 0x000fe400000010ff */
        /* <DEDUP_REMOVED lines=20> */
[----:B--2---:R-:W-:Y:S02]  /*3aeb0*/  F2FP.BF16.F32.PACK_AB R10, R12, R10 ;  /* 0x0000000a0c0a723e */ /* 0x004fe400000010ff */
[----:B------:R1:W5:Y:S04]  /*3aec0*/  LDL.LU R12, [R1+0x1444] ;  /* 0x00144400010c7983 */ /* 0x0003680000300800 */
[----:B------:R1:W5:Y:S04]  /*3aed0*/  LDL.LU R13, [R1+0x1440] ;  /* 0x00144000010d7983 */ /* 0x0003680000300800 */
[----:B------:R1:W5:Y:S04]  /*3aee0*/  LDL.LU R14, [R1+0x143c] ;  /* 0x00143c00010e7983 */ /* 0x0003680000300800 */
[----:B------:R1:W5:Y:S04]  /*3aef0*/  LDL.LU R15, [R1+0x1438] ;  /* 0x00143800010f7983 */ /* 0x0003680000300800 */
[----:B------:R1:W5:Y:S04]  /*3af00*/  LDL.LU R16, [R1+0x1434] ;  /* 0x0014340001107983 */ /* 0x0003680000300800 */
[----:B------:R1:W5:Y:S04]  /*3af10*/  LDL.LU R17, [R1+0x1430] ;  /* 0x0014300001117983 */ /* 0x0003680000300800 */
[----:B------:R1:W5:Y:S04]  /*3af20*/  LDL.LU R18, [R1+0x142c] ;  /* 0x00142c0001127983 */ /* 0x0003680000300800 */
[----:B------:R1:W5:Y:S04]  /*3af30*/  LDL.LU R19, [R1+0x1428] ;  /* 0x0014280001137983 */ /* 0x0003680000300800 */
[----:B------:R0:W-:Y:S04]  /*3af40*/  STL [R1+0xc], R20 ;  /* 0x00000c1401007387 */ /* 0x0001e80000100800 */
[----:B0-----:R1:W5:Y:S04]  /*3af50*/  LDL.LU R20, [R1+0x1424] ;  /* 0x0014240001147983 */ /* 0x0013680000300800 */
[----:B------:R1:W5:Y:S04]  /*3af60*/  LDL.LU R21, [R1+0x1420] ;  /* 0x0014200001157983 */ /* 0x0003680000300800 */
[----:B------:R0:W-:Y:S04]  /*3af70*/  STL [R1+0x8], R22 ;  /* 0x0000081601007387 */ /* 0x0001e80000100800 */
[----:B0-----:R1:W5:Y:S04]  /*3af80*/  LDL.LU R22, [R1+0x141c] ;  /* 0x00141c0001167983 */ /* 0x0013680000300800 */
[----:B------:R1:W5:Y:S04]  /*3af90*/  LDL.LU R23, [R1+0x1418] ;  /* 0x0014180001177983 */ /* 0x0003680000300800 */
[----:B------:R0:W-:Y:S04]  /*3afa0*/  STL [R1+0x4], R24 ;  /* 0x0000041801007387 */ /* 0x0001e80000100800 */
[----:B0-----:R1:W5:Y:S04]  /*3afb0*/  LDL.LU R24, [R1+0x1414] ;  /* 0x0014140001187983 */ /* 0x0013680000300800 */
[----:B------:R1:W5:Y:S04]  /*3afc0*/  LDL.LU R25, [R1+0x1410] ;  /* 0x0014100001197983 */ /* 0x0003680000300800 */
[----:B------:R0:W-:Y:S04]  /*3afd0*/  STL [R1], R26 ;  /* 0x0000001a01007387 */ /* 0x0001e80000100800 */
        /* <DEDUP_REMOVED lines=51> */
[----:B0-----:R-:W2:Y:S04]  /*3b310*/  LDL.LU R60, [R1+0x1384] ;  /* 0x00138400013c7983 */ /* 0x001ea80000300800 */
[----:B------:R-:W2:Y:S01]  /*3b320*/  LDL.LU R61, [R1+0x1380] ;  /* 0x00138000013d7983 */ /* 0x000ea20000300800 */
[----:B------:R-:W-:-:S03]  /*3b330*/  F2FP.BF16.F32.PACK_AB R2, R2, R3 ;  /* 0x000000030202723e */ /* 0x000fc600000010ff */
[----:B------:R2:W-:Y:S02]  /*3b340*/  STL [R1+0x58], R0 ;  /* 0x0000580001007387 */ /* 0x0005e40000100800 */
[----:B--2---:R-:W-:-:S05]  /*3b350*/  F2FP.BF16.F32.PACK_AB R0, R61, R60 ;  /* 0x0000003c3d00723e */ /* 0x004fca00000010ff */
[----:B------:R1:W-:Y:S04]  /*3b360*/  STL [R1+0x50], R0 ;  /* 0x0000500001007387 */ /* 0x0003e80000100800 */
[----:B------:R1:W-:Y:S02]  /*3b370*/  STL [R1+0x54], R2 ;  /* 0x0000540201007387 */ /* 0x0003e40000100800 */
.L_x_0:
[----:B-----5:R-:W2:Y:S01]  /*3b380*/  LDL.LU R3, [R1+0x44] ;  /* 0x0000440001037983 */ /* 0x020ea20000300800 */
[----:B------:R-:W3:Y:S01]  /*3b390*/  S2UR UR5, SR_CgaCtaId ;  /* 0x00000000000579c3 */ /* 0x000ee20000008800 */
[----:B------:R-:W-:Y:S01]  /*3b3a0*/  UMOV UR4, 0x400 ;  /* 0x0000040000047882 */ /* 0x000fe20000000000 */
[----:B------:R-:W-:Y:S01]  /*3b3b0*/  ULDC.64 UR26, c[0x0][0x228] ;  /* 0x00008a00001a7ab9 */ /* 0x000fe20000000a00 */
[----:B-1----:R-:W4:Y:S01]  /*3b3c0*/  LDL.LU R2, [R1+0x48] ;  /* 0x0000480001027983 */ /* 0x002f220000300800 */
[----:B------:R-:W-:Y:S01]  /*3b3d0*/  ULDC.64 UR10, c[0x0][0x228] ;  /* 0x00008a00000a7ab9 */ /* 0x000fe20000000a00 */
[----:B------:R-:W-:Y:S01]  /*3b3e0*/  ULDC.64 UR12, c[0x0][0x228] ;  /* 0x00008a00000c7ab9 */ /* 0x000fe20000000a00 */
[----:B------:R-:W-:Y:S01]  /*3b3f0*/  ULDC.64 UR8, c[0x0][0x220] ;  /* 0x0000880000087ab9 */ /* 0x000fe20000000a00 */
[----:B------:R-:W4:Y:S01]  /*3b400*/  LDL.LU R0, [R1+0x4c] ;  /* 0x00004c0001007983 */ /* 0x000f220000300800 */
[----:B------:R-:W-:Y:S01]  /*3b410*/  ULDC.64 UR28, c[0x0][0x228] ;  /* 0x00008a00001c7ab9 */ /* 0x000fe20000000a00 */
[----:B------:R-:W-:Y:S01]  /*3b420*/  ULDC.64 UR30, c[0x0][0x228] ;  /* 0x00008a00001e7ab9 */ /* 0x000fe20000000a00 */
[----:B------:R-:W-:Y:S01]  /*3b430*/  ULDC UR24, c[0x0][0x248] ;  /* 0x0000920000187ab9 */ /* 0x000fe20000000800 */
[----:B------:R-:W4:Y:S01]  /*3b440*/  LDL.LU R60, [R1+0x40] ;  /* 0x00004000013c7983 */ /* 0x000f220000300800 */
[----:B------:R-:W-:Y:S01]  /*3b450*/  ULDC.64 UR14, c[0x0][0x228] ;  /* 0x00008a00000e7ab9 */ /* 0x000fe20000000a00 */
[----:B------:R-:W-:Y:S01]  /*3b460*/  ULDC.64 UR22, c[0x0][0x228] ;  /* 0x00008a0000167ab9 */ /* 0x000fe20000000a00 */
[----:B------:R-:W-:Y:S01]  /*3b470*/  ULDC.64 UR20, c[0x0][0x228] ;  /* 0x00008a0000147ab9 */ /* 0x000fe20000000a00 */
[----:B------:R-:W-:Y:S01]  /*3b480*/  STL.64 [R1+0x13f8], R38 ;  /* 0x0013f82601007387 */ /* 0x000fe20000100a00 */
[----:B------:R-:W-:Y:S01]  /*3b490*/  ULDC.64 UR18, c[0x0][0x228] ;  /* 0x00008a0000127ab9 */ /* 0x000fe20000000a00 */
[----:B------:R-:W-:-:S02]  /*3b4a0*/  ULDC.64 UR16, c[0x0][0x228] ;  /* 0x00008a0000107ab9 */ /* 0x000fc40000000a00 */
[----:B------:R-:W-:Y:S04]  /*3b4b0*/  STL.64 [R1+0x13f0], R36 ;  /* 0x0013f02401007387 */ /* 0x000fe80000100a00 */
[----:B------:R-:W-:Y:S04]  /*3b4c0*/  STL.64 [R1+0x13e8], R42 ;  /* 0x0013e82a01007387 */ /* 0x000fe80000100a00 */
[----:B------:R1:W-:Y:S04]  /*3b4d0*/  STL.64 [R1+0x13e0], R40 ;  /* 0x0013e02801007387 */ /* 0x0003e80000100a00 */
[----:B-1----:R-:W4:Y:S04]  /*3b4e0*/  LDL.LU R40, [R1] ;  /* 0x0000000001287983 */ /* 0x002f280000300800 */
[----:B------:R-:W4:Y:S04]  /*3b4f0*/  LDL.LU R41, [R1+0x4] ;  /* 0x0000040001297983 */ /* 0x000f280000300800 */
[----:B------:R-:W4:Y:S04]  /*3b500*/  LDL.LU R42, [R1+0x8] ;  /* 0x00000800012a7983 */ /* 0x000f280000300800 */
[----:B------:R-:W4:Y:S04]  /*3b510*/  LDL.LU R43, [R1+0xc] ;  /* 0x00000c00012b7983 */ /* 0x000f280000300800 */
[----:B------:R-:W-:Y:S04]  /*3b520*/  STL.64 [R1+0x13d8], R46 ;  /* 0x0013d82e01007387 */ /* 0x000fe80000100a00 */
[----:B------:R1:W-:Y:S04]  /*3b530*/  STL.64 [R1+0x13d0], R44 ;  /* 0x0013d02c01007387 */ /* 0x0003e80000100a00 */
        /* <DEDUP_REMOVED lines=8> */
[----:B------:R-:W4:Y:S04]  /*3b5c0*/  LDL R61, [R1+0x578] ;  /* 0x00057800013d7983 */ /* 0x000f280000100800 */
[----:B------:R-:W-:Y:S04]  /*3b5d0*/  STL.64 [R1+0x13c8], R50 ;  /* 0x0013c83201007387 */ /* 0x000fe80000100a00 */
[----:B------:R1:W-:Y:S04]  /*3b5e0*/  STL.64 [R1+0x13c0], R48 ;  /* 0x0013c03001007387 */ /* 0x0003e80000100a00 */
[----:B-1----:R-:W4:Y:S04]  /*3b5f0*/  LDL.LU R48, [R1+0x20] ;  /* 0x0000200001307983 */ /* 0x002f280000300800 */
        /* <DEDUP_REMOVED lines=8> */
[----:B------:R-:W4:Y:S01]  /*3b680*/  LDL.LU R55, [R1+0x3c] ;  /* 0x00003c0001377983 */ /* 0x000f220000300800 */
[----:B---3--:R-:W-:-:S03]  /*3b690*/  ULEA UR4, UR5, UR4, 0x18 ;  /* 0x0000000405047291 */ /* 0x008fc6000f8ec03f */
[----:B------:R-:W-:Y:S04]  /*3b6a0*/  STL.64 [R1+0x13a8], R58 ;  /* 0x0013a83a01007387 */ /* 0x000fe80000100a00 */
[----:B------:R2:W-:Y:S02]  /*3b6b0*/  STL.64 [R1+0x13a0], R56 ;  /* 0x0013a03801007387 */ /* 0x0005e40000100a00 */
[----:B--2---:R-:W-:Y:S02]  /*3b6c0*/  IMAD.MOV.U32 R57, RZ, RZ, R3 ;  /* 0x000000ffff397224 */ /* 0x004fe400078e0003 */
[----:B------:R-:W1:Y:S01]  /*3b6d0*/  S2R R3, SR_TID.X ;  /* 0x0000000000037919 */ /* 0x000e620000002100 */
[----:B----4-:R-:W-:Y:S02]  /*3b6e0*/  IMAD.MOV.U32 R58, RZ, RZ, R2 ;  /* 0x000000ffff3a7224 */ /* 0x010fe400078e0002 */
[----:B------:R-:W-:Y:S01]  /*3b6f0*/  IMAD.MOV.U32 R59, RZ, RZ, R0 ;  /* 0x000000ffff3b7224 */ /* 0x000fe200078e0000 */
[----:B------:R-:W-:-:S02]  /*3b700*/  MOV R56, R60 ;  /* 0x0000003c00387202 */ /* 0x000fc40000000f00 */
[----:B-1----:R-:W-:Y:S01]  /*3b710*/  LOP3.LUT R60, R3, 0x1f, RZ, 0xc0, !PT ;  /* 0x0000001f033c7812 */ /* 0x002fe200078ec0ff */
[C---:B------:R-:W-:Y:S02]  /*3b720*/  VIADD R0, R61.reuse, 0x7f ;  /* 0x0000007f3d007836 */ /* 0x040fe40000000000 */
[C---:B------:R-:W-:Y:S02]  /*3b730*/  VIADD R2, R61.reuse, 0x1 ;  /* 0x000000013d027836 */ /* 0x040fe40000000000 */
[C---:B------:R-:W-:Y:S01]  /*3b740*/  VIADD R3, R61.reuse, 0x2 ;  /* 0x000000023d037836 */ /* 0x040fe20000000000 */
[----:B------:R-:W-:Y:S01]  /*3b750*/  BAR.SYNC.DEFER_BLOCKING 0x0 ;  /* 0x0000000000007b1d */ /* 0x000fe20000010000 */
[----:B------:R-:W-:Y:S02]  /*3b760*/  ISETP.GE.AND P2, PT, R0, UR27, PT ;  /* 0x0000001b00007c0c */ /* 0x000fe4000bf46270 */
[----:B------:R-:W-:Y:S02]  /*3b770*/  LEA R0, R60, UR4, 0x4 ;  /* 0x000000043c007c11 */ /* 0x000fe4000f8e20ff */
[----:B------:R-:W-:Y:S01]  /*3b780*/  ISETP.GE.AND P1, PT, R2, UR11, PT ;  /* 0x0000000b02007c0c */ /* 0x000fe2000bf26270 */
[----:B------:R-:W-:Y:S01]  /*3b790*/  ULDC UR4, c[0x0][0x22c] ;  /* 0x00008b0000047ab9 */ /* 0x000fe20000000800 */
[----:B------:R-:W-:-:S02]  /*3b7a0*/  IADD3 R2, R61, 0x3, RZ ;  /* 0x000000033d027810 */ /* 0x000fc40007ffe0ff */
[----:B------:R-:W-:Y:S02]  /*3b7b0*/  ISETP.GE.AND P6, PT, R3, UR13, PT ;  /* 0x0000000d03007c0c */ /* 0x000fe4000bfc6270 */
[----:B------:R-:W-:Y:S01]  /*3b7c0*/  ISETP.GE.AND P4, PT, R2, UR4, PT ;  /* 0x0000000402007c0c */ /* 0x000fe2000bf86270 */
[----:B------:R-:W-:Y:S01]  /*3b7d0*/  ULDC UR4, c[0x0][0x244] ;  /* 0x0000910000047ab9 */ /* 0x000fe20000000800 */
[----:B------:R-:W-:Y:S01]  /*3b7e0*/  STSM.16.M88.4 [R0], R36 ;  /* 0x0000002400007844 */ /* 0x000fe20000000200 */
[----:B------:R-:W-:-:S03]  /*3b7f0*/  NOP ;  /* 0x0000000000007918 */ /* 0x000fc60000000000 */
[----:B------:R-:W1:Y:S01]  /*3b800*/  LDS.128 R36, [R0] ;  /* 0x0000000000247984 */ /* 0x000e620000000c00 */
[----:B------:R-:W-:-:S03]  /*3b810*/  NOP ;  /* 0x0000000000007918 */ /* 0x000fc60000000000 */
[----:B------:R-:W-:Y:S01]  /*3b820*/  STSM.16.M88.4 [R0], R56 ;  /* 0x0000003800007844 */ /* 0x000fe20000000200 */
[----:B------:R-:W-:-:S03]  /*3b830*/  NOP ;  /* 0x0000000000007918 */ /* 0x000fc60000000000 */
[----:B------:R-:W2:Y:S01]  /*3b840*/  LDS.128 R56, [R0] ;  /* 0x0000000000387984 */ /* 0x000ea20000000c00 */
[----:B------:R-:W-:-:S03]  /*3b850*/  NOP ;  /* 0x0000000000007918 */ /* 0x000fc60000000000 */
[----:B------:R-:W-:Y:S01]  /*3b860*/  STSM.16.M88.4 [R0], R52 ;  /* 0x0000003400007844 */ /* 0x000fe20000000200 */
[----:B------:R-:W-:-:S03]  /*3b870*/  NOP ;  /* 0x0000000000007918 */ /* 0x000fc60000000000 */
[----:B------:R-:W3:Y:S01]  /*3b880*/  LDS.128 R52, [R0] ;  /* 0x0000000000347984 */ /* 0x000ee20000000c00 */
[----:B------:R-:W-:-:S03]  /*3b890*/  NOP ;  /* 0x0000000000007918 */ /* 0x000fc60000000000 */
[----:B------:R-:W-:Y:S01]  /*3b8a0*/  STSM.16.M88.4 [R0], R48 ;  /* 0x0000003000007844 */ /* 0x000fe20000000200 */
[----:B------:R-:W-:-:S03]  /*3b8b0*/  NOP ;  /* 0x0000000000007918 */ /* 0x000fc60000000000 */
[----:B------:R-:W4:Y:S01]  /*3b8c0*/  LDS.128 R48, [R0] ;  /* 0x0000000000307984 */ /* 0x000f220000000c00 */
[----:B------:R-:W-:-:S03]  /*3b8d0*/  NOP ;  /* 0x0000000000007918 */ /* 0x000fc60000000000 */
[----:B------:R-:W-:Y:S01]  /*3b8e0*/  STSM.16.M88.4 [R0], R44 ;  /* 0x0000002c00007844 */ /* 0x000fe20000000200 */
[----:B------:R-:W-:-:S03]  /*3b8f0*/  NOP ;  /* 0x0000000000007918 */ /* 0x000fc60000000000 */
[----:B------:R-:W0:Y:S01]  /*3b900*/  LDS.128 R44, [R0] ;  /* 0x00000000002c7984 */ /* 0x000e220000000c00 */
        /* <DEDUP_REMOVED lines=9> */
[----:B-1----:R-:W-:Y:S04]  /*3b9a0*/  STL.64 [R1+0x50], R36 ;  /* 0x0000502401007387 */ /* 0x002fe80000100a00 */
[----:B------:R1:W-:Y:S04]  /*3b9b0*/  STL.64 [R1+0x58], R38 ;  /* 0x0000582601007387 */ /* 0x0003e80000100a00 */
[----:B-1----:R-:W4:Y:S04]  /*3b9c0*/  LDL.LU.64 R38, [R1+0x13f8] ;  /* 0x0013f80001267983 */ /* 0x002f280000300a00 */
[----:B------:R-:W4:Y:S04]  /*3b9d0*/  LDL.LU.64 R36, [R1+0x13f0] ;  /* 0x0013f00001247983 */ /* 0x000f280000300a00 */
[----:B--2---:R-:W-:Y:S04]  /*3b9e0*/  STL.64 [R1+0x40], R56 ;  /* 0x0000403801007387 */ /* 0x004fe80000100a00 */
[----:B------:R-:W-:Y:S04]  /*3b9f0*/  STL.64 [R1+0x48], R58 ;  /* 0x0000483a01007387 */ /* 0x000fe80000100a00 */
[----:B---3--:R-:W-:Y:S04]  /*3ba00*/  STL.64 [R1+0x30], R52 ;  /* 0x0000303401007387 */ /* 0x008fe80000100a00 */
[----:B------:R-:W-:Y:S04]  /*3ba10*/  STL.64 [R1+0x38], R54 ;  /* 0x0000383601007387 */ /* 0x000fe80000100a00 */
[----:B----4-:R-:W-:Y:S04]  /*3ba20*/  STL.64 [R1+0x20], R48 ;  /* 0x0000203001007387 */ /* 0x010fe80000100a00 */
[----:B------:R-:W-:Y:S04]  /*3ba30*/  STL.64 [R1+0x28], R50 ;  /* 0x0000283201007387 */ /* 0x000fe80000100a00 */
[----:B0-----:R0:W-:Y:S04]  /*3ba40*/  STL.64 [R1+0x10], R44 ;  /* 0x0000102c01007387 */ /* 0x0011e80000100a00 */
[----:B------:R1:W-:Y:S04]  /*3ba50*/  STL.64 [R1+0x18], R46 ;  /* 0x0000182e01007387 */ /* 0x0003e80000100a00 */
[----:B0-----:R-:W2:Y:S04]  /*3ba60*/  LDL.LU R44, [R1+0xa0] ;  /* 0x0000a000012c7983 */ /* 0x001ea80000300800 */
[----:B------:R-:W2:Y:S04]  /*3ba70*/  LDL.LU R45, [R1+0xa4] ;  /* 0x0000a400012d7983 */ /* 0x000ea80000300800 */
[----:B-1----:R-:W2:Y:S04]  /*3ba80*/  LDL.LU R46, [R1+0xa8] ;  /* 0x0000a800012e7983 */ /* 0x002ea80000300800 */
[----:B------:R-:W2:Y:S04]  /*3ba90*/  LDL.LU R47, [R1+0xac] ;  /* 0x0000ac00012f7983 */ /* 0x000ea80000300800 */
[----:B------:R-:W3:Y:S04]  /*3baa0*/  LDL.LU R48, [R1+0x90] ;  /* 0x0000900001307983 */ /* 0x000ee80000300800 */
[----:B------:R-:W3:Y:S04]  /*3bab0*/  LDL.LU R49, [R1+0x94] ;  /* 0x0000940001317983 */ /* 0x000ee80000300800 */
        /* <DEDUP_REMOVED lines=10> */
[----:B------:R-:W-:Y:S04]  /*3bb60*/  STL.64 [R1], R40 ;  /* 0x0000002801007387 */ /* 0x000fe80000100a00 */
[----:B------:R0:W-:Y:S04]  /*3bb70*/  STL.64 [R1+0x8], R42 ;  /* 0x0000082a01007387 */ /* 0x0001e80000100a00 */
[----:B------:R1:W-:Y:S04]  /*3bb80*/  STSM.16.M88.4 [R0], R8 ;  /* 0x0000000800007844 */ /* 0x0003e80000000200 */
[----:B0-----:R-:W4:Y:S04]  /*3bb90*/  LDL.LU.64 R42, [R1+0x13e8] ;  /* 0x0013e800012a7983 */ /* 0x001f280000300a00 */
[----:B------:R-:W4:Y:S01]  /*3bba0*/  LDL.LU.64 R40, [R1+0x13e0] ;  /* 0x0013e00001287983 */ /* 0x000f220000300a00 */
[----:B------:R-:W-:-:S03]  /*3bbb0*/  NOP ;  /* 0x0000000000007918 */ /* 0x000fc60000000000 */
[----:B------:R-:W-:Y:S04]  /*3bbc0*/  STL.64 [R1+0x120], R4 ;  /* 0x0001200401007387 */ /* 0x000fe80000100a00 */
[----:B------:R-:W-:Y:S04]  /*3bbd0*/  STL.64 [R1+0x128], R6 ;  /* 0x0001280601007387 */ /* 0x000fe80000100a00 */
[----:B-1----:R-:W4:Y:S04]  /*3bbe0*/  LDL.LU R8, [R1+0x60] ;  /* 0x0000600001087983 */ /* 0x002f280000300800 */
[----:B------:R-:W4:Y:S04]  /*3bbf0*/  LDL.LU R9, [R1+0x64] ;  /* 0x0000640001097983 */ /* 0x000f280000300800 */
[----:B------:R-:W4:Y:S04]  /*3bc00*/  LDL.LU R10, [R1+0x68] ;  /* 0x00006800010a7983 */ /* 0x000f280000300800 */
[----:B------:R-:W4:Y:S04]  /*3bc10*/  LDL.LU R11, [R1+0x6c] ;  /* 0x00006c00010b7983 */ /* 0x000f280000300800 */
[----:B------:R-:W0:Y:S01]  /*3bc20*/  LDS.128 R4, [R0] ;  /* 0x0000000000047984 */ /* 0x000e220000000c00 */
[----:B------:R-:W-:-:S03]  /*3bc30*/  NOP ;  /* 0x0000000000007918 */ /* 0x000fc60000000000 */
[----:B0-----:R-:W-:Y:S04]  /*3bc40*/  STL [R1+0x139c], R5 ;  /* 0x00139c0501007387 */ /* 0x001fe80000100800 */
[----:B------:R-:W-:Y:S04]  /*3bc50*/  STL [R1+0x1398], R6 ;  /* 0x0013980601007387 */ /* 0x000fe80000100800 */
[----:B------:R-:W-:Y:S04]  /*3bc60*/  STL [R1+0x1394], R7 ;  /* 0x0013940701007387 */ /* 0x000fe80000100800 */
[----:B--2---:R-:W-:Y:S01]  /*3bc70*/  STSM.16.M88.4 [R0], R44 ;  /* 0x0000002c00007844 */ /* 0x004fe20000000200 */
[----:B------:R-:W-:-:S03]  /*3bc80*/  NOP ;  /* 0x0000000000007918 */ /* 0x000fc60000000000 */
[----:B------:R-:W0:Y:S01]  /*3bc90*/  LDS.128 R44, [R0] ;  /* 0x00000000002c7984 */ /* 0x000e220000000c00 */
[----:B------:R-:W-:-:S03]  /*3bca0*/  NOP ;  /* 0x0000000000007918 */ /* 0x000fc60000000000 */
[----:B---3--:R-:W-:Y:S01]  /*3bcb0*/  STSM.16.M88.4 [R0], R48 ;  /* 0x0000003000007844 */ /* 0x008fe20000000200 */
[----:B------:R-:W-:-:S03]  /*3bcc0*/  NOP ;  /* 0x0000000000007918 */ /* 0x000fc60000000000 */
[----:B------:R-:W1:Y:S01]  /*3bcd0*/  LDS.128 R48, [R0] ;  /* 0x0000000000307984 */ /* 0x000e620000000c00 */
[----:B------:R-:W-:-:S03]  /*3bce0*/  NOP ;  /* 0x0000000000007918 */ /* 0x000fc60000000000 */
[----:B----4-:R-:W-:Y:S01]  /*3bcf0*/  STSM.16.M88.4 [R0], R52 ;  /* 0x0000003400007844 */ /* 0x010fe20000000200 */
[----:B------:R-:W-:-:S03]  /*3bd00*/  NOP ;  /* 0x0000000000007918 */ /* 0x000fc60000000000 */
[----:B------:R-:W2:Y:S01]  /*3bd10*/  LDS.128 R52, [R0] ;  /* 0x0000000000347984 */ /* 0x000ea20000000c00 */
[----:B------:R-:W-:-:S03]  /*3bd20*/  NOP ;  /* 0x0000000000007918 */ /* 0x000fc60000000000 */
[----:B0-----:R-:W-:Y:S04]  /*3bd30*/  STL.64 [R1+0xa0], R44 ;  /* 0x0000a02c01007387 */ /* 0x001fe80000100a00 */
[----:B------:R-:W-:Y:S01]  /*3bd40*/  STSM.16.M88.4 [R0], R56 ;  /* 0x0000003800007844 */ /* 0x000fe20000000200 */
[----:B------:R-:W-:-:S03]  /*3bd50*/  NOP ;  /* 0x0000000000007918 */ /* 0x000fc60000000000 */
[----:B------:R-:W0:Y:S01]  /*3bd60*/  LDS.128 R56, [R0] ;  /* 0x0000000000387984 */ /* 0x000e220000000c00 */
[----:B------:R-:W-:-:S03]  /*3bd70*/  NOP ;  /* 0x0000000000007918 */ /* 0x000fc60000000000 */
[----:B------:R3:W-:Y:S04]  /*3bd80*/  STL.64 [R1+0xa8], R46 ;  /* 0x0000a82e01007387 */ /* 0x0007e80000100a00 */
[----:B---3--:R-:W3:Y:S04]  /*3bd90*/  LDL.LU.64 R46, [R1+0x13d8] ;  /* 0x0013d800012e7983 */ /* 0x008ee80000300a00 */
[----:B------:R-:W3:Y:S04]  /*3bda0*/  LDL.LU.64 R44, [R1+0x13d0] ;  /* 0x0013d000012c7983 */ /* 0x000ee80000300a00 */
[----:B-1----:R-:W-:Y:S04]  /*3bdb0*/  STL.64 [R1+0x90], R48 ;  /* 0x0000903001007387 */ /* 0x002fe80000100a00 */
[----:B------:R1:W-:Y:S04]  /*3bdc0*/  STL.64 [R1+0x98], R50 ;  /* 0x0000983201007387 */ /* 0x0003e80000100a00 */
[----:B------:R-:W-:Y:S01]  /*3bdd0*/  STSM.16.M88.4 [R0], R8 ;  /* 0x0000000800007844 */ /* 0x000fe20000000200 */
[----:B------:R-:W-:-:S03]  /*3bde0*/  NOP ;  /* 0x0000000000007918 */ /* 0x000fc60000000000 */
[----:B------:R-:W4:Y:S01]  /*3bdf0*/  LDS.128 R8, [R0] ;  /* 0x0000000000087984 */ /* 0x000f220000000c00 */
[----:B------:R-:W-:-:S03]  /*3be00*/  NOP ;  /* 0x0000000000007918 */ /* 0x000fc60000000000 */
[----:B-1----:R-:W3:Y:S04]  /*3be10*/  LDL.LU.64 R50, [R1+0x13c8] ;  /* 0x0013c80001327983 */ /* 0x002ee80000300a00 */
[----:B------:R-:W3:Y:S04]  /*3be20*/  LDL.LU.64 R48, [R1+0x13c0] ;  /* 0x0013c00001307983 */ /* 0x000ee80000300a00 */
[----:B--2---:R-:W-:Y:S04]  /*3be30*/  STL.64 [R1+0x80], R52 ;  /* 0x0000803401007387 */ /* 0x004fe80000100a00 */
[----:B------:R1:W-:Y:S04]  /*3be40*/  STL.64 [R1+0x88], R54 ;  /* 0x0000883601007387 */ /* 0x0003e80000100a00 */
[----:B------:R-:W-:Y:S01]  /*3be50*/  STSM.16.M88.4 [R0], R12 ;  /* 0x0000000c00007844 */ /* 0x000fe20000000200 */
[----:B------:R-:W-:-:S03]  /*3be60*/  NOP ;  /* 0x0000000000007918 */ /* 0x000fc60000000000 */
[----:B-1----:R-:W2:Y:S04]  /*3be70*/  LDL.LU.64 R54, [R1+0x13b8] ;  /* 0x0013b80001367983 */ /* 0x002ea80000300a00 */
[----:B------:R-:W2:Y:S04]  /*3be80*/  LDL.LU.64 R52, [R1+0x13b0] ;  /* 0x0013b00001347983 */ /* 0x000ea80000300a00 */
[----:B0-----:R-:W-:Y:S04]  /*3be90*/  STL.64 [R1+0x70], R56 ;  /* 0x0000703801007387 */ /* 0x001fe80000100a00 */
[----:B------:R0:W-:Y:S04]  /*3bea0*/  STL.64 [R1+0x78], R58 ;  /* 0x0000783a01007387 */ /* 0x0001e80000100a00 */
[----:B0-----:R-:W2:Y:S04]  /*3beb0*/  LDL.LU.64 R58, [R1+0x13a8] ;  /* 0x0013a800013a7983 */ /* 0x001ea80000300a00 */
[----:B------:R-:W2:Y:S04]  /*3bec0*/  LDL.LU.64 R56, [R1+0x13a0] ;  /* 0x0013a00001387983 */ /* 0x000ea80000300a00 */
[----:B----4-:R-:W-:Y:S04]  /*3bed0*/  STL.64 [R1+0x130], R8 ;  /* 0x0001300801007387 */ /* 0x010fe80000100a00 */
[----:B------:R-:W-:Y:S04]  /*3bee0*/  STL.64 [R1+0x138], R10 ;  /* 0x0001380a01007387 */ /* 0x000fe80000100a00 */
[----:B------:R-:W0:Y:S01]  /*3bef0*/  LDS.128 R8, [R0] ;  /* 0x0000000000087984 */ /* 0x000e220000000c00 */
[----:B------:R-:W-:-:S03]  /*3bf00*/  NOP ;  /* 0x0000000000007918 */ /* 0x000fc60000000000 */
[----:B------:R-:W-:Y:S01]  /*3bf10*/  STSM.16.M88.4 [R0], R16 ;  /* 0x0000001000007844 */ /* 0x000fe20000000200 */
[----:B------:R-:W-:-:S03]  /*3bf20*/  NOP ;  /* 0x0000000000007918 */ /* 0x000fc60000000000 */
[----:B0-----:R-:W-:Y:S04]  /*3bf30*/  STL.64 [R1+0x140], R8 ;  /* 0x0001400801007387 */ /* 0x001fe80000100a00 */
        /* <DEDUP_REMOVED lines=9> */
[----:B------:R-:W-:Y:S04]  /*3bfd0*/  STSM.16.M88.4 [R0], R24 ;  /* 0x0000001800007844 */ /* 0x000fe80000000200 */
[----:B0-----:R-:W-:Y:S04]  /*3bfe0*/  STL.64 [R1+0x60], R8 ;  /* 0x0000600801007387 */ /* 0x001fe80000100a00 */
[----:B------:R-:W-:Y:S01]  /*3bff0*/  STL.64 [R1+0x68], R10 ;  /* 0x0000680a01007387 */ /* 0x000fe20000100a00 */
[----:B------:R-:W-:-:S03]  /*3c000*/  NOP ;  /* 0x0000000000007918 */ /* 0x000fc60000000000 */
        /* <DEDUP_REMOVED lines=26> */
[----:B---3--:R1:W-:Y:S04]  /*3c1b0*/  STSM.16.M88.4 [R0], R44 ;  /* 0x0000002c00007844 */ /* 0x0083e80000000200 */
[----:B0-----:R-:W-:Y:S04]  /*3c1c0*/  STL.64 [R1+0x1a0], R8 ;  /* 0x0001a00801007387 */ /* 0x001fe80000100a00 */
[----:B------:R-:W-:Y:S01]  /*3c1d0*/  STL.64 [R1+0x1a8], R10 ;  /* 0x0001a80a01007387 */ /* 0x000fe20000100a00 */
[----:B------:R-:W-:-:S03]  /*3c1e0*/  NOP ;  /* 0x0000000000007918 */ /* 0x000fc60000000000 */
[----:B-1----:R-:W3:Y:S04]  /*3c1f0*/  LDL.LU R44, [R1+0x100] ;  /* 0x00010000012c7983 */ /* 0x002ee80000300800 */
[----:B------:R-:W3:Y:S04]  /*3c200*/  LDL.LU R45, [R1+0x104] ;  /* 0x00010400012d7983 */ /* 0x000ee80000300800 */
[----:B------:R-:W3:Y:S04]  /*3c210*/  LDL.LU R46, [R1+0x108] ;  /* 0x00010800012e7983 */ /* 0x000ee80000300800 */
[----:B------:R-:W3:Y:S04]  /*3c220*/  LDL.LU R47, [R1+0x10c] ;  /* 0x00010c00012f7983 */ /* 0x000ee80000300800 */
[----:B------:R-:W4:Y:S04]  /*3c230*/  LDL.LU R40, [R1+0xf0] ;  /* 0x0000f00001287983 */ /* 0x000f280000300800 */
[----:B------:R-:W4:Y:S04]  /*3c240*/  LDL.LU R41, [R1+0xf4] ;  /* 0x0000f40001297983 */ /* 0x000f280000300800 */
[----:B------:R-:W4:Y:S04]  /*3c250*/  LDL.LU R42, [R1+0xf8] ;  /* 0x0000f800012a7983 */ /* 0x000f280000300800 */
[----:B------:R-:W4:Y:S04]  /*3c260*/  LDL.LU R43, [R1+0xfc] ;  /* 0x0000fc00012b7983 */ /* 0x000f280000300800 */
        /* <DEDUP_REMOVED lines=16> */
[----:B------:R-:W0:Y:S01]  /*3c370*/  LDS.128 R8, [R0] ;  /* 0x0000000000087984 */ /* 0x000e220000000c00 */
[----:B------:R-:W-:-:S03]  /*3c380*/  NOP ;  /* 0x0000000000007918 */ /* 0x000fc60000000000 */
[----:B------:R-:W-:Y:S01]  /*3c390*/  STSM.16.M88.4 [R0], R48 ;  /* 0x0000003000007844 */ /* 0x000fe20000000200 */
[----:B------:R-:W-:-:S03]  /*3c3a0*/  NOP ;  /* 0x0000000000007918 */ /* 0x000fc60000000000 */
[----:B------:R-:W-:Y:S01]  /*3c3b0*/  LDS.128 R12, [R0] ;  /* 0x00000000000c7984 */ /* 0x000fe20000000c00 */
[----:B------:R-:W-:-:S03]  /*3c3c0*/  NOP ;  /* 0x0000000000007918 */ /* 0x000fc60000000000 */
[----:B--2---:R-:W-:Y:S01]  /*3c3d0*/  STSM.16.M88.4 [R0], R52 ;  /* 0x0000003400007844 */ /* 0x004fe20000000200 */
[----:B------:R-:W-:-:S03]  /*3c3e0*/  NOP ;  /* 0x0000000000007918 */ /* 0x000fc60000000000 */
[----:B------:R-:W-:Y:S01]  /*3c3f0*/  LDS.128 R16, [R0] ;  /* 0x0000000000107984 */ /* 0x000fe20000000c00 */
[----:B------:R-:W-:-:S03]  /*3c400*/  NOP ;  /* 0x0000000000007918 */ /* 0x000fc60000000000 */
[----:B------:R-:W-:Y:S01]  /*3c410*/  STSM.16.M88.4 [R0], R56 ;  /* 0x0000003800007844 */ /* 0x000fe20000000200 */
[----:B------:R-:W-:-:S03]  /*3c420*/  NOP ;  /* 0x0000000000007918 */ /* 0x000fc60000000000 */
[----:B0-----:R0:W-:Y:S04]  /*3c430*/  STL [R1+0x1390], R8 ;  /* 0x0013900801007387 */ /* 0x0011e80000100800 */
[----:B------:R1:W-:Y:S04]  /*3c440*/  STL [R1+0x138c], R9 ;  /* 0x00138c0901007387 */ /* 0x0003e80000100800 */
[----:B------:R2:W-:Y:S04]  /*3c450*/  STL [R1+0x1388], R10 ;  /* 0x0013880a01007387 */ /* 0x0005e80000100800 */
[----:B------:R2:W-:Y:S04]  /*3c460*/  STL [R1+0x1384], R11 ;  /* 0x0013840b01007387 */ /* 0x0005e80000100800 */
[----:B0-----:R-:W4:Y:S04]  /*3c470*/  LDL.LU R8, [R1+0x110] ;  /* 0x0001100001087983 */ /* 0x001f280000300800 */
[----:B-1----:R-:W4:Y:S04]  /*3c480*/  LDL.LU R9, [R1+0x114] ;  /* 0x0001140001097983 */ /* 0x002f280000300800 */
[----:B--2---:R-:W2:Y:S04]  /*3c490*/  LDL.LU R10, [R1+0x118] ;  /* 0x00011800010a7983 */ /* 0x004ea80000300800 */
[----:B------:R-:W2:Y:S04]  /*3c4a0*/  LDL.LU R11, [R1+0x11c] ;  /* 0x00011c00010b7983 */ /* 0x000ea80000300800 */
[----:B------:R-:W-:Y:S01]  /*3c4b0*/  LDS.128 R20, [R0] ;  /* 0x0000000000147984 */ /* 0x000fe20000000c00 */
[----:B------:R-:W-:-:S03]  /*3c4c0*/  NOP ;  /* 0x0000000000007918 */ /* 0x000fc60000000000 */
[----:B------:R-:W2:Y:S04]  /*3c4d0*/  LDL.LU R61, [R1+0x768] ;  /* 0x00076800013d7983 */ /* 0x000ea80000300800 */
[----:B------:R-:W2:Y:S04]  /*3c4e0*/  LDL.LU R60, [R1+0x764] ;  /* 0x00076400013c7983 */ /* 0x000ea80000300800 */
[----:B------:R-:W2:Y:S04]  /*3c4f0*/  LDL.LU R58, [R1+0x50] ;  /* 0x00005000013a7983 */ /* 0x000ea80000300800 */
[----:B---3--:R-:W-:Y:S01]  /*3c500*/  STSM.16.M88.4 [R0], R24 ;  /* 0x0000001800007844 */ /* 0x008fe20000000200 */
[----:B------:R-:W-:-:S03]  /*3c510*/  NOP ;  /* 0x0000000000007918 */ /* 0x000fc60000000000 */
[----:B------:R-:W-:Y:S01]  /*3c520*/  LDS.128 R24, [R0] ;  /* 0x0000000000187984 */ /* 0x000fe20000000c00 */
[----:B------:R-:W-:-:S03]  /*3c530*/  NOP ;  /* 0x0000000000007918 */ /* 0x000fc60000000000 */
[----:B----4-:R-:W-:Y:S01]  /*3c540*/  STSM.16.M88.4 [R0], R28 ;  /* 0x0000001c00007844 */ /* 0x010fe20000000200 */
[----:B------:R-:W-:-:S03]  /*3c550*/  NOP ;  /* 0x0000000000007918 */ /* 0x000fc60000000000 */
[----:B------:R-:W-:Y:S01]  /*3c560*/  LDS.128 R28, [R0] ;  /* 0x00000000001c7984 */ /* 0x000fe20000000c00 */
[----:B------:R-:W-:-:S03]  /*3c570*/  NOP ;  /* 0x0000000000007918 */ /* 0x000fc60000000000 */
[----:B------:R-:W-:Y:S01]  /*3c580*/  STSM.16.M88.4 [R0], R32 ;  /* 0x0000002000007844 */ /* 0x000fe20000000200 */
        /* <DEDUP_REMOVED lines=13> */
[----:B------:R-:W0:Y:S01]  /*3c660*/  LDS.128 R44, [R0] ;  /* 0x00000000002c7984 */ /* 0x000e220000000c00 */
[----:B------:R-:W-:-:S03]  /*3c670*/  NOP ;  /* 0x0000000000007918 */ /* 0x000fc60000000000 */
[----:B0-----:R0:W-:Y:S04]  /*3c680*/  STL [R1+0x1380], R47 ;  /* 0x0013802f01007387 */ /* 0x0011e80000100800 */
[----:B0-----:R-:W3:Y:S04]  /*3c690*/  LDL.LU R47, [R1+0x578] ;  /* 0x00057800012f7983 */ /* 0x001ee80000300800 */
[----:B--2---:R0:W-:Y:S04]  /*3c6a0*/  STSM.16.M88.4 [R0], R8 ;  /* 0x0000000800007844 */ /* 0x0041e80000000200 */
[----:B0-----:R-:W2:Y:S04]  /*3c6b0*/  LDL.LU R11, [R1+0x40] ;  /* 0x00004000010b7983 */ /* 0x001ea80000300800 */
[----:B------:R-:W4:Y:S04]  /*3c6c0*/  LDL.LU R10, [R1+0x54] ;  /* 0x00005400010a7983 */ /* 0x000f280000300800 */
[----:B------:R-:W4:Y:S04]  /*3c6d0*/  LDL.LU R9, [R1+0x44] ;  /* 0x0000440001097983 */ /* 0x000f280000300800 */
[----:B------:R-:W4:Y:S04]  /*3c6e0*/  LDL.LU R8, [R1+0x58] ;  /* 0x0000580001087983 */ /* 0x000f280000300800 */
[----:B------:R-:W4:Y:S04]  /*3c6f0*/  LDL.LU R7, [R1+0x48] ;  /* 0x0000480001077983 */ /* 0x000f280000300800 */
[----:B------:R-:W4:Y:S04]  /*3c700*/  LDL.LU R6, [R1+0x5c] ;  /* 0x00005c0001067983 */ /* 0x000f280000300800 */
[----:B------:R-:W4:Y:S01]  /*3c710*/  LDL.LU R5, [R1+0x4c] ;  /* 0x00004c0001057983 */ /* 0x000f220000300800 */
[C---:B------:R-:W-:Y:S01]  /*3c720*/  IMAD R3, R61.reuse, UR4, RZ ;  /* 0x000000043d037c24 */ /* 0x040fe2000f8e02ff */
[----:B------:R-:W-:Y:S01]  /*3c730*/  ISETP.GE.AND P3, PT, R61, UR10, PT ;  /* 0x0000000a3d007c0c */ /* 0x000fe2000bf66270 */
[----:B------:R-:W-:Y:S01]  /*3c740*/  IMAD R49, R60, UR4, RZ ;  /* 0x000000043c317c24 */ /* 0x000fe2000f8e02ff */
[----:B------:R-:W-:Y:S01]  /*3c750*/  ULDC.64 UR10, c[0x0][0x228] ;  /* 0x00008a00000a7ab9 */ /* 0x000fe20000000a00 */
[----:B------:R-:W-:Y:S01]  /*3c760*/  PRMT R55, R58, 0x7632, R55 ;  /* 0x000076323a377816 */ /* 0x000fe20000000037 */
[----:B------:R-:W-:Y:S01]  /*3c770*/  ULDC.64 UR4, c[0x0][0x228] ;  /* 0x00008a0000047ab9 */ /* 0x000fe20000000a00 */
[----:B------:R-:W-:-:S04]  /*3c780*/  LEA R2, P0, R3, UR8, 0x1 ;  /* 0x0000000803027c11 */ /* 0x000fc8000f8008ff */
[----:B------:R-:W-:Y:S02]  /*3c790*/  LEA.HI.X.SX32 R3, R3, UR9, 0x1, P0 ;  /* 0x0000000903037c11 */ /* 0x000fe400080f0eff */
[----:B------:R-:W-:Y:S01]  /*3c7a0*/  ISETP.GE.AND P0, PT, R60, UR12, PT ;  /* 0x0000000c3c007c0c */ /* 0x000fe2000bf06270 */
[----:B------:R-:W-:Y:S01]  /*3c7b0*/  ULDC.64 UR12, c[0x0][0x228] ;  /* 0x00008a00000c7ab9 */ /* 0x000fe20000000a00 */
[----:B------:R-:W-:-:S04]  /*3c7c0*/  LEA R48, P5, R49, UR8, 0x1 ;  /* 0x0000000831307c11 */ /* 0x000fc8000f8a08ff */
[----:B------:R-:W-:Y:S01]  /*3c7d0*/  LEA.HI.X.SX32 R49, R49, UR9, 0x1, P5 ;  /* 0x0000000931317c11 */ /* 0x000fe2000a8f0eff */
[----:B------:R-:W-:Y:S01]  /*3c7e0*/  ULDC.64 UR8, c[0x0][0x228] ;  /* 0x00008a0000087ab9 */ /* 0x000fe20000000a00 */
[----:B------:R-:W-:Y:S01]  /*3c7f0*/  ISETP.LT.AND P5, PT, R61, UR10, !P1 ;  /* 0x0000000a3d007c0c */ /* 0x000fe2000cfa1270 */
[----:B------:R-:W-:Y:S01]  /*3c800*/  ULDC UR10, c[0x0][0x228] ;  /* 0x00008a00000a7ab9 */ /* 0x000fe20000000800 */
[----:B------:R-:W-:Y:S01]  /*3c810*/  ISETP.LT.AND P1, PT, R60, UR8, !P1 ;  /* 0x000000083c007c0c */ /* 0x000fe2000cf21270 */
[----:B------:R-:W-:Y:S01]  /*3c820*/  ULDC UR8, c[0x0][0x22c] ;  /* 0x00008b0000087ab9 */ /* 0x000fe20000000800 */
[----:B------:R-:W-:Y:S01]  /*3c830*/  NOP ;  /* 0x0000000000007918 */ /* 0x000fe20000000000 */
[C---:B---3--:R-:W-:Y:S02]  /*3c840*/  ISETP.LT.AND P3, PT, R47.reuse, UR29, !P3 ;  /* 0x0000001d2f007c0c */ /* 0x048fe4000df61270 */
[C---:B------:R-:W-:Y:S01]  /*3c850*/  ISETP.LT.AND P0, PT, R47.reuse, UR31, !P0 ;  /* 0x0000001f2f007c0c */ /* 0x040fe2000c701270 */
[----:B------:R-:W-:-:S04]  /*3c860*/  IMAD R54, R47, UR24, RZ ;  /* 0x000000182f367c24 */ /* 0x000fc8000f8e02ff */
[----:B------:R-:W-:-:S04]  /*3c870*/  IMAD.WIDE R52, R54, 0x2, R2 ;  /* 0x0000000236347825 */ /* 0x000fc800078e0202 */
[C---:B------:R-:W-:Y:S02]  /*3c880*/  IMAD.WIDE R50, R54.reuse, 0x2, R48 ;  /* 0x0000000236327825 */ /* 0x040fe400078e0230 */
[----:B------:R0:W-:Y:S02]  /*3c890*/  @P3 STG.E.U16 desc[UR6][R52.64], R58 ;  /* 0x0000003a34003986 */ /* 0x0001e4000c101506 */
[----:B------:R-:W-:Y:S01]  /*3c8a0*/  VIADD R54, R54, UR24 ;  /* 0x0000001836367c36 */ /* 0x000fe20008000000 */
[----:B------:R-:W-:Y:S01]  /*3c8b0*/  ISETP.LT.AND P3, PT, R61, UR4, !P6 ;  /* 0x000000043d007c0c */ /* 0x000fe2000f761270 */
[----:B------:R1:W-:Y:S01]  /*3c8c0*/  @P0 STG.E.U16 desc[UR6][R50.64], R55 ;  /* 0x0000003732000986 */ /* 0x0003e2000c101506 */
[----:B--2---:R-:W-:Y:S01]  /*3c8d0*/  PRMT R56, R11, 0x7632, R56 ;  /* 0x000076320b387816 */ /* 0x004fe20000000038 */
[----:B------:R-:W-:Y:S01]  /*3c8e0*/  ULDC UR4, c[0x0][0x22c] ;  /* 0x00008b0000047ab9 */ /* 0x000fe20000000800 */
[----:B0-----:R-:W-:-:S04]  /*3c8f0*/  IMAD.WIDE R52, R54, 0x2, R2 ;  /* 0x0000000236347825 */ /* 0x001fc800078e0202 */
[C---:B-1----:R-:W-:Y:S01]  /*3c900*/  IMAD.WIDE R50, R54.reuse, 0x2, R48 ;  /* 0x0000000236327825 */ /* 0x042fe200078e0230 */
[----:B------:R0:W-:Y:S03]  /*3c910*/  @P5 STG.E.U16 desc[UR6][R52.64], R11 ;  /* 0x0000000b34005986 */ /* 0x0001e6000c101506 */
[----:B------:R-:W-:Y:S01]  /*3c920*/  VIADD R54, R54, UR24 ;  /* 0x0000001836367c36 */ /* 0x000fe20008000000 */
[----:B------:R1:W-:Y:S01]  /*3c930*/  @P1 STG.E.U16 desc[UR6][R50.64], R56 ;  /* 0x0000003832001986 */ /* 0x0003e2000c101506 */
[----:B------:R-:W-:Y:S01]  /*3c940*/  ISETP.LT.AND P6, PT, R60, UR14, !P6 ;  /* 0x0000000e3c007c0c */ /* 0x000fe2000f7c1270 */
[----:B------:R-:W-:Y:S01]  /*3c950*/  VIADD R55, R47, 0x4 ;  /* 0x000000042f377836 */ /* 0x000fe20000000000 */
[----:B------:R-:W-:Y:S02]  /*3c960*/  ISETP.LT.AND P1, PT, R61, UR12, !P4 ;  /* 0x0000000c3d007c0c */ /* 0x000fe4000e721270 */
[----:B----4-:R-:W-:Y:S01]  /*3c970*/  PRMT R59, R7, 0x7632, R59 ;  /* 0x00007632073b7816 */ /* 0x010fe2000000003b */
[----:B------:R-:W-:-:S02]  /*3c980*/  VIADD R58, R47, 0x8 ;  /* 0x000000082f3a7836 */ /* 0x000fc40000000000 */
[----:B0-----:R-:W-:Y:S02]  /*3c990*/  VIADD R52, R47, 0x5 ;  /* 0x000000052f347836 */ /* 0x001fe40000000000 */
[----:B-1----:R-:W-:Y:S01]  /*3c9a0*/  IMAD.WIDE R50, R54, 0x2, R2 ;  /* 0x0000000236327825 */ /* 0x002fe200078e0202 */
[----:B------:R-:W-:Y:S01]  /*3c9b0*/  ISETP.GE.AND P0, PT, R55, UR8, PT ;  /* 0x0000000837007c0c */ /* 0x000fe2000bf06270 */
[----:B------:R-:W-:Y:S01]  /*3c9c0*/  ULDC UR8, c[0x0][0x228] ;  /* 0x00008a0000087ab9 */ /* 0x000fe20000000800 */
[----:B------:R-:W-:Y:S01]  /*3c9d0*/  PRMT R56, R10, 0x7632, R56 ;  /* 0x000076320a387816 */ /* 0x000fe20000000038 */
[----:B------:R-:W-:Y:S01]  /*3c9e0*/  ULDC UR12, c[0x0][0x228] ;  /* 0x00008a00000c7ab9 */ /* 0x000fe20000000800 */
[----:B------:R0:W-:Y:S01]  /*3c9f0*/  @P3 STG.E.U16 desc[UR6][R50.64], R10 ;  /* 0x0000000a32003986 */ /* 0x0001e2000c101506 */
[----:B------:R-:W-:Y:S01]  /*3ca00*/  ISETP.GE.AND P5, PT, R52, UR4, PT ;  /* 0x0000000434007c0c */ /* 0x000fe2000bfa6270 */
[----:B------:R-:W-:Y:S01]  /*3ca10*/  ULDC UR4, c[0x0][0x22c] ;  /* 0x00008b0000047ab9 */ /* 0x000fe20000000800 */
[----:B------:R-:W-:Y:S01]  /*3ca20*/  ISETP.LT.AND P4, PT, R60, UR22, !P4 ;  /* 0x000000163c007c0c */ /* 0x000fe2000e781270 */
[----:B0-----:R-:W-:-:S02]  /*3ca30*/  VIADD R50, R54, UR24 ;  /* 0x0000001836327c36 */ /* 0x001fc40008000000 */
[----:B------:R-:W-:-:S04]  /*3ca40*/  IMAD.WIDE R54, R54, 0x2, R48 ;  /* 0x0000000236367825 */ /* 0x000fc800078e0230 */
[----:B------:R-:W-:Y:S01]  /*3ca50*/  IMAD.WIDE R52, R50, 0x2, R2 ;  /* 0x0000000232347825 */ /* 0x000fe200078e0202 */
[----:B------:R0:W-:Y:S03]  /*3ca60*/  @P6 STG.E.U16 desc[UR6][R54.64], R56 ;  /* 0x0000003836006986 */ /* 0x0001e6000c101506 */
[----:B------:R-:W-:Y:S01]  /*3ca70*/  VIADD R51, R47, 0x6 ;  /* 0x000000062f337836 */ /* 0x000fe20000000000 */
[----:B------:R1:W-:Y:S01]  /*3ca80*/  @P1 STG.E.U16 desc[UR6][R52.64], R9 ;  /* 0x0000000934001986 */ /* 0x0003e2000c101506 */
[----:B------:R-:W-:Y:S02]  /*3ca90*/  ISETP.LT.AND P1, PT, R61, UR20, !P0 ;  /* 0x000000143d007c0c */ /* 0x000fe4000c721270 */
[----:B------:R-:W-:Y:S02]  /*3caa0*/  ISETP.LT.AND P0, PT, R60, UR18, !P0 ;  /* 0x000000123c007c0c */ /* 0x000fe4000c701270 */
[----:B------:R-:W-:Y:S01]  /*3cab0*/  ISETP.GE.AND P3, PT, R51, UR4, PT ;  /* 0x0000000433007c0c */ /* 0x000fe2000bf66270 */
[----:B------:R-:W-:Y:S01]  /*3cac0*/  ULDC UR4, c[0x0][0x22c] ;  /* 0x00008b0000047ab9 */ /* 0x000fe20000000800 */
[----:B0-----:R-:W-:-:S02]  /*3cad0*/  PRMT R54, R9, 0x7632, R54 ;  /* 0x0000763209367816 */ /* 0x001fc40000000036 */
[----:B------:R-:W-:Y:S01]  /*3cae0*/  IADD3 R51, R47, 0x7, RZ ;  /* 0x000000072f337810 */ /* 0x000fe20007ffe0ff */
[----:B-1----:R-:W-:Y:S01]  /*3caf0*/  IMAD.WIDE R52, R50, 0x2, R48 ;  /* 0x0000000232347825 */ /* 0x002fe200078e0230 */
[----:B------:R-:W-:-:S03]  /*3cb00*/  ISETP.LT.AND P6, PT, R61, UR16, !P5 ;  /* 0x000000103d007c0c */ /* 0x000fc6000efc1270 */
[----:B------:R-:W-:Y:S01]  /*3cb10*/  VIADD R50, R50, UR24 ;  /* 0x0000001832327c36 */ /* 0x000fe20008000000 */
[----:B------:R-:W-:Y:S01]  /*3cb20*/  ISETP.LT.AND P5, PT, R60, UR26, !P5 ;  /* 0x0000001a3c007c0c */ /* 0x000fe2000efa1270 */
[----:B------:R0:W-:Y:S01]  /*3cb30*/  @P4 STG.E.U16 desc[UR6][R52.64], R54 ;  /* 0x0000003634004986 */ /* 0x0001e2000c101506 */
[----:B------:R-:W-:Y:S01]  /*3cb40*/  ISETP.GE.AND P4, PT, R51, UR4, PT ;  /* 0x0000000433007c0c */ /* 0x000fe2000bf86270 */
[----:B------:R-:W-:Y:S01]  /*3cb50*/  IMAD.WIDE R56, R50, 0x2, R2 ;  /* 0x0000000232387825 */ /* 0x000fe200078e0202 */
[----:B------:R-:W-:-:S03]  /*3cb60*/  ULDC UR4, c[0x0][0x22c] ;  /* 0x00008b0000047ab9 */ /* 0x000fc60000000800 */
[C---:B------:R-:W-:Y:S01]  /*3cb70*/  VIADD R51, R50.reuse, UR24 ;  /* 0x0000001832337c36 */ /* 0x040fe20008000000 */
[----:B------:R1:W-:Y:S01]  /*3cb80*/  @P1 STG.E.U16 desc[UR6][R56.64], R8 ;  /* 0x0000000838001986 */ /* 0x0003e2000c101506 */
[----:B0-----:R-:W-:Y:S01]  /*3cb90*/  IMAD.WIDE R54, R50, 0x2, R48 ;  /* 0x0000000232367825 */ /* 0x001fe200078e0230 */
[----:B------:R-:W-:-:S03]  /*3cba0*/  PRMT R50, R8, 0x7632, R50 ;  /* 0x0000763208327816 */ /* 0x000fc60000000032 */
[----:B------:R-:W-:-:S04]  /*3cbb0*/  IMAD.WIDE R52, R51, 0x2, R2 ;  /* 0x0000000233347825 */ /* 0x000fc800078e0202 */
[----:B-1----:R-:W-:Y:S01]  /*3cbc0*/  IMAD.WIDE R56, R51, 0x2, R48 ;  /* 0x0000000233387825 */ /* 0x002fe200078e0230 */
[----:B------:R-:W-:Y:S04]  /*3cbd0*/  @P0 STG.E.U16 desc[UR6][R54.64], R50 ;  /* 0x0000003236000986 */ /* 0x000fe8000c101506 */
[----:B------:R-:W-:Y:S04]  /*3cbe0*/  @P6 STG.E.U16 desc[UR6][R52.64], R7 ;  /* 0x0000000734006986 */ /* 0x000fe8000c101506 */
[----:B------:R0:W-:Y:S04]  /*3cbf0*/  @P5 STG.E.U16 desc[UR6][R56.64], R59 ;  /* 0x0000003b38005986 */ /* 0x0001e8000c101506 */
[----:B0-----:R-:W2:Y:S04]  /*3cc00*/  LDL.LU R57, [R1+0x30] ;  /* 0x0000300001397983 */ /* 0x001ea80000300800 */
[----:B------:R-:W3:Y:S04]  /*3cc10*/  LDL.LU R11, [R1+0x20] ;  /* 0x00002000010b7983 */ /* 0x000ee80000300800 */
[----:B------:R-:W4:Y:S01]  /*3cc20*/  LDL.LU R10, [R1+0x34] ;  /* 0x00003400010a7983 */ /* 0x000f220000300800 */
[----:B------:R-:W-:-:S03]  /*3cc30*/  VIADD R50, R47, 0x9 ;  /* 0x000000092f327836 */ /* 0x000fc60000000000 */
[----:B------:R-:W4:Y:S01]  /*3cc40*/  LDL.LU R9, [R1+0x24] ;  /* 0x0000240001097983 */ /* 0x000f220000300800 */
[----:B------:R-:W-:Y:S01]  /*3cc50*/  ISETP.GE.AND P1, PT, R58, UR4, PT ;  /* 0x000000043a007c0c */ /* 0x000fe2000bf26270 */
[----:B------:R-:W-:Y:S01]  /*3cc60*/  ULDC UR4, c[0x0][0x22c] ;  /* 0x00008b0000047ab9 */ /* 0x000fe20000000800 */
[----:B------:R-:W-:Y:S01]  /*3cc70*/  ISETP.LT.AND P6, PT, R61, UR28, !P3 ;  /* 0x0000001c3d007c0c */ /* 0x000fe2000dfc1270 */
[----:B------:R-:W4:Y:S01]  /*3cc80*/  LDL.LU R8, [R1+0x38] ;  /* 0x0000380001087983 */ /* 0x000f220000300800 */
[----:B------:R-:W-:Y:S01]  /*3cc90*/  ISETP.GE.AND P0, PT, R50, UR4, PT ;  /* 0x0000000432007c0c */ /* 0x000fe2000bf06270 */
[----:B------:R-:W-:Y:S01]  /*3cca0*/  VIADD R50, R51, UR24 ;  /* 0x0000001833327c36 */ /* 0x000fe20008000000 */
[----:B------:R-:W-:Y:S01]  /*3ccb0*/  ULDC UR4, c[0x0][0x22c] ;  /* 0x00008b0000047ab9 */ /* 0x000fe20000000800 */
[----:B------:R-:W-:Y:S02]  /*3ccc0*/  VIADD R58, R47, 0xa ;  /* 0x0000000a2f3a7836 */ /* 0x000fe40000000000 */
[----:B------:R-:W-:Y:S01]  /*3ccd0*/  IMAD.WIDE R54, R50, 0x2, R2 ;  /* 0x0000000232367825 */ /* 0x000fe200078e0202 */
[----:B------:R-:W-:-:S02]  /*3cce0*/  ISETP.LT.AND P3, PT, R60, UR30, !P3 ;  /* 0x0000001e3c007c0c */ /* 0x000fc4000df61270 */
[----:B------:R-:W-:Y:S01]  /*3ccf0*/  ISETP.GE.AND P5, PT, R58, UR4, PT ;  /* 0x000000043a007c0c */ /* 0x000fe2000bfa6270 */
[----:B------:R-:W-:Y:S01]  /*3cd00*/  ULDC UR4, c[0x0][0x228] ;  /* 0x00008a0000047ab9 */ /* 0x000fe20000000800 */
[----:B------:R-:W-:Y:S01]  /*3cd10*/  PRMT R51, R6, 0x7632, R51 ;  /* 0x0000763206337816 */ /* 0x000fe20000000033 */
[----:B------:R0:W-:Y:S01]  /*3cd20*/  @P6 STG.E.U16 desc[UR6][R54.64], R6 ;  /* 0x0000000636006986 */ /* 0x0001e2000c101506 */
[----:B------:R-:W-:Y:S01]  /*3cd30*/  ISETP.LT.AND P6, PT, R61, UR4, !P4 ;  /* 0x000000043d007c0c */ /* 0x000fe2000e7c1270 */
[C---:B------:R-:W-:Y:S01]  /*3cd40*/  IMAD.WIDE R52, R50.reuse, 0x2, R48 ;  /* 0x0000000232347825 */ /* 0x040fe200078e0230 */
[----:B------:R-:W-:Y:S01]  /*3cd50*/  IADD3 R50, R50, UR24, RZ ;  /* 0x0000001832327c10 */ /* 0x000fe2000fffe0ff */
[----:B------:R-:W-:Y:S01]  /*3cd60*/  ULDC UR4, c[0x0][0x22c] ;  /* 0x00008b0000047ab9 */ /* 0x000fe20000000800 */
[----:B0-----:R-:W4:Y:S03]  /*3cd70*/  LDL.LU R6, [R1+0x28] ;  /* 0x0000280001067983 */ /* 0x001f260000300800 */
[----:B------:R-:W-:Y:S01]  /*3cd80*/  IMAD.WIDE R54, R50, 0x2, R2 ;  /* 0x0000000232367825 */ /* 0x000fe200078e0202 */
[----:B------:R-:W-:Y:S01]  /*3cd90*/  PRMT R56, R5, 0x7632, R56 ;  /* 0x0000763205387816 */ /* 0x000fe20000000038 */
[----:B------:R-:W-:Y:S04]  /*3cda0*/  @P3 STG.E.U16 desc[UR6][R52.64], R51 ;  /* 0x0000003334003986 */ /* 0x000fe8000c101506 */
[----:B------:R0:W-:Y:S04]  /*3cdb0*/  @P6 STG.E.U16 desc[UR6][R54.64], R5 ;  /* 0x0000000536006986 */ /* 0x0001e8000c101506 */
[----:B0-----:R-:W4:Y:S01]  /*3cdc0*/  LDL.LU R5, [R1+0x3c] ;  /* 0x00003c0001057983 */ /* 0x001f220000300800 */
[C---:B------:R-:W-:Y:S01]  /*3cdd0*/  ISETP.LT.AND P4, PT, R60.reuse, UR8, !P4 ;  /* 0x000000083c007c0c */ /* 0x040fe2000e781270 */
[----:B------:R-:W-:Y:S01]  /*3cde0*/  ULDC UR8, c[0x0][0x228] ;  /* 0x00008a0000087ab9 */ /* 0x000fe20000000800 */
[----:B------:R-:W-:Y:S01]  /*3cdf0*/  ISETP.LT.AND P3, PT, R61, UR10, !P1 ;  /* 0x0000000a3d007c0c */ /* 0x000fe2000cf61270 */
[----:B------:R-:W-:Y:S01]  /*3ce00*/  VIADD R51, R47, 0xb ;  /* 0x0000000b2f337836 */ /* 0x000fe20000000000 */
[----:B------:R-:W-:Y:S01]  /*3ce10*/  ISETP.LT.AND P1, PT, R60, UR8, !P1 ;  /* 0x000000083c007c0c */ /* 0x000fe2000cf21270 */
[C---:B------:R-:W-:Y:S01]  /*3ce20*/  IMAD.WIDE R52, R50.reuse, 0x2, R48 ;  /* 0x0000000232347825 */ /* 0x040fe200078e0230 */
[----:B------:R-:W-:Y:S01]  /*3ce30*/  ULDC UR8, c[0x0][0x228] ;  /* 0x00008a0000087ab9 */ /* 0x000fe20000000800 */
[----:B------:R-:W-:Y:S01]  /*3ce40*/  ULDC UR10, c[0x0][0x228] ;  /* 0x00008a00000a7ab9 */ /* 0x000fe20000000800 */
[----:B------:R-:W4:Y:S01]  /*3ce50*/  LDL.LU R7, [R1+0x2c] ;  /* 0x00002c0001077983 */ /* 0x000f220000300800 */
[----:B------:R-:W-:Y:S01]  /*3ce60*/  VIADD R50, R50, UR24 ;  /* 0x0000001832327c36 */ /* 0x000fe20008000000 */
[----:B------:R-:W-:Y:S01]  /*3ce70*/  ISETP.GE.AND P6, PT, R51, UR4, PT ;  /* 0x0000000433007c0c */ /* 0x000fe2000bfc6270 */
[----:B------:R-:W-:-:S02]  /*3ce80*/  ULDC UR4, c[0x0][0x228] ;  /* 0x00008a0000047ab9 */ /* 0x000fc40000000800 */
[----:B------:R0:W-:Y:S01]  /*3ce90*/  @P4 STG.E.U16 desc[UR6][R52.64], R56 ;  /* 0x0000003834004986 */ /* 0x0001e2000c101506 */
[----:B------:R-:W-:Y:S01]  /*3cea0*/  IMAD.WIDE R54, R50, 0x2, R48 ;  /* 0x0000000232367825 */ /* 0x000fe200078e0230 */
[----:B------:R-:W-:Y:S01]  /*3ceb0*/  ISETP.LT.AND P4, PT, R61, UR4, !P0 ;  /* 0x000000043d007c0c */ /* 0x000fe2000c781270 */
[----:B------:R-:W-:Y:S01]  /*3cec0*/  ULDC UR4, c[0x0][0x22c] ;  /* 0x00008b0000047ab9 */ /* 0x000fe20000000800 */
[----:B------:R-:W-:Y:S01]  /*3ced0*/  ISETP.LT.AND P0, PT, R60, UR8, !P0 ;  /* 0x000000083c007c0c */ /* 0x000fe2000c701270 */
[----:B------:R-:W-:Y:S01]  /*3cee0*/  ULDC UR8, c[0x0][0x228] ;  /* 0x00008a0000087ab9 */ /* 0x000fe20000000800 */
[----:B0-----:R-:W-:-:S04]  /*3cef0*/  IMAD.WIDE R52, R50, 0x2, R2 ;  /* 0x0000000232347825 */ /* 0x001fc800078e0202 */
[----:B------:R-:W-:Y:S02]  /*3cf00*/  VIADD R50, R50, UR24 ;  /* 0x0000001832327c36 */ /* 0x000fe40008000000 */
[----:B------:R-:W-:Y:S01]  /*3cf10*/  VIADD R58, R47, 0x10 ;  /* 0x000000102f3a7836 */ /* 0x000fe20000000000 */
[----:B--2---:R-:W-:Y:S01]  /*3cf20*/  PRMT R51, R57, 0x7632, R51 ;  /* 0x0000763239337816 */ /* 0x004fe20000000033 */
[----:B------:R0:W-:Y:S01]  /*3cf30*/  @P3 STG.E.U16 desc[UR6][R52.64], R57 ;  /* 0x0000003934003986 */ /* 0x0001e2000c101506 */
[----:B------:R-:W-:Y:S01]  /*3cf40*/  ISETP.LT.AND P3, PT, R61, UR8, !P5 ;  /* 0x000000083d007c0c */ /* 0x000fe2000ef61270 */
[----:B------:R-:W-:Y:S02]  /*3cf50*/  ULDC UR8, c[0x0][0x228] ;  /* 0x00008a0000087ab9 */ /* 0x000fe40000000800 */
[----:B------:R1:W-:Y:S01]  /*3cf60*/  @P1 STG.E.U16 desc[UR6][R54.64], R51 ;  /* 0x0000003336001986 */ /* 0x0003e2000c101506 */
[----:B---3--:R-:W-:Y:S01]  /*3cf70*/  PRMT R56, R11, 0x7632, R56 ;  /* 0x000076320b387816 */ /* 0x008fe20000000038 */
[----:B0-----:R-:W-:-:S04]  /*3cf80*/  IMAD.WIDE R52, R50, 0x2, R2 ;  /* 0x0000000232347825 */ /* 0x001fc800078e0202 */
[----:B-1----:R-:W-:Y:S02]  /*3cf90*/  VIADD R51, R47, 0xc ;  /* 0x0000000c2f337836 */ /* 0x002fe40000000000 */
[C---:B------:R-:W-:Y:S01]  /*3cfa0*/  IMAD.WIDE R54, R50.reuse, 0x2, R48 ;  /* 0x0000000232367825 */ /* 0x040fe200078e0230 */
[----:B------:R0:W-:Y:S02]  /*3cfb0*/  @P4 STG.E.U16 desc[UR6][R52.64], R11 ;  /* 0x0000000b34004986 */ /* 0x0001e4000c101506 */
[----:B------:R-:W-:Y:S01]  /*3cfc0*/  ISETP.GE.AND P1, PT, R51, UR4, PT ;  /* 0x0000000433007c0c */ /* 0x000fe2000bf26270 */
[----:B------:R-:W-:Y:S01]  /*3cfd0*/  VIADD R50, R50, UR24 ;  /* 0x0000001832327c36 */ /* 0x000fe20008000000 */
[----:B------:R-:W-:Y:S01]  /*3cfe0*/  ULDC UR4, c[0x0][0x228] ;  /* 0x00008a0000047ab9 */ /* 0x000fe20000000800 */
[----:B------:R-:W-:Y:S01]  /*3cff0*/  VIADD R51, R47, 0xd ;  /* 0x0000000d2f337836 */ /* 0x000fe20000000000 */
[----:B------:R1:W-:Y:S01]  /*3d000*/  @P0 STG.E.U16 desc[UR6][R54.64], R56 ;  /* 0x0000003836000986 */ /* 0x0003e2000c101506 */
[----:B------:R-:W-:Y:S01]  /*3d010*/  ISETP.LT.AND P5, PT, R60, UR4, !P5 ;  /* 0x000000043c007c0c */ /* 0x000fe2000efa1270 */
[----:B------:R-:W-:Y:S01]  /*3d020*/  ULDC UR4, c[0x0][0x22c] ;  /* 0x00008b0000047ab9 */ /* 0x000fe20000000800 */
[----:B------:R-:W-:Y:S01]  /*3d030*/  ISETP.LT.AND P0, PT, R61, UR8, !P6 ;  /* 0x000000083d007c0c */ /* 0x000fe2000f701270 */
[----:B------:R-:W-:Y:S01]  /*3d040*/  ULDC UR8, c[0x0][0x228] ;  /* 0x00008a0000087ab9 */ /* 0x000fe20000000800 */
[----:B0-----:R-:W-:Y:S01]  /*3d050*/  IMAD.WIDE R52, R50, 0x2, R2 ;  /* 0x0000000232347825 */ /* 0x001fe200078e0202 */
[----:B------:R-:W-:Y:S01]  /*3d060*/  ISETP.GE.AND P4, PT, R51, UR4, PT ;  /* 0x0000000433007c0c */ /* 0x000fe2000bf86270 */
[----:B------:R-:W-:-:S02]  /*3d070*/  ULDC UR4, c[0x0][0x22c] ;  /* 0x00008b0000047ab9 */ /* 0x000fc40000000800 */
[----:B-1----:R-:W-:Y:S01]  /*3d080*/  VIADD R55, R47, 0xe ;  /* 0x0000000e2f377836 */ /* 0x002fe20000000000 */
[----:B----4-:R0:W-:Y:S01]  /*3d090*/  @P3 STG.E.U16 desc[UR6][R52.64], R10 ;  /* 0x0000000a34003986 */ /* 0x0101e2000c101506 */
[----:B------:R-:W-:-:S03]  /*3d0a0*/  IADD3 R54, R50, UR24, RZ ;  /* 0x0000001832367c10 */ /* 0x000fc6000fffe0ff */
[----:B------:R-:W-:Y:S01]  /*3d0b0*/  ISETP.GE.AND P3, PT, R55, UR4, PT ;  /* 0x0000000437007c0c */ /* 0x000fe2000bf66270 */
[----:B------:R-:W-:Y:S01]  /*3d0c0*/  ULDC UR4, c[0x0][0x228] ;  /* 0x00008a0000047ab9 */ /* 0x000fe20000000800 */
[----:B------:R-:W-:Y:S02]  /*3d0d0*/  PRMT R56, R10, 0x7632, R56 ;  /* 0x000076320a387816 */ /* 0x000fe40000000038 */
[----:B------:R-:W-:Y:S01]  /*3d0e0*/  ISETP.LT.AND P6, PT, R60, UR4, !P6 ;  /* 0x000000043c007c0c */ /* 0x000fe2000f7c1270 */
[----:B------:R-:W-:Y:S01]  /*3d0f0*/  ULDC UR4, c[0x0][0x22c] ;  /* 0x00008b0000047ab9 */ /* 0x000fe20000000800 */
[----:B0-----:R-:W-:-:S04]  /*3d100*/  IMAD.WIDE R52, R50, 0x2, R48 ;  /* 0x0000000232347825 */ /* 0x001fc800078e0230 */
[----:B------:R-:W-:Y:S01]  /*3d110*/  IMAD.WIDE R50, R54, 0x2, R2 ;  /* 0x0000000236327825 */ /* 0x000fe200078e0202 */
[----:B------:R0:W-:Y:S01]  /*3d120*/  @P5 STG.E.U16 desc[UR6][R52.64], R56 ;  /* 0x0000003834005986 */ /* 0x0001e2000c101506 */
[----:B------:R-:W-:-:S03]  /*3d130*/  PRMT R55, R9, 0x7632, R55 ;  /* 0x0000763209377816 */ /* 0x000fc60000000037 */
[----:B------:R1:W-:Y:S01]  /*3d140*/  @P0 STG.E.U16 desc[UR6][R50.64], R9 ;  /* 0x0000000932000986 */ /* 0x0003e2000c101506 */
[C---:B------:R-:W-:Y:S01]  /*3d150*/  ISETP.LT.AND P0, PT, R61.reuse, UR8, !P1 ;  /* 0x000000083d007c0c */ /* 0x040fe2000cf01270 */
[----:B------:R-:W-:Y:S01]  /*3d160*/  ULDC UR8, c[0x0][0x228] ;  /* 0x00008a0000087ab9 */ /* 0x000fe20000000800 */
[----:B------:R-:W-:Y:S01]  /*3d170*/  ISETP.LT.AND P1, PT, R60, UR10, !P1 ;  /* 0x0000000a3c007c0c */ /* 0x000fe2000cf21270 */
[----:B------:R-:W-:Y:S01]  /*3d180*/  ULDC UR10, c[0x0][0x228] ;  /* 0x00008a00000a7ab9 */ /* 0x000fe20000000800 */
[----:B------:R-:W-:Y:S01]  /*3d190*/  ISETP.LT.AND P5, PT, R61, UR12, !P4 ;  /* 0x0000000c3d007c0c */ /* 0x000fe2000e7a1270 */
[----:B------:R-:W-:Y:S01]  /*3d1a0*/  ULDC UR12, c[0x0][0x228] ;  /* 0x00008a00000c7ab9 */ /* 0x000fe20000000800 */
[----:B0-----:R-:W-:-:S04]  /*3d1b0*/  IMAD.WIDE R52, R54, 0x2, R48 ;  /* 0x0000000236347825 */ /* 0x001fc800078e0230 */
[----:B-1----:R-:W-:Y:S02]  /*3d1c0*/  VIADD R51, R47, 0xf ;  /* 0x0000000f2f337836 */ /* 0x002fe40000000000 */
[----:B------:R-:W-:Y:S01]  /*3d1d0*/  VIADD R50, R54, UR24 ;  /* 0x0000001836327c36 */ /* 0x000fe20008000000 */
[----:B------:R0:W-:Y:S02]  /*3d1e0*/  @P6 STG.E.U16 desc[UR6][R52.64], R55 ;  /* 0x0000003734006986 */ /* 0x0001e4000c101506 */
[----:B------:R-:W-:Y:S01]  /*3d1f0*/  ISETP.GE.AND P6, PT, R51, UR4, PT ;  /* 0x0000000433007c0c */ /* 0x000fe2000bfc6270 */
[C---:B------:R-:W-:Y:S01]  /*3d200*/  VIADD R51, R50.reuse, UR24 ;  /* 0x0000001832337c36 */ /* 0x040fe20008000000 */
[----:B------:R-:W-:Y:S01]  /*3d210*/  ULDC UR4, c[0x0][0x22c] ;  /* 0x00008b0000047ab9 */ /* 0x000fe20000000800 */
[----:B------:R-:W-:-:S04]  /*3d220*/  IMAD.WIDE R56, R50, 0x2, R2 ;  /* 0x0000000232387825 */ /* 0x000fc800078e0202 */
[----:B0-----:R-:W-:Y:S01]  /*3d230*/  IMAD.WIDE R54, R50, 0x2, R48 ;  /* 0x0000000232367825 */ /* 0x001fe200078e0230 */
[----:B------:R-:W-:Y:S01]  /*3d240*/  PRMT R50, R8, 0x7632, R50 ;  /* 0x0000763208327816 */ /* 0x000fe20000000032 */
[----:B------:R0:W-:Y:S02]  /*3d250*/  @P0 STG.E.U16 desc[UR6][R56.64], R8 ;  /* 0x0000000838000986 */ /* 0x0001e4000c101506 */
[----:B------:R-:W-:Y:S01]  /*3d260*/  IMAD.WIDE R52, R51, 0x2, R2 ;  /* 0x0000000233347825 */ /* 0x000fe200078e0202 */
[----:B------:R-:W-:Y:S01]  /*3d270*/  ISETP.GE.AND P0, PT, R58, UR4, PT ;  /* 0x000000043a007c0c */ /* 0x000fe2000bf06270 */
[----:B------:R1:W-:Y:S01]  /*3d280*/  @P1 STG.E.U16 desc[UR6][R54.64], R50 ;  /* 0x0000003236001986 */ /* 0x0003e2000c101506 */
[----:B------:R-:W-:Y:S02]  /*3d290*/  ULDC UR4, c[0x0][0x228] ;  /* 0x00008a0000047ab9 */ /* 0x000fe40000000800 */
[----:B------:R-:W-:Y:S01]  /*3d2a0*/  ISETP.LT.AND P4, PT, R60, UR4, !P4 ;  /* 0x000000043c007c0c */ /* 0x000fe2000e781270 */
[----:B------:R-:W-:Y:S01]  /*3d2b0*/  @P5 STG.E.U16 desc[UR6][R52.64], R6 ;  /* 0x0000000634005986 */ /* 0x000fe2000c101506 */
[----:B------:R-:W-:Y:S01]  /*3d2c0*/  ULDC UR4, c[0x0][0x22c] ;  /* 0x00008b0000047ab9 */ /* 0x000fe20000000800 */
[----:B------:R-:W-:-:S02]  /*3d2d0*/  ISETP.LT.AND P5, PT, R61, UR8, !P3 ;  /* 0x000000083d007c0c */ /* 0x000fc4000dfa1270 */
[----:B------:R-:W-:Y:S01]  /*3d2e0*/  PRMT R59, R6, 0x7632, R59 ;  /* 0x00007632063b7816 */ /* 0x000fe2000000003b */
[----:B0-----:R-:W-:Y:S01]  /*3d2f0*/  IMAD.WIDE R56, R51, 0x2, R48 ;  /* 0x0000000233387825 */ /* 0x001fe200078e0230 */
[----:B------:R-:W-:-:S03]  /*3d300*/  ULDC UR8, c[0x0][0x228] ;  /* 0x00008a0000087ab9 */ /* 0x000fc60000000800 */
[----:B-1----:R-:W-:-:S05]  /*3d310*/  VIADD R50, R47, 0x11 ;  /* 0x000000112f327836 */ /* 0x002fca0000000000 */
[----:B------:R-:W-:Y:S01]  /*3d320*/  ISETP.GE.AND P1, PT, R50, UR4, PT ;  /* 0x0000000432007c0c */ /* 0x000fe2000bf26270 */
[----:B------:R-:W-:Y:S01]  /*3d330*/  @P4 STG.E.U16 desc[UR6][R56.64], R59 ;  /* 0x0000003b38004986 */ /* 0x000fe2000c101506 */
[----:B------:R-:W-:Y:S01]  /*3d340*/  IADD3 R50, R51, UR24, RZ ;  /* 0x0000001833327c10 */ /* 0x000fe2000fffe0ff */
[----:B------:R-:W-:Y:S01]  /*3d350*/  VIADD R58, R47, 0x12 ;  /* 0x000000122f3a7836 */ /* 0x000fe20000000000 */
[----:B------:R-:W-:Y:S01]  /*3d360*/  ISETP.LT.AND P3, PT, R60, UR10, !P3 ;  /* 0x0000000a3c007c0c */ /* 0x000fe2000df61270 */
[----:B------:R-:W-:Y:S01]  /*3d370*/  ULDC UR4, c[0x0][0x22c] ;  /* 0x00008b0000047ab9 */ /* 0x000fe20000000800 */
[----:B------:R-:W-:Y:S01]  /*3d380*/  PRMT R51, R5, 0x7632, R51 ;  /* 0x0000763205337816 */ /* 0x000fe20000000033 */
[----:B------:R-:W-:Y:S01]  /*3d390*/  IMAD.WIDE R54, R50, 0x2, R2 ;  /* 0x0000000232367825 */ /* 0x000fe200078e0202 */
[----:B------:R-:W-:-:S04]  /*3d3a0*/  ULDC UR10, c[0x0][0x228] ;  /* 0x00008a00000a7ab9 */ /* 0x000fc80000000800 */
[----:B------:R0:W-:Y:S04]  /*3d3b0*/  @P5 STG.E.U16 desc[UR6][R54.64], R5 ;  /* 0x0000000536005986 */ /* 0x0001e8000c101506 */
[----:B0-----:R-:W2:Y:S04]  /*3d3c0*/  LDL.LU R5, [R1+0x10] ;  /* 0x0000100001057983 */ /* 0x001ea80000300800 */
[----:B------:R-:W3:Y:S01]  /*3d3d0*/  LDL.LU R6, [R1] ;  /* 0x0000000001067983 */ /* 0x000ee20000300800 */
[----:B------:R-:W-:Y:S01]  /*3d3e0*/  ISETP.GE.AND P4, PT, R58, UR4, PT ;  /* 0x000000043a007c0c */ /* 0x000fe2000bf86270 */
[----:B------:R-:W-:Y:S01]  /*3d3f0*/  ULDC UR4, c[0x0][0x228] ;  /* 0x00008a0000047ab9 */ /* 0x000fe20000000800 */
[----:B------:R-:W-:Y:S01]  /*3d400*/  IMAD.WIDE R52, R50, 0x2, R48 ;  /* 0x0000000232347825 */ /* 0x000fe200078e0230 */
[C---:B------:R-:W-:Y:S01]  /*3d410*/  ISETP.LT.AND P5, PT, R61.reuse, UR4, !P6 ;  /* 0x000000043d007c0c */ /* 0x040fe2000f7a1270 */
[----:B------:R-:W-:Y:S01]  /*3d420*/  ULDC UR4, c[0x0][0x22c] ;  /* 0x00008b0000047ab9 */ /* 0x000fe20000000800 */
[----:B------:R-:W-:Y:S01]  /*3d430*/  ISETP.LT.AND P6, PT, R60, UR8, !P6 ;  /* 0x000000083c007c0c */ /* 0x000fe2000f7c1270 */
[----:B------:R-:W-:Y:S01]  /*3d440*/  VIADD R50, R50, UR24 ;  /* 0x0000001832327c36 */ /* 0x000fe20008000000 */
[----:B------:R0:W-:Y:S01]  /*3d450*/  @P3 STG.E.U16 desc[UR6][R52.64], R51 ;  /* 0x0000003334003986 */ /* 0x0001e2000c101506 */
[----:B------:R-:W-:Y:S01]  /*3d460*/  ISETP.LT.AND P3, PT, R61, UR10, !P0 ;  /* 0x0000000a3d007c0c */ /* 0x000fe2000c761270 */
[----:B------:R-:W-:Y:S01]  /*3d470*/  ULDC UR8, c[0x0][0x228] ;  /* 0x00008a0000087ab9 */ /* 0x000fe20000000800 */
[----:B------:R-:W-:Y:S01]  /*3d480*/  IMAD.WIDE R54, R50, 0x2, R2 ;  /* 0x0000000232367825 */ /* 0x000fe200078e0202 */
[----:B------:R-:W-:Y:S01]  /*3d490*/  PRMT R56, R7, 0x7632, R56 ;  /* 0x0000763207387816 */ /* 0x000fe20000000038 */
[----:B------:R-:W4:Y:S01]  /*3d4a0*/  LDL.LU R57, [R1+0x4] ;  /* 0x0000040001397983 */ /* 0x000f220000300800 */
[----:B------:R-:W-:Y:S01]  /*3d4b0*/  ISETP.LT.AND P0, PT, R60, UR8, !P0 ;  /* 0x000000083c007c0c */ /* 0x000fe2000c701270 */
[----:B------:R-:W-:Y:S01]  /*3d4c0*/  ULDC UR8, c[0x0][0x228] ;  /* 0x00008a0000087ab9 */ /* 0x000fe20000000800 */
[----:B------:R-:W-:Y:S01]  /*3d4d0*/  ULDC UR10, c[0x0][0x228] ;  /* 0x00008a00000a7ab9 */ /* 0x000fe20000000800 */
[----:B0-----:R-:W-:-:S02]  /*3d4e0*/  VIADD R51, R47, 0x13 ;  /* 0x000000132f337836 */ /* 0x001fc40000000000 */
[C-C-:B------:R-:W-:Y:S01]  /*3d4f0*/  IMAD.WIDE R52, R50.reuse, 0x2, R48.reuse ;  /* 0x0000000232347825 */ /* 0x140fe200078e0230 */
[----:B------:R0:W-:Y:S03]  /*3d500*/  @P5 STG.E.U16 desc[UR6][R54.64], R7 ;  /* 0x0000000736005986 */ /* 0x0001e6000c101506 */
[----:B------:R-:W-:Y:S01]  /*3d510*/  VIADD R50, R50, UR24 ;  /* 0x0000001832327c36 */ /* 0x000fe20008000000 */
[----:B------:R-:W-:Y:S01]  /*3d520*/  ISETP.GE.AND P5, PT, R51, UR4, PT ;  /* 0x0000000433007c0c */ /* 0x000fe2000bfa6270 */
[----:B------:R1:W-:Y:S01]  /*3d530*/  @P6 STG.E.U16 desc[UR6][R52.64], R56 ;  /* 0x0000003834006986 */ /* 0x0003e2000c101506 */
[----:B------:R-:W-:Y:S02]  /*3d540*/  ULDC UR4, c[0x0][0x228] ;  /* 0x00008a0000047ab9 */ /* 0x000fe40000000800 */
[----:B------:R-:W-:Y:S01]  /*3d550*/  ISETP.LT.AND P6, PT, R61, UR4, !P1 ;  /* 0x000000043d007c0c */ /* 0x000fe2000cfc1270 */
[----:B------:R-:W-:Y:S01]  /*3d560*/  ULDC UR4, c[0x0][0x22c] ;  /* 0x00008b0000047ab9 */ /* 0x000fe20000000800 */
[----:B------:R-:W-:Y:S01]  /*3d570*/  ISETP.LT.AND P1, PT, R60, UR8, !P1 ;  /* 0x000000083c007c0c */ /* 0x000fe2000cf21270 */
[----:B------:R-:W-:Y:S01]  /*3d580*/  ULDC UR8, c[0x0][0x228] ;  /* 0x00008a0000087ab9 */ /* 0x000fe20000000800 */
[C---:B0-----:R-:W-:Y:S01]  /*3d590*/  IMAD.WIDE R54, R50.reuse, 0x2, R48 ;  /* 0x0000000232367825 */ /* 0x041fe200078e0230 */
[----:B------:R-:W4:Y:S03]  /*3d5a0*/  LDL.LU R7, [R1+0x18] ;  /* 0x0000180001077983 */ /* 0x000f260000300800 */
[----:B-1----:R-:W-:Y:S01]  /*3d5b0*/  IMAD.WIDE R52, R50, 0x2, R2 ;  /* 0x0000000232347825 */ /* 0x002fe200078e0202 */
[----:B------:R-:W4:Y:S04]  /*3d5c0*/  LDL.LU R10, [R1+0x8] ;  /* 0x00000800010a7983 */ /* 0x000f280000300800 */
[----:B------:R-:W4:Y:S04]  /*3d5d0*/  LDL.LU R9, [R1+0x1c] ;  /* 0x00001c0001097983 */ /* 0x000f280000300800 */
[----:B------:R-:W4:Y:S04]  /*3d5e0*/  LDL.LU R8, [R1+0xc] ;  /* 0x00000c0001087983 */ /* 0x000f280000300800 */
[----:B------:R-:W4:Y:S01]  /*3d5f0*/  LDL.LU R11, [R1+0x120] ;  /* 0x00012000010b7983 */ /* 0x000f220000300800 */
[----:B--2---:R-:W-:-:S03]  /*3d600*/  PRMT R51, R5, 0x7632, R51 ;  /* 0x0000763205337816 */ /* 0x004fc60000000033 */
[----:B------:R0:W-:Y:S04]  /*3d610*/  @P3 STG.E.U16 desc[UR6][R52.64], R5 ;  /* 0x0000000534003986 */ /* 0x0001e8000c101506 */
[----:B------:R1:W-:Y:S01]  /*3d620*/  @P0 STG.E.U16 desc[UR6][R54.64], R51 ;  /* 0x0000003336000986 */ /* 0x0003e2000c101506 */
[----:B---3--:R-:W-:Y:S01]  /*3d630*/  PRMT R56, R6, 0x7632, R56 ;  /* 0x0000763206387816 */ /* 0x008fe20000000038 */
[----:B0-----:R-:W-:Y:S02]  /*3d640*/  VIADD R52, R50, UR24 ;  /* 0x0000001832347c36 */ /* 0x001fe40008000000 */
[----:B------:R-:W2:Y:S02]  /*3d650*/  LDL.LU R5, [R1+0x139c] ;  /* 0x00139c0001057983 */ /* 0x000ea40000300800 */
[----:B-1----:R-:W-:-:S04]  /*3d660*/  IMAD.WIDE R50, R52, 0x2, R2 ;  /* 0x0000000234327825 */ /* 0x002fc800078e0202 */
[C---:B------:R-:W-:Y:S01]  /*3d670*/  IMAD.WIDE R54, R52.reuse, 0x2, R48 ;  /* 0x0000000234367825 */ /* 0x040fe200078e0230 */
[----:B------:R0:W-:Y:S04]  /*3d680*/  @P6 STG.E.U16 desc[UR6][R50.64], R6 ;  /* 0x0000000632006986 */ /* 0x0001e8000c101506 */
[----:B------:R1:W-:Y:S04]  /*3d690*/  @P1 STG.E.U16 desc[UR6][R54.64], R56 ;  /* 0x0000003836001986 */ /* 0x0003e8000c101506 */
[----:B0-----:R-:W3:Y:S04]  /*3d6a0*/  LDL.LU R6, [R1+0x1398] ;  /* 0x0013980001067983 */ /* 0x001ee80000300800 */
[----:B-1----:R-:W2:Y:S01]  /*3d6b0*/  LDL.LU R55, [R1+0x14] ;  /* 0x0000140001377983 */ /* 0x002ea20000300800 */
[----:B------:R-:W-:Y:S01]  /*3d6c0*/  ISETP.LT.AND P3, PT, R61, UR8, !P4 ;  /* 0x000000083d007c0c */ /* 0x000fe2000e761270 */
[----:B------:R-:W-:Y:S01]  /*3d6d0*/  VIADD R53, R47, 0x14 ;  /* 0x000000142f357836 */ /* 0x000fe20000000000 */
[----:B------:R-:W-:Y:S01]  /*3d6e0*/  IADD3 R52, R52, UR24, RZ ;  /* 0x0000001834347c10 */ /* 0x000fe2000fffe0ff */
[----:B------:R-:W-:-:S04]  /*3d6f0*/  ULDC UR8, c[0x0][0x228] ;  /* 0x00008a0000087ab9 */ /* 0x000fc80000000800 */
[----:B------:R-:W-:Y:S01]  /*3d700*/  IMAD.WIDE R50, R52, 0x2, R2 ;  /* 0x0000000234327825 */ /* 0x000fe200078e0202 */
[----:B------:R-:W-:Y:S01]  /*3d710*/  ISETP.GE.AND P0, PT, R53, UR4, PT ;  /* 0x0000000435007c0c */ /* 0x000fe2000bf06270 */
[----:B------:R-:W-:Y:S02]  /*3d720*/  ULDC UR4, c[0x0][0x228] ;  /* 0x00008a0000047ab9 */ /* 0x000fe40000000800 */
[----:B------:R-:W-:Y:S01]  /*3d730*/  VIADD R53, R47, 0x15 ;  /* 0x000000152f357836 */ /* 0x000fe20000000000 */
[----:B------:R-:W-:Y:S01]  /*3d740*/  ISETP.LT.AND P4, PT, R60, UR4, !P4 ;  /* 0x000000043c007c0c */ /* 0x000fe2000e781270 */
[----:B------:R-:W-:Y:S01]  /*3d750*/  ULDC UR4, c[0x0][0x22c] ;  /* 0x00008b0000047ab9 */ /* 0x000fe20000000800 */
[----:B------:R-:W-:Y:S01]  /*3d760*/  ISETP.LT.AND P1, PT, R61, UR8, !P5 ;  /* 0x000000083d007c0c */ /* 0x000fe2000ef21270 */
[C---:B------:R-:W-:Y:S01]  /*3d770*/  VIADD R54, R52.reuse, UR24 ;  /* 0x0000001834367c36 */ /* 0x040fe20008000000 */
[----:B------:R-:W-:Y:S01]  /*3d780*/  ISETP.GE.AND P6, PT, R53, UR4, PT ;  /* 0x0000000435007c0c */ /* 0x000fe2000bfc6270 */
[----:B------:R-:W-:Y:S01]  /*3d790*/  ULDC UR4, c[0x0][0x22c] ;  /* 0x00008b0000047ab9 */ /* 0x000fe20000000800 */
[----:B------:R-:W-:Y:S01]  /*3d7a0*/  IMAD.WIDE R52, R52, 0x2, R48 ;  /* 0x0000000234347825 */ /* 0x000fe200078e0230 */
[----:B------:R-:W-:Y:S01]  /*3d7b0*/  ULDC UR8, c[0x0][0x228] ;  /* 0x00008a0000087ab9 */ /* 0x000fe20000000800 */
[----:B----4-:R-:W-:-:S02]  /*3d7c0*/  PRMT R58, R7, 0x7632, R58 ;  /* 0x00007632073a7816 */ /* 0x010fc4000000003a */
[----:B------:R-:W-:Y:S01]  /*3d7d0*/  PRMT R59, R10, 0x7632, R59 ;  /* 0x000076320a3b7816 */ /* 0x000fe2000000003b */
[----:B--2---:R0:W-:Y:S01]  /*3d7e0*/  @P3 STG.E.U16 desc[UR6][R50.64], R55 ;  /* 0x0000003732003986 */ /* 0x0041e2000c101506 */
[----:B------:R-:W-:Y:S01]  /*3d7f0*/  PRMT R56, R55, 0x7632, R56 ;  /* 0x0000763237387816 */ /* 0x000fe20000000038 */
[----:B0-----:R-:W-:Y:S02]  /*3d800*/  VIADD R55, R47, 0x16 ;  /* 0x000000162f377836 */ /* 0x001fe40000000000 */
[----:B------:R-:W-:-:S03]  /*3d810*/  IMAD.WIDE R50, R54, 0x2, R2 ;  /* 0x0000000236327825 */ /* 0x000fc600078e0202 */
[----:B------:R-:W-:Y:S01]  /*3d820*/  ISETP.GE.AND P3, PT, R55, UR4, PT ;  /* 0x0000000437007c0c */ /* 0x000fe2000bf66270 */
[----:B------:R-:W-:Y:S02]  /*3d830*/  ULDC UR4, c[0x0][0x228] ;  /* 0x00008a0000047ab9 */ /* 0x000fe40000000800 */
[C---:B------:R-:W-:Y:S01]  /*3d840*/  ISETP.LT.AND P5, PT, R60.reuse, UR4, !P5 ;  /* 0x000000043c007c0c */ /* 0x040fe2000efa1270 */
[----:B------:R0:W-:Y:S01]  /*3d850*/  @P4 STG.E.U16 desc[UR6][R52.64], R56 ;  /* 0x0000003834004986 */ /* 0x0001e2000c101506 */
[----:B------:R-:W-:Y:S01]  /*3d860*/  PRMT R55, R57, 0x7632, R55 ;  /* 0x0000763239377816 */ /* 0x000fe20000000037 */
[----:B------:R-:W-:Y:S02]  /*3d870*/  ULDC UR4, c[0x0][0x22c] ;  /* 0x00008b0000047ab9 */ /* 0x000fe40000000800 */
[----:B------:R1:W-:Y:S01]  /*3d880*/  @P1 STG.E.U16 desc[UR6][R50.64], R57 ;  /* 0x0000003932001986 */ /* 0x0003e2000c101506 */
[C---:B------:R-:W-:Y:S01]  /*3d890*/  ISETP.LT.AND P1, PT, R61.reuse, UR8, !P0 ;  /* 0x000000083d007c0c */ /* 0x040fe2000c721270 */
[----:B------:R-:W-:Y:S01]  /*3d8a0*/  ULDC UR8, c[0x0][0x228] ;  /* 0x00008a0000087ab9 */ /* 0x000fe20000000800 */
[----:B------:R-:W-:Y:S01]  /*3d8b0*/  ISETP.LT.AND P0, PT, R60, UR10, !P0 ;  /* 0x0000000a3c007c0c */ /* 0x000fe2000c701270 */
[----:B------:R-:W-:Y:S01]  /*3d8c0*/  ULDC UR10, c[0x0][0x228] ;  /* 0x00008a00000a7ab9 */ /* 0x000fe20000000800 */
[----:B------:R-:W-:Y:S01]  /*3d8d0*/  ISETP.LT.AND P4, PT, R61, UR12, !P6 ;  /* 0x0000000c3d007c0c */ /* 0x000fe2000f781270 */
[----:B------:R-:W-:Y:S01]  /*3d8e0*/  ULDC UR12, c[0x0][0x228] ;  /* 0x00008a00000c7ab9 */ /* 0x000fe20000000800 */
[----:B0-----:R-:W-:-:S02]  /*3d8f0*/  VIADD R52, R54, UR24 ;  /* 0x0000001836347c36 */ /* 0x001fc40008000000 */
[----:B------:R-:W-:Y:S02]  /*3d900*/  VIADD R53, R47, 0x17 ;  /* 0x000000172f357836 */ /* 0x000fe40000000000 */
[----:B-1----:R-:W-:-:S04]  /*3d910*/  IMAD.WIDE R50, R54, 0x2, R48 ;  /* 0x0000000236327825 */ /* 0x002fc800078e0230 */
[C---:B------:R-:W-:Y:S01]  /*3d920*/  VIADD R56, R52.reuse, UR24 ;  /* 0x0000001834387c36 */ /* 0x040fe20008000000 */
[----:B------:R0:W-:Y:S01]  /*3d930*/  @P5 STG.E.U16 desc[UR6][R50.64], R55 ;  /* 0x0000003732005986 */ /* 0x0001e2000c101506 */
[----:B------:R-:W-:Y:S01]  /*3d940*/  ISETP.GE.AND P5, PT, R53, UR4, PT ;  /* 0x0000000435007c0c */ /* 0x000fe2000bfa6270 */
[----:B------:R-:W-:Y:S01]  /*3d950*/  ULDC UR4, c[0x0][0x22c] ;  /* 0x00008b0000047ab9 */ /* 0x000fe20000000800 */
[----:B0-----:R-:W-:-:S04]  /*3d960*/  IMAD.WIDE R54, R52, 0x2, R2 ;  /* 0x0000000234367825 */ /* 0x001fc800078e0202 */
[----:B------:R-:W-:Y:S01]  /*3d970*/  IMAD.WIDE R50, R52, 0x2, R48 ;  /* 0x0000000234327825 */ /* 0x000fe200078e0230 */
[----:B------:R0:W-:Y:S03]  /*3d980*/  @P1 STG.E.U16 desc[UR6][R54.64], R7 ;  /* 0x0000000736001986 */ /* 0x0001e6000c101506 */
[----:B------:R-:W-:Y:S01]  /*3d990*/  IMAD.WIDE R52, R56, 0x2, R2 ;  /* 0x0000000238347825 */ /* 0x000fe200078e0202 */
[----:B------:R-:W-:Y:S01]  /*3d9a0*/  @P0 STG.E.U16 desc[UR6][R50.64], R58 ;  /* 0x0000003a32000986 */ /* 0x000fe2000c101506 */
[----:B------:R-:W-:-:S03]  /*3d9b0*/  IADD3 R57, R47, 0x18, RZ ;  /* 0x000000182f397810 */ /* 0x000fc60007ffe0ff */
[----:B------:R1:W-:Y:S04]  /*3d9c0*/  @P4 STG.E.U16 desc[UR6][R52.64], R10 ;  /* 0x0000000a34004986 */ /* 0x0003e8000c101506 */
[----:B0-----:R-:W2:Y:S01]  /*3d9d0*/  LDL.LU R7, [R1+0x1394] ;  /* 0x0013940001077983 */ /* 0x001ea20000300800 */
[----:B------:R-:W-:Y:S01]  /*3d9e0*/  ISETP.GE.AND P1, PT, R57, UR4, PT ;  /* 0x0000000439007c0c */ /* 0x000fe2000bf26270 */
[----:B------:R-:W-:Y:S02]  /*3d9f0*/  ULDC UR4, c[0x0][0x228] ;  /* 0x00008a0000047ab9 */ /* 0x000fe40000000800 */
[----:B-1----:R-:W4:Y:S01]  /*3da00*/  LDL.LU R10, [R1+0x124] ;  /* 0x00012400010a7983 */ /* 0x002f220000300800 */
[----:B------:R-:W-:Y:S02]  /*3da10*/  ISETP.LT.AND P6, PT, R60, UR4, !P6 ;  /* 0x000000043c007c0c */ /* 0x000fe4000f7c1270 */
[----:B------:R-:W-:Y:S01]  /*3da20*/  ISETP.LT.AND P4, PT, R61, UR8, !P3 ;  /* 0x000000083d007c0c */ /* 0x000fe2000df81270 */
[----:B------:R-:W-:Y:S01]  /*3da30*/  VIADD R50, R47, 0x19 ;  /* 0x000000192f327836 */ /* 0x000fe20000000000 */
[----:B------:R-:W-:Y:S01]  /*3da40*/  ULDC UR4, c[0x0][0x22c] ;  /* 0x00008b0000047ab9 */ /* 0x000fe20000000800 */
[C---:B------:R-:W-:Y:S01]  /*3da50*/  VIADD R57, R56.reuse, UR24 ;  /* 0x0000001838397c36 */ /* 0x040fe20008000000 */
[----:B------:R-:W-:Y:S01]  /*3da60*/  ULDC UR8, c[0x0][0x228] ;  /* 0x00008a0000087ab9 */ /* 0x000fe20000000800 */
[----:B------:R-:W-:Y:S01]  /*3da70*/  IMAD.WIDE R54, R56, 0x2, R48 ;  /* 0x0000000238367825 */ /* 0x000fe200078e0230 */
[----:B------:R-:W-:Y:S01]  /*3da80*/  ISETP.GE.AND P0, PT, R50, UR4, PT ;  /* 0x0000000432007c0c */ /* 0x000fe2000bf06270 */
[----:B------:R-:W-:-:S02]  /*3da90*/  ULDC UR4, c[0x0][0x22c] ;  /* 0x00008b0000047ab9 */ /* 0x000fc40000000800 */
[----:B------:R-:W-:Y:S01]  /*3daa0*/  IMAD.WIDE R50, R57, 0x2, R2 ;  /* 0x0000000239327825 */ /* 0x000fe200078e0202 */
[----:B------:R-:W-:Y:S01]  /*3dab0*/  PRMT R56, R9, 0x7632, R56 ;  /* 0x0000763209387816 */ /* 0x000fe20000000038 */
[----:B------:R-:W-:Y:S04]  /*3dac0*/  @P6 STG.E.U16 desc[UR6][R54.64], R59 ;  /* 0x0000003b36006986 */ /* 0x000fe8000c101506 */
[----:B------:R0:W-:Y:S04]  /*3dad0*/  @P4 STG.E.U16 desc[UR6][R50.64], R9 ;  /* 0x0000000932004986 */ /* 0x0001e8000c101506 */
[----:B0-----:R-:W3:Y:S01]  /*3dae0*/  LDL.LU R9, [R1+0x128] ;  /* 0x0001280001097983 */ /* 0x001ee20000300800 */
[----:B------:R-:W-:Y:S01]  /*3daf0*/  VIADD R58, R47, 0x1a ;  /* 0x0000001a2f3a7836 */ /* 0x000fe20000000000 */
[----:B------:R-:W-:Y:S01]  /*3db00*/  ISETP.LT.AND P3, PT, R60, UR10, !P3 ;  /* 0x0000000a3c007c0c */ /* 0x000fe2000df61270 */
[----:B------:R-:W-:Y:S01]  /*3db10*/  IMAD.WIDE R52, R57, 0x2, R48 ;  /* 0x0000000239347825 */ /* 0x000fe200078e0230 */
[----:B------:R-:W-:-:S02]  /*3db20*/  ULDC UR10, c[0x0][0x228] ;  /* 0x00008a00000a7ab9 */ /* 0x000fc40000000800 */
[----:B------:R-:W-:Y:S01]  /*3db30*/  ISETP.GE.AND P6, PT, R58, UR4, PT ;  /* 0x000000043a007c0c */ /* 0x000fe2000bfc6270 */
[----:B------:R-:W-:Y:S02]  /*3db40*/  ULDC UR4, c[0x0][0x228] ;  /* 0x00008a0000047ab9 */ /* 0x000fe40000000800 */
[----:B------:R-:W-:Y:S01]  /*3db50*/  ISETP.LT.AND P4, PT, R61, UR4, !P5 ;  /* 0x000000043d007c0c */ /* 0x000fe2000ef81270 */
[----:B------:R-:W-:-:S05]  /*3db60*/  VIADD R54, R57, UR24 ;  /* 0x0000001839367c36 */ /* 0x000fca0008000000 */
[----:B------:R0:W-:Y:S01]  /*3db70*/  @P3 STG.E.U16 desc[UR6][R52.64], R56 ;  /* 0x0000003834003986 */ /* 0x0001e2000c101506 */
[----:B------:R-:W-:Y:S01]  /*3db80*/  VIADD R55, R47, 0x1b ;  /* 0x0000001b2f377836 */ /* 0x000fe20000000000 */
[----:B------:R-:W-:Y:S01]  /*3db90*/  ULDC UR4, c[0x0][0x22c] ;  /* 0x00008b0000047ab9 */ /* 0x000fe20000000800 */
[----:B0-----:R-:W-:Y:S01]  /*3dba0*/  IMAD.WIDE R52, R54, 0x2, R2 ;  /* 0x0000000236347825 */ /* 0x001fe200078e0202 */
[----:B------:R-:W-:-:S04]  /*3dbb0*/  PRMT R56, R8, 0x7632, R56 ;  /* 0x0000763208387816 */ /* 0x000fc80000000038 */
[----:B------:R0:W-:Y:S04]  /*3dbc0*/  @P4 STG.E.U16 desc[UR6][R52.64], R8 ;  /* 0x0000000834004986 */ /* 0x0001e8000c101506 */
[----:B0-----:R-:W2:Y:S01]  /*3dbd0*/  LDL.LU R8, [R1+0x12c] ;  /* 0x00012c0001087983 */ /* 0x001ea20000300800 */
[----:B------:R-:W-:Y:S01]  /*3dbe0*/  ISETP.LT.AND P5, PT, R60, UR8, !P5 ;  /* 0x000000083c007c0c */ /* 0x000fe2000efa1270 */
[----:B------:R-:W-:Y:S01]  /*3dbf0*/  ULDC UR8, c[0x0][0x228] ;  /* 0x00008a0000087ab9 */ /* 0x000fe20000000800 */
[----:B------:R-:W-:Y:S01]  /*3dc00*/  ISETP.LT.AND P3, PT, R61, UR10, !P1 ;  /* 0x0000000a3d007c0c */ /* 0x000fe2000cf61270 */
[----:B------:R-:W-:Y:S01]  /*3dc10*/  IMAD.WIDE R50, R54, 0x2, R48 ;  /* 0x0000000236327825 */ /* 0x000fe200078e0230 */
[----:B------:R-:W-:Y:S01]  /*3dc20*/  ISETP.LT.AND P1, PT, R60, UR8, !P1 ;  /* 0x000000083c007c0c */ /* 0x000fe2000cf21270 */
[----:B------:R-:W-:Y:S01]  /*3dc30*/  ULDC UR8, c[0x0][0x228] ;  /* 0x00008a0000087ab9 */ /* 0x000fe20000000800 */
[----:B------:R-:W-:Y:S01]  /*3dc40*/  ISETP.GE.AND P4, PT, R55, UR4, PT ;  /* 0x0000000437007c0c */ /* 0x000fe2000bf86270 */
[----:B------:R-:W-:Y:S01]  /*3dc50*/  VIADD R54, R54, UR24 ;  /* 0x0000001836367c36 */ /* 0x000fe20008000000 */
[----:B------:R-:W-:Y:S01]  /*3dc60*/  ULDC UR4, c[0x0][0x228] ;  /* 0x00008a0000047ab9 */ /* 0x000fe20000000800 */
[----:B------:R-:W-:Y:S01]  /*3dc70*/  PRMT R55, R11, 0x7632, R55 ;  /* 0x000076320b377816 */ /* 0x000fe20000000037 */
[----:B------:R-:W-:-:S03]  /*3dc80*/  ULDC UR10, c[0x0][0x228] ;  /* 0x00008a00000a7ab9 */ /* 0x000fc60000000800 */
[----:B------:R0:W-:Y:S01]  /*3dc90*/  @P5 STG.E.U16 desc[UR6][R50.64], R56 ;  /* 0x0000003832005986 */ /* 0x0001e2000c101506 */
[----:B------:R-:W-:Y:S01]  /*3dca0*/  ISETP.LT.AND P5, PT, R61, UR4, !P0 ;  /* 0x000000043d007c0c */ /* 0x000fe2000c7a1270 */
[----:B------:R-:W-:Y:S01]  /*3dcb0*/  IMAD.WIDE R52, R54, 0x2, R48 ;  /* 0x0000000236347825 */ /* 0x000fe200078e0230 */
[----:B------:R-:W-:Y:S01]  /*3dcc0*/  ISETP.LT.AND P0, PT, R60, UR8, !P0 ;  /* 0x000000083c007c0c */ /* 0x000fe2000c701270 */
[----:B------:R-:W-:Y:S01]  /*3dcd0*/  ULDC UR8, c[0x0][0x228] ;  /* 0x00008a0000087ab9 */ /* 0x000fe20000000800 */
[----:B------:R-:W-:Y:S01]  /*3dce0*/  ULDC UR4, c[0x0][0x22c] ;  /* 0x00008b0000047ab9 */ /* 0x000fe20000000800 */
[C---:B0-----:R-:W-:Y:S01]  /*3dcf0*/  IMAD.WIDE R50, R54.reuse, 0x2, R2 ;  /* 0x0000000236327825 */ /* 0x041fe200078e0202 */
[----:B------:R-:W-:-:S04]  /*3dd00*/  IADD3 R54, R54, UR24, RZ ;  /* 0x0000001836367c10 */ /* 0x000fc8000fffe0ff */
[----:B------:R0:W-:Y:S01]  /*3dd10*/  @P3 STG.E.U16 desc[UR6][R50.64], R11 ;  /* 0x0000000b32003986 */ /* 0x0001e2000c101506 */
[----:B------:R-:W-:Y:S01]  /*3dd20*/  ISETP.LT.AND P3, PT, R61, UR8, !P6 ;  /* 0x000000083d007c0c */ /* 0x000fe2000f761270 */
[----:B------:R-:W-:Y:S02]  /*3dd30*/  ULDC UR8, c[0x0][0x228] ;  /* 0x00008a0000087ab9 */ /* 0x000fe40000000800 */
[----:B------:R1:W-:Y:S01]  /*3dd40*/  @P1 STG.E.U16 desc[UR6][R52.64], R55 ;  /* 0x0000003734001986 */ /* 0x0003e2000c101506 */
[----:B------:R-:W-:Y:S01]  /*3dd50*/  PRMT R56, R4, 0x7632, R56 ;  /* 0x0000763204387816 */ /* 0x000fe20000000038 */
[----:B0-----:R-:W-:-:S04]  /*3dd60*/  IMAD.WIDE R50, R54, 0x2, R2 ;  /* 0x0000000236327825 */ /* 0x001fc800078e0202 */
[----:B-1----:R-:W-:Y:S02]  /*3dd70*/  VIADD R55, R47, 0x1c ;  /* 0x0000001c2f377836 */ /* 0x002fe40000000000 */
[C---:B------:R-:W-:Y:S01]  /*3dd80*/  IMAD.WIDE R52, R54.reuse, 0x2, R48 ;  /* 0x0000000236347825 */ /* 0x040fe200078e0230 */
[----:B------:R0:W-:Y:S02]  /*3dd90*/  @P5 STG.E.U16 desc[UR6][R50.64], R4 ;  /* 0x0000000432005986 */ /* 0x0001e4000c101506 */
[----:B------:R-:W-:Y:S01]  /*3dda0*/  ISETP.GE.AND P1, PT, R55, UR4, PT ;  /* 0x0000000437007c0c */ /* 0x000fe2000bf26270 */
[----:B------:R-:W-:Y:S01]  /*3ddb0*/  VIADD R54, R54, UR24 ;  /* 0x0000001836367c36 */ /* 0x000fe20008000000 */
[----:B------:R-:W-:Y:S01]  /*3ddc0*/  ULDC UR4, c[0x0][0x228] ;  /* 0x00008a0000047ab9 */ /* 0x000fe20000000800 */
[----:B------:R1:W-:Y:S01]  /*3ddd0*/  @P0 STG.E.U16 desc[UR6][R52.64], R56 ;  /* 0x0000003834000986 */ /* 0x0003e2000c101506 */
[----:B------:R-:W-:Y:S01]  /*3dde0*/  ISETP.LT.AND P6, PT, R60, UR4, !P6 ;  /* 0x000000043c007c0c */ /* 0x000fe2000f7c1270 */
[----:B------:R-:W-:Y:S01]  /*3ddf0*/  ULDC UR4, c[0x0][0x22c] ;  /* 0x00008b0000047ab9 */ /* 0x000fe20000000800 */
[----:B------:R-:W-:-:S02]  /*3de00*/  VIADD R55, R47, 0x1e ;  /* 0x0000001e2f377836 */ /* 0x000fc40000000000 */
[----:B0-----:R-:W-:Y:S02]  /*3de10*/  VIADD R4, R47, 0x1d ;  /* 0x0000001d2f047836 */ /* 0x001fe40000000000 */
[----:B------:R-:W-:Y:S01]  /*3de20*/  IMAD.WIDE R50, R54, 0x2, R2 ;  /* 0x0000000236327825 */ /* 0x000fe200078e0202 */
[----:B------:R-:W-:Y:S01]  /*3de30*/  ISETP.LT.AND P0, PT, R61, UR8, !P4 ;  /* 0x000000083d007c0c */ /* 0x000fe2000e701270 */
[----:B------:R-:W-:Y:S01]  /*3de40*/  ULDC UR8, c[0x0][0x228] ;  /* 0x00008a0000087ab9 */ /* 0x000fe20000000800 */
[----:B------:R-:W-:Y:S01]  /*3de50*/  ISETP.GE.AND P5, PT, R4, UR4, PT ;  /* 0x0000000404007c0c */ /* 0x000fe2000bfa6270 */
[----:B------:R-:W-:Y:S01]  /*3de60*/  ULDC UR4, c[0x0][0x22c] ;  /* 0x00008b0000047ab9 */ /* 0x000fe20000000800 */
[----:B------:R-:W-:-:S04]  /*3de70*/  VIADD R4, R54, UR24 ;  /* 0x0000001836047c36 */ /* 0x000fc80008000000 */
[----:B-1----:R-:W-:Y:S01]  /*3de80*/  IMAD.WIDE R52, R4, 0x2, R2 ;  /* 0x0000000204347825 */ /* 0x002fe200078e0202 */
[----:B----4-:R0:W-:Y:S01]  /*3de90*/  @P3 STG.E.U16 desc[UR6][R50.64], R10 ;  /* 0x0000000a32003986 */ /* 0x0101e2000c101506 */
[----:B------:R-:W-:Y:S01]  /*3dea0*/  ISETP.GE.AND P3, PT, R55, UR4, PT ;  /* 0x0000000437007c0c */ /* 0x000fe2000bf66270 */
[----:B------:R-:W-:Y:S01]  /*3deb0*/  ULDC UR4, c[0x0][0x228] ;  /* 0x00008a0000047ab9 */ /* 0x000fe20000000800 */
[----:B------:R-:W-:Y:S02]  /*3dec0*/  PRMT R56, R10, 0x7632, R56 ;  /* 0x000076320a387816 */ /* 0x000fe40000000038 */
[----:B------:R-:W-:Y:S01]  /*3ded0*/  ISETP.LT.AND P4, PT, R60, UR4, !P4 ;  /* 0x000000043c007c0c */ /* 0x000fe2000e781270 */
[----:B------:R-:W-:Y:S01]  /*3dee0*/  ULDC UR4, c[0x0][0x22c] ;  /* 0x00008b0000047ab9 */ /* 0x000fe20000000800 */
[----:B0-----:R-:W-:-:S05]  /*3def0*/  IMAD.WIDE R50, R54, 0x2, R48 ;  /* 0x0000000236327825 */ /* 0x001fca00078e0230 */
[----:B------:R0:W-:Y:S04]  /*3df00*/  @P6 STG.E.U16 desc[UR6][R50.64], R56 ;  /* 0x0000003832006986 */ /* 0x0001e8000c101506 */
[----:B------:R1:W-:Y:S01]  /*3df10*/  @P0 STG.E.U16 desc[UR6][R52.64], R5 ;  /* 0x0000000534000986 */ /* 0x0003e2000c101506 */
[----:B------:R-:W-:Y:S01]  /*3df20*/  ISETP.LT.AND P0, PT, R61, UR8, !P1 ;  /* 0x000000083d007c0c */ /* 0x000fe2000cf01270 */
[----:B------:R-:W-:Y:S02]  /*3df30*/  VIADD R55, R47, 0x20 ;  /* 0x000000202f377836 */ /* 0x000fe40000000000 */
[----:B0-----:R-:W-:Y:S01]  /*3df40*/  IMAD.WIDE R50, R4, 0x2, R48 ;  /* 0x0000000204327825 */ /* 0x001fe200078e0230 */
[----:B-1----:R-:W-:-:S03]  /*3df50*/  PRMT R53, R5, 0x7632, R53 ;  /* 0x0000763205357816 */ /* 0x002fc60000000035 */
[----:B------:R-:W-:Y:S01]  /*3df60*/  VIADD R5, R47, 0x1f ;  /* 0x0000001f2f057836 */ /* 0x000fe20000000000 */
[----:B------:R-:W-:Y:S01]  /*3df70*/  IADD3 R52, R4, UR24, RZ ;  /* 0x0000001804347c10 */ /* 0x000fe2000fffe0ff */
[----:B------:R-:W-:Y:S01]  /*3df80*/  ULDC UR8, c[0x0][0x228] ;  /* 0x00008a0000087ab9 */ /* 0x000fe20000000800 */
[----:B------:R0:W-:Y:S02]  /*3df90*/  @P4 STG.E.U16 desc[UR6][R50.64], R53 ;  /* 0x0000003532004986 */ /* 0x0001e4000c101506 */
[----:B------:R-:W-:Y:S01]  /*3dfa0*/  ISETP.GE.AND P4, PT, R5, UR4, PT ;  /* 0x0000000405007c0c */ /* 0x000fe2000bf86270 */
[----:B------:R-:W-:Y:S01]  /*3dfb0*/  IMAD.WIDE R4, R52, 0x2, R2 ;  /* 0x0000000234047825 */ /* 0x000fe200078e0202 */
[----:B------:R-:W-:Y:S01]  /*3dfc0*/  ISETP.LT.AND P1, PT, R60, UR10, !P1 ;  /* 0x0000000a3c007c0c */ /* 0x000fe2000cf21270 */
[----:B------:R-:W-:Y:S01]  /*3dfd0*/  ULDC UR4, c[0x0][0x22c] ;  /* 0x00008b0000047ab9 */ /* 0x000fe20000000800 */
[----:B------:R-:W-:Y:S02]  /*3dfe0*/  ISETP.LT.AND P6, PT, R61, UR12, !P5 ;  /* 0x0000000c3d007c0c */ /* 0x000fe4000efc1270 */
[----:B---3--:R-:W-:Y:S01]  /*3dff0*/  PRMT R56, R9, 0x7632, R56 ;  /* 0x0000763209387816 */ /* 0x008fe20000000038 */
[----:B------:R1:W-:Y:S01]  /*3e000*/  @P0 STG.E.U16 desc[UR6][R4.64], R9 ;  /* 0x0000000904000986 */ /* 0x0003e2000c101506 */
[----:B------:R-:W-:Y:S01]  /*3e010*/  ISETP.GE.AND P0, PT, R55, UR4, PT ;  /* 0x0000000437007c0c */ /* 0x000fe2000bf06270 */
[----:B------:R-:W-:Y:S01]  /*3e020*/  ULDC UR4, c[0x0][0x228] ;  /* 0x00008a0000047ab9 */ /* 0x000fe20000000800 */
[----:B------:R-:W-:Y:S01]  /*3e030*/  VIADD R54, R52, UR24 ;  /* 0x0000001834367c36 */ /* 0x000fe20008000000 */
[----:B------:R-:W-:Y:S01]  /*3e040*/  ISETP.LT.AND P5, PT, R60, UR4, !P5 ;  /* 0x000000043c007c0c */ /* 0x000fe2000efa1270 */
[----:B0-----:R-:W-:Y:S01]  /*3e050*/  IMAD.WIDE R50, R52, 0x2, R48 ;  /* 0x0000000234327825 */ /* 0x001fe200078e0230 */
[----:B------:R-:W-:Y:S01]  /*3e060*/  ULDC UR4, c[0x0][0x22c] ;  /* 0x00008b0000047ab9 */ /* 0x000fe20000000800 */
[----:B------:R-:W-:Y:S01]  /*3e070*/  ULDC UR10, c[0x0][0x228] ;  /* 0x00008a00000a7ab9 */ /* 0x000fe20000000800 */
[----:B------:R-:W-:Y:S01]  /*3e080*/  ULDC UR12, c[0x0][0x228] ;  /* 0x00008a00000c7ab9 */ /* 0x000fe20000000800 */
[----:B-1----:R-:W-:Y:S01]  /*3e090*/  VIADD R4, R47, 0x21 ;  /* 0x000000212f047836 */ /* 0x002fe20000000000 */
[----:B------:R0:W-:Y:S01]  /*3e0a0*/  @P1 STG.E.U16 desc[UR6][R50.64], R56 ;  /* 0x0000003832001986 */ /* 0x0001e2000c101506 */
[----:B------:R-:W-:-:S03]  /*3e0b0*/  IMAD.WIDE R52, R54, 0x2, R2 ;  /* 0x0000000236347825 */ /* 0x000fc600078e0202 */
[----:B------:R-:W-:Y:S01]  /*3e0c0*/  ISETP.GE.AND P1, PT, R4, UR4, PT ;  /* 0x0000000404007c0c */ /* 0x000fe2000bf26270 */
[----:B------:R-:W-:Y:S01]  /*3e0d0*/  IMAD.WIDE R4, R54, 0x2, R48 ;  /* 0x0000000236047825 */ /* 0x000fe200078e0230 */
[----:B------:R-:W-:Y:S01]  /*3e0e0*/  @P6 STG.E.U16 desc[UR6][R52.64], R6 ;  /* 0x0000000634006986 */ /* 0x000fe2000c101506 */
[----:B0-----:R-:W-:Y:S02]  /*3e0f0*/  PRMT R56, R6, 0x7632, R56 ;  /* 0x0000763206387816 */ /* 0x001fe40000000038 */
[----:B------:R-:W-:Y:S01]  /*3e100*/  VIADD R55, R54, UR24 ;  /* 0x0000001836377c36 */ /* 0x000fe20008000000 */
[----:B------:R-:W-:Y:S02]  /*3e110*/  ULDC UR4, c[0x0][0x22c] ;  /* 0x00008b0000047ab9 */ /* 0x000fe40000000800 */
[----:B------:R0:W-:Y:S04]  /*3e120*/  @P5 STG.E.U16 desc[UR6][R4.64], R56 ;  /* 0x0000003804005986 */ /* 0x0001e8000c101506 */
[----:B0-----:R-:W3:Y:S04]  /*3e130*/  LDL.LU R56, [R1+0xa0] ;  /* 0x0000a00001387983 */ /* 0x001ee80000300800 */
[----:B------:R-:W4:Y:S04]  /*3e140*/  LDL.LU R57, [R1+0x90] ;  /* 0x0000900001397983 */ /* 0x000f280000300800 */
[----:B------:R-:W4:Y:S04]  /*3e150*/  LDL.LU R58, [R1+0xa4] ;  /* 0x0000a400013a7983 */ /* 0x000f280000300800 */
[----:B------:R-:W4:Y:S04]  /*3e160*/  LDL.LU R59, [R1+0x94] ;  /* 0x00009400013b7983 */ /* 0x000f280000300800 */
[----:B------:R-:W4:Y:S01]  /*3e170*/  LDL.LU R11, [R1+0xa8] ;  /* 0x0000a800010b7983 */ /* 0x000f220000300800 */
[----:B------:R-:W-:Y:S01]  /*3e180*/  ISETP.LT.AND P6, PT, R61, UR8, !P3 ;  /* 0x000000083d007c0c */ /* 0x000fe2000dfc1270 */
[----:B------:R-:W-:Y:S01]  /*3e190*/  IMAD.WIDE R50, R55, 0x2, R2 ;  /* 0x0000000237327825 */ /* 0x000fe200078e0202 */
[----:B--2---:R-:W-:Y:S01]  /*3e1a0*/  PRMT R54, R8, 0x7632, R54 ;  /* 0x0000763208367816 */ /* 0x004fe20000000036 */
[----:B------:R-:W2:Y:S01]  /*3e1b0*/  LDL.LU R9, [R1+0x98] ;  /* 0x0000980001097983 */ /* 0x000ea20000300800 */
[----:B------:R-:W-:-:S09]  /*3e1c0*/  ULDC UR8, c[0x0][0x228] ;  /* 0x00008a0000087ab9 */ /* 0x000fd20000000800 */
[----:B------:R0:W-:Y:S04]  /*3e1d0*/  @P6 STG.E.U16 desc[UR6][R50.64], R8 ;  /* 0x0000000832006986 */ /* 0x0001e8000c101506 */
[----:B0-----:R-:W2:Y:S04]  /*3e1e0*/  LDL.LU R8, [R1+0xac] ;  /* 0x0000ac0001087983 */ /* 0x001ea80000300800 */
[----:B------:R-:W2:Y:S01]  /*3e1f0*/  LDL.LU R10, [R1+0x9c] ;  /* 0x00009c00010a7983 */ /* 0x000ea20000300800 */
[----:B------:R-:W-:Y:S01]  /*3e200*/  VIADD R6, R47, 0x22 ;  /* 0x000000222f067836 */ /* 0x000fe20000000000 */
[----:B------:R-:W-:Y:S01]  /*3e210*/  ISETP.LT.AND P3, PT, R60, UR10, !P3 ;  /* 0x0000000a3c007c0c */ /* 0x000fe2000df61270 */
[----:B------:R-:W-:Y:S01]  /*3e220*/  IMAD.WIDE R52, R55, 0x2, R48 ;  /* 0x0000000237347825 */ /* 0x000fe200078e0230 */
[----:B------:R-:W-:-:S02]  /*3e230*/  ULDC UR10, c[0x0][0x228] ;  /* 0x00008a00000a7ab9 */ /* 0x000fc40000000800 */
[----:B------:R-:W-:Y:S01]  /*3e240*/  ISETP.GE.AND P5, PT, R6, UR4, PT ;  /* 0x0000000406007c0c */ /* 0x000fe2000bfa6270 */
[----:B------:R-:W-:Y:S02]  /*3e250*/  ULDC UR4, c[0x0][0x228] ;  /* 0x00008a0000047ab9 */ /* 0x000fe40000000800 */
[----:B------:R-:W-:Y:S01]  /*3e260*/  ISETP.LT.AND P6, PT, R61, UR4, !P4 ;  /* 0x000000043d007c0c */ /* 0x000fe2000e7c1270 */
[----:B------:R-:W-:Y:S01]  /*3e270*/  VIADD R4, R55, UR24 ;  /* 0x0000001837047c36 */ /* 0x000fe20008000000 */
[----:B------:R-:W-:Y:S01]  /*3e280*/  ISETP.LT.AND P4, PT, R60, UR8, !P4 ;  /* 0x000000083c007c0c */ /* 0x000fe2000e781270 */
[----:B------:R-:W-:Y:S01]  /*3e290*/  ULDC UR8, c[0x0][0x228] ;  /* 0x00008a0000087ab9 */ /* 0x000fe20000000800 */
[----:B------:R-:W-:Y:S01]  /*3e2a0*/  IADD3 R5, R47, 0x23, RZ ;  /* 0x000000232f057810 */ /* 0x000fe20007ffe0ff */
[----:B------:R-:W-:Y:S01]  /*3e2b0*/  IMAD.WIDE R50, R4, 0x2, R2 ;  /* 0x0000000204327825 */ /* 0x000fe200078e0202 */
[----:B------:R0:W-:Y:S01]  /*3e2c0*/  @P3 STG.E.U16 desc[UR6][R52.64], R54 ;  /* 0x0000003634003986 */ /* 0x0001e2000c101506 */
[----:B------:R-:W-:Y:S01]  /*3e2d0*/  ISETP.LT.AND P3, PT, R61, UR10, !P0 ;  /* 0x0000000a3d007c0c */ /* 0x000fe2000c761270 */
[----:B------:R-:W-:Y:S01]  /*3e2e0*/  ULDC UR4, c[0x0][0x22c] ;  /* 0x00008b0000047ab9 */ /* 0x000fe20000000800 */
[----:B------:R-:W-:Y:S01]  /*3e2f0*/  PRMT R6, R7, 0x7632, R6 ;  /* 0x0000763207067816 */ /* 0x000fe20000000006 */
[----:B------:R-:W-:Y:S01]  /*3e300*/  ULDC UR10, c[0x0][0x228] ;  /* 0x00008a00000a7ab9 */ /* 0x000fe20000000800 */
[----:B------:R-:W-:Y:S01]  /*3e310*/  ISETP.LT.AND P0, PT, R60, UR8, !P0 ;  /* 0x000000083c007c0c */ /* 0x000fe2000c701270 */
[----:B------:R-:W-:Y:S01]  /*3e320*/  ULDC UR8, c[0x0][0x228] ;  /* 0x00008a0000087ab9 */ /* 0x000fe20000000800 */
[----:B------:R1:W-:Y:S01]  /*3e330*/  @P6 STG.E.U16 desc[UR6][R50.64], R7 ;  /* 0x0000000732006986 */ /* 0x0003e2000c101506 */
[----:B------:R-:W-:Y:S01]  /*3e340*/  ISETP.GE.AND P6, PT, R5, UR4, PT ;  /* 0x0000000405007c0c */ /* 0x000fe2000bfc6270 */
[----:B------:R-:W-:Y:S01]  /*3e350*/  ULDC UR4, c[0x0][0x228] ;  /* 0x00008a0000047ab9 */ /* 0x000fe20000000800 */
[----:B0-----:R-:W-:-:S04]  /*3e360*/  IMAD.WIDE R52, R4, 0x2, R48 ;  /* 0x0000000204347825 */ /* 0x001fc800078e0230 */
[----:B------:R-:W-:Y:S01]  /*3e370*/  VIADD R4, R4, UR24 ;  /* 0x0000001804047c36 */ /* 0x000fe20008000000 */
[----:B------:R0:W-:Y:S01]  /*3e380*/  @P4 STG.E.U16 desc[UR6][R52.64], R6 ;  /* 0x0000000634004986 */ /* 0x0001e2000c101506 */
[----:B------:R-:W-:Y:S01]  /*3e390*/  ISETP.LT.AND P4, PT, R61, UR4, !P1 ;  /* 0x000000043d007c0c */ /* 0x000fe2000cf81270 */
[----:B------:R-:W-:Y:S01]  /*3e3a0*/  ULDC UR4, c[0x0][0x22c] ;  /* 0x00008b0000047ab9 */ /* 0x000fe20000000800 */
[----:B------:R-:W-:Y:S01]  /*3e3b0*/  ISETP.LT.AND P1, PT, R60, UR8, !P1 ;  /* 0x000000083c007c0c */ /* 0x000fe2000cf21270 */
[----:B-1----:R-:W-:Y:S01]  /*3e3c0*/  IMAD.WIDE R50, R4, 0x2, R48 ;  /* 0x0000000204327825 */ /* 0x002fe200078e0230 */
[----:B------:R-:W-:-:S03]  /*3e3d0*/  ULDC UR8, c[0x0][0x228] ;  /* 0x00008a0000087ab9 */ /* 0x000fc60000000800 */
[----:B0-----:R-:W-:-:S04]  /*3e3e0*/  IMAD.WIDE R6, R4, 0x2, R2 ;  /* 0x0000000204067825 */ /* 0x001fc800078e0202 */
[----:B------:R-:W-:Y:S01]  /*3e3f0*/  VIADD R52, R4, UR24 ;  /* 0x0000001804347c36 */ /* 0x000fe20008000000 */
[----:B---3--:R-:W-:Y:S01]  /*3e400*/  PRMT R5, R56, 0x7632, R5 ;  /* 0x0000763238057816 */ /* 0x008fe20000000005 */
[----:B------:R0:W-:Y:S01]  /*3e410*/  @P3 STG.E.U16 desc[UR6][R6.64], R56 ;  /* 0x0000003806003986 */ /* 0x0001e2000c101506 */
[----:B------:R-:W-:Y:S01]  /*3e420*/  ISETP.LT.AND P3, PT, R61, UR8, !P5 ;  /* 0x000000083d007c0c */ /* 0x000fe2000ef61270 */
[----:B------:R-:W-:Y:S02]  /*3e430*/  ULDC UR8, c[0x0][0x228] ;  /* 0x00008a0000087ab9 */ /* 0x000fe40000000800 */
[----:B------:R1:W-:Y:S01]  /*3e440*/  @P0 STG.E.U16 desc[UR6][R50.64], R5 ;  /* 0x0000000532000986 */ /* 0x0003e2000c101506 */
[----:B----4-:R-:W-:Y:S01]  /*3e450*/  PRMT R53, R57, 0x7632, R53 ;  /* 0x0000763239357816 */ /* 0x010fe20000000035 */
[----:B0-----:R-:W-:-:S04]  /*3e460*/  IMAD.WIDE R6, R52, 0x2, R48 ;  /* 0x0000000234067825 */ /* 0x001fc800078e0230 */
[----:B-1----:R-:W-:-:S04]  /*3e470*/  IMAD.WIDE R4, R52, 0x2, R2 ;  /* 0x0000000234047825 */ /* 0x002fc800078e0202 */
[----:B------:R-:W-:Y:S01]  /*3e480*/  VIADD R50, R47, 0x24 ;  /* 0x000000242f327836 */ /* 0x000fe20000000000 */
[----:B------:R0:W-:Y:S01]  /*3e490*/  @P4 STG.E.U16 desc[UR6][R4.64], R57 ;  /* 0x0000003904004986 */ /* 0x0001e2000c101506 */
[----:B------:R-:W-:-:S03]  /*3e4a0*/  VIADD R51, R52, UR24 ;  /* 0x0000001834337c36 */ /* 0x000fc60008000000 */
[----:B------:R-:W-:Y:S01]  /*3e4b0*/  ISETP.GE.AND P0, PT, R50, UR4, PT ;  /* 0x0000000432007c0c */ /* 0x000fe2000bf06270 */
[----:B------:R1:W-:Y:S01]  /*3e4c0*/  @P1 STG.E.U16 desc[UR6][R6.64], R53 ;  /* 0x0000003506001986 */ /* 0x0003e2000c101506 */
[----:B------:R-:W-:Y:S01]  /*3e4d0*/  ULDC UR4, c[0x0][0x228] ;  /* 0x00008a0000047ab9 */ /* 0x000fe20000000800 */
[----:B------:R-:W-:Y:S02]  /*3e4e0*/  ISETP.LT.AND P1, PT, R61, UR8, !P6 ;  /* 0x000000083d007c0c */ /* 0x000fe4000f721270 */
[----:B------:R-:W-:Y:S01]  /*3e4f0*/  IADD3 R52, R47, 0x26, RZ ;  /* 0x000000262f347810 */ /* 0x000fe20007ffe0ff */
[----:B0-----:R-:W-:Y:S01]  /*3e500*/  IMAD.WIDE R4, R51, 0x2, R2 ;  /* 0x0000000233047825 */ /* 0x001fe200078e0202 */
[----:B------:R-:W-:Y:S01]  /*3e510*/  ISETP.LT.AND P5, PT, R60, UR4, !P5 ;  /* 0x000000043c007c0c */ /* 0x000fe2000efa1270 */
[----:B------:R-:W-:Y:S01]  /*3e520*/  ULDC UR4, c[0x0][0x22c] ;  /* 0x00008b0000047ab9 */ /* 0x000fe20000000800 */
[----:B------:R-:W-:Y:S01]  /*3e530*/  ULDC UR8, c[0x0][0x228] ;  /* 0x00008a0000087ab9 */ /* 0x000fe20000000800 */
[----:B-1----:R-:W-:Y:S01]  /*3e540*/  VIADD R6, R47, 0x25 ;  /* 0x000000252f067836 */ /* 0x002fe20000000000 */
[----:B------:R0:W-:Y:S01]  /*3e550*/  @P3 STG.E.U16 desc[UR6][R4.64], R58 ;  /* 0x0000003a04003986 */ /* 0x0001e2000c101506 */
[----:B------:R-:W-:-:S03]  /*3e560*/  VIADD R50, R51, UR24 ;  /* 0x0000001833327c36 */ /* 0x000fc60008000000 */
[----:B------:R-:W-:Y:S01]  /*3e570*/  ISETP.GE.AND P4, PT, R6, UR4, PT ;  /* 0x0000000406007c0c */ /* 0x000fe2000bf86270 */
[----:B------:R-:W-:Y:S02]  /*3e580*/  ULDC UR4, c[0x0][0x22c] ;  /* 0x00008b0000047ab9 */ /* 0x000fe40000000800 */
[----:B------:R-:W-:Y:S01]  /*3e590*/  ISETP.GE.AND P3, PT, R52, UR4, PT ;  /* 0x0000000434007c0c */ /* 0x000fe2000bf66270 */
[----:B------:R-:W-:Y:S01]  /*3e5a0*/  ULDC UR4, c[0x0][0x228] ;  /* 0x00008a0000047ab9 */ /* 0x000fe20000000800 */
[----:B------:R-:W-:Y:S01]  /*3e5b0*/  PRMT R53, R58, 0x7632, R53 ;  /* 0x000076323a357816 */ /* 0x000fe20000000035 */
[----:B------:R-:W-:Y:S01]  /*3e5c0*/  IMAD.WIDE R6, R50, 0x2, R2 ;  /* 0x0000000232067825 */ /* 0x000fe200078e0202 */
[----:B------:R-:W-:Y:S01]  /*3e5d0*/  ISETP.LT.AND P6, PT, R60, UR4, !P6 ;  /* 0x000000043c007c0c */ /* 0x000fe2000f7c1270 */
[----:B------:R-:W-:Y:S02]  /*3e5e0*/  ULDC UR4, c[0x0][0x22c] ;  /* 0x00008b0000047ab9 */ /* 0x000fe40000000800 */
[----:B0-----:R-:W-:Y:S01]  /*3e5f0*/  IMAD.WIDE R4, R51, 0x2, R48 ;  /* 0x0000000233047825 */ /* 0x001fe200078e0230 */
[----:B------:R-:W-:-:S04]  /*3e600*/  PRMT R51, R59, 0x7632, R51 ;  /* 0x000076323b337816 */ /* 0x000fc80000000033 */
[----:B------:R0:W-:Y:S04]  /*3e610*/  @P5 STG.E.U16 desc[UR6][R4.64], R53 ;  /* 0x0000003504005986 */ /* 0x0001e8000c101506 */
        /* <DEDUP_REMOVED lines=8> */
[----:B-1----:R-:W-:Y:S02]  /*3e6a0*/  VIADD R6, R50, UR24 ;  /* 0x0000001832067c36 */ /* 0x002fe40008000000 */
[C---:B------:R-:W-:Y:S01]  /*3e6b0*/  VIADD R7, R47.reuse, 0x27 ;  /* 0x000000272f077836 */ /* 0x040fe20000000000 */
[----:B------:R0:W-:Y:S01]  /*3e6c0*/  @P6 STG.E.U16 desc[UR6][R4.64], R51 ;  /* 0x0000003304006986 */ /* 0x0001e2000c101506 */
[C---:B------:R-:W-:Y:S02]  /*3e6d0*/  VIADD R52, R6.reuse, UR24 ;  /* 0x0000001806347c36 */ /* 0x040fe40008000000 */
[----:B------:R-:W-:Y:S01]  /*3e6e0*/  VIADD R53, R47, 0x28 ;  /* 0x000000282f357836 */ /* 0x000fe20000000000 */
[----:B------:R-:W-:Y:S01]  /*3e6f0*/  ISETP.GE.AND P6, PT, R7, UR4, PT ;  /* 0x0000000407007c0c */ /* 0x000fe2000bfc6270 */
[----:B------:R-:W-:Y:S01]  /*3e700*/  ULDC UR4, c[0x0][0x22c] ;  /* 0x00008b0000047ab9 */ /* 0x000fe20000000800 */
[----:B------:R-:W-:Y:S01]  /*3e710*/  PRMT R54, R11, 0x7632, R54 ;  /* 0x000076320b367816 */ /* 0x000fe20000000036 */
[----:B0-----:R-:W-:-:S04]  /*3e720*/  IMAD.WIDE R4, R6, 0x2, R2 ;  /* 0x0000000206047825 */ /* 0x001fc800078e0202 */
[----:B------:R-:W-:Y:S01]  /*3e730*/  IMAD.WIDE R6, R6, 0x2, R48 ;  /* 0x0000000206067825 */ /* 0x000fe200078e0230 */
[----:B------:R0:W-:Y:S01]  /*3e740*/  @P1 STG.E.U16 desc[UR6][R4.64], R11 ;  /* 0x0000000b04001986 */ /* 0x0001e2000c101506 */
[----:B------:R-:W-:Y:S01]  /*3e750*/  ISETP.GE.AND P1, PT, R53, UR4, PT ;  /* 0x0000000435007c0c */ /* 0x000fe2000bf26270 */
[----:B------:R-:W-:Y:S01]  /*3e760*/  ULDC UR4, c[0x0][0x228] ;  /* 0x00008a0000047ab9 */ /* 0x000fe20000000800 */
[----:B------:R-:W-:Y:S01]  /*3e770*/  IMAD.WIDE R50, R52, 0x2, R2 ;  /* 0x0000000234327825 */ /* 0x000fe200078e0202 */
[----:B------:R1:W-:Y:S01]  /*3e780*/  @P0 STG.E.U16 desc[UR6][R6.64], R54 ;  /* 0x0000003606000986 */ /* 0x0003e2000c101506 */
[----:B------:R-:W-:Y:S01]  /*3e790*/  ISETP.LT.AND P4, PT, R60, UR4, !P4 ;  /* 0x000000043c007c0c */ /* 0x000fe2000e781270 */
[----:B------:R-:W-:Y:S02]  /*3e7a0*/  ULDC UR4, c[0x0][0x22c] ;  /* 0x00008b0000047ab9 */ /* 0x000fe40000000800 */
[----:B--2---:R-:W-:Y:S01]  /*3e7b0*/  @P5 STG.E.U16 desc[UR6][R50.64], R9 ;  /* 0x0000000932005986 */ /* 0x004fe2000c101506 */
[----:B------:R-:W-:Y:S01]  /*3e7c0*/  ISETP.LT.AND P5, PT, R61, UR8, !P3 ;  /* 0x000000083d007c0c */ /* 0x000fe2000dfa1270 */
[----:B0-----:R-:W-:Y:S01]  /*3e7d0*/  VIADD R4, R47, 0x29 ;  /* 0x000000292f047836 */ /* 0x001fe20000000000 */
[----:B------:R-:W-:Y:S01]  /*3e7e0*/  PRMT R55, R9, 0x7632, R55 ;  /* 0x0000763209377816 */ /* 0x000fe20000000037 */
[----:B------:R-:W-:Y:S01]  /*3e7f0*/  VIADD R53, R52, UR24 ;  /* 0x0000001834357c36 */ /* 0x000fe20008000000 */
[----:B------:R-:W-:-:S02]  /*3e800*/  ULDC UR8, c[0x0][0x228] ;  /* 0x00008a0000087ab9 */ /* 0x000fc40000000800 */
[----:B------:R-:W-:Y:S01]  /*3e810*/  ISETP.GE.AND P0, PT, R4, UR4, PT ;  /* 0x0000000404007c0c */ /* 0x000fe2000bf06270 */
[----:B------:R-:W-:-:S04]  /*3e820*/  IMAD.WIDE R4, R52, 0x2, R48 ;  /* 0x0000000234047825 */ /* 0x000fc800078e0230 */
[----:B-1----:R-:W-:Y:S01]  /*3e830*/  IMAD.WIDE R6, R53, 0x2, R2 ;  /* 0x0000000235067825 */ /* 0x002fe200078e0202 */
[----:B------:R-:W-:Y:S01]  /*3e840*/  @P4 STG.E.U16 desc[UR6][R4.64], R55 ;  /* 0x0000003704004986 */ /* 0x000fe2000c101506 */
[----:B------:R-:W-:Y:S01]  /*3e850*/  PRMT R52, R8, 0x7632, R52 ;  /* 0x0000763208347816 */ /* 0x000fe20000000034 */
[----:B------:R-:W-:Y:S02]  /*3e860*/  ULDC UR4, c[0x0][0x22c] ;  /* 0x00008b0000047ab9 */ /* 0x000fe40000000800 */
[----:B------:R0:W-:Y:S04]  /*3e870*/  @P5 STG.E.U16 desc[UR6][R6.64], R8 ;  /* 0x0000000806005986 */ /* 0x0001e8000c101506 */
[----:B0-----:R-:W2:Y:S04]  /*3e880*/  LDL.LU R8, [R1+0x80] ;  /* 0x0000800001087983 */ /* 0x001ea80000300800 */
[----:B------:R-:W3:Y:S04]  /*3e890*/  LDL.LU R9, [R1+0x70] ;  /* 0x0000700001097983 */ /* 0x000ee80000300800 */
[----:B------:R-:W4:Y:S04]  /*3e8a0*/  LDL.LU R56, [R1+0x84] ;  /* 0x0000840001387983 */ /* 0x000f280000300800 */
[----:B------:R-:W4:Y:S04]  /*3e8b0*/  LDL.LU R57, [R1+0x74] ;  /* 0x0000740001397983 */ /* 0x000f280000300800 */
[----:B------:R-:W4:Y:S01]  /*3e8c0*/  LDL.LU R58, [R1+0x88] ;  /* 0x00008800013a7983 */ /* 0x000f220000300800 */
[----:B------:R-:W-:-:S02]  /*3e8d0*/  ISETP.LT.AND P3, PT, R60, UR10, !P3 ;  /* 0x0000000a3c007c0c */ /* 0x000fc4000df61270 */
[----:B------:R-:W-:Y:S01]  /*3e8e0*/  IADD3 R54, R47, 0x2a, RZ ;  /* 0x0000002a2f367810 */ /* 0x000fe20007ffe0ff */
[----:B------:R-:W4:Y:S01]  /*3e8f0*/  LDL.LU R59, [R1+0x78] ;  /* 0x00007800013b7983 */ /* 0x000f220000300800 */
[----:B------:R-:W-:Y:S01]  /*3e900*/  IMAD.WIDE R50, R53, 0x2, R48 ;  /* 0x0000000235327825 */ /* 0x000fe200078e0230 */
[----:B------:R-:W-:Y:S01]  /*3e910*/  ULDC UR10, c[0x0][0x228] ;  /* 0x00008a00000a7ab9 */ /* 0x000fe20000000800 */
[----:B------:R-:W-:Y:S01]  /*3e920*/  ISETP.GE.AND P4, PT, R54, UR4, PT ;  /* 0x0000000436007c0c */ /* 0x000fe2000bf86270 */
[----:B------:R-:W-:Y:S01]  /*3e930*/  ULDC UR4, c[0x0][0x228] ;  /* 0x00008a0000047ab9 */ /* 0x000fe20000000800 */
[----:B------:R-:W4:Y:S01]  /*3e940*/  LDL.LU R11, [R1+0x8c] ;  /* 0x00008c00010b7983 */ /* 0x000f220000300800 */
[----:B------:R-:W-:Y:S01]  /*3e950*/  ISETP.LT.AND P5, PT, R61, UR4, !P6 ;  /* 0x000000043d007c0c */ /* 0x000fe2000f7a1270 */
[----:B------:R-:W-:-:S03]  /*3e960*/  ULDC UR4, c[0x0][0x22c] ;  /* 0x00008b0000047ab9 */ /* 0x000fc60000000800 */
[----:B------:R0:W-:Y:S02]  /*3e970*/  @P3 STG.E.U16 desc[UR6][R50.64], R52 ;  /* 0x0000003432003986 */ /* 0x0001e4000c101506 */
[----:B0-----:R-:W-:-:S04]  /*3e980*/  VIADD R50, R53, UR24 ;  /* 0x0000001835327c36 */ /* 0x001fc80008000000 */
[----:B------:R-:W-:Y:S01]  /*3e990*/  IMAD.WIDE R6, R50, 0x2, R2 ;  /* 0x0000000232067825 */ /* 0x000fe200078e0202 */
[----:B------:R-:W-:-:S04]  /*3e9a0*/  PRMT R52, R10, 0x7632, R52 ;  /* 0x000076320a347816 */ /* 0x000fc80000000034 */
[----:B------:R0:W-:Y:S04]  /*3e9b0*/  @P5 STG.E.U16 desc[UR6][R6.64], R10 ;  /* 0x0000000a06005986 */ /* 0x0001e8000c101506 */
[----:B0-----:R-:W4:Y:S01]  /*3e9c0*/  LDL.LU R10, [R1+0x7c] ;  /* 0x00007c00010a7983 */ /* 0x001f220000300800 */
[C---:B------:R-:W-:Y:S01]  /*3e9d0*/  ISETP.LT.AND P6, PT, R60.reuse, UR8, !P6 ;  /* 0x000000083c007c0c */ /* 0x040fe2000f7c1270 */
[----:B------:R-:W-:Y:S01]  /*3e9e0*/  ULDC UR8, c[0x0][0x228] ;  /* 0x00008a0000087ab9 */ /* 0x000fe20000000800 */
[----:B------:R-:W-:Y:S01]  /*3e9f0*/  ISETP.LT.AND P3, PT, R61, UR10, !P1 ;  /* 0x0000000a3d007c0c */ /* 0x000fe2000cf61270 */
[----:B------:R-:W-:Y:S01]  /*3ea00*/  VIADD R51, R47, 0x2b ;  /* 0x0000002b2f337836 */ /* 0x000fe20000000000 */
[----:B------:R-:W-:Y:S01]  /*3ea10*/  ISETP.LT.AND P1, PT, R60, UR8, !P1 ;  /* 0x000000083c007c0c */ /* 0x000fe2000cf21270 */
[----:B------:R-:W-:Y:S01]  /*3ea20*/  IMAD.WIDE R4, R50, 0x2, R48 ;  /* 0x0000000232047825 */ /* 0x000fe200078e0230 */
[----:B------:R-:W-:Y:S01]  /*3ea30*/  ULDC UR8, c[0x0][0x228] ;  /* 0x00008a0000087ab9 */ /* 0x000fe20000000800 */
[----:B------:R-:W-:-:S02]  /*3ea40*/  ULDC UR10, c[0x0][0x228] ;  /* 0x00008a00000a7ab9 */ /* 0x000fc40000000800 */
[----:B------:R-:W-:Y:S01]  /*3ea50*/  VIADD R50, R50, UR24 ;  /* 0x0000001832327c36 */ /* 0x000fe20008000000 */
[----:B------:R-:W-:Y:S01]  /*3ea60*/  ISETP.GE.AND P5, PT, R51, UR4, PT ;  /* 0x0000000433007c0c */ /* 0x000fe2000bfa6270 */
[----:B------:R-:W-:Y:S02]  /*3ea70*/  ULDC UR4, c[0x0][0x228] ;  /* 0x00008a0000047ab9 */ /* 0x000fe40000000800 */
[----:B------:R0:W-:Y:S01]  /*3ea80*/  @P6 STG.E.U16 desc[UR6][R4.64], R52 ;  /* 0x0000003404006986 */ /* 0x0001e2000c101506 */
[----:B------:R-:W-:Y:S01]  /*3ea90*/  IMAD.WIDE R6, R50, 0x2, R48 ;  /* 0x0000000232067825 */ /* 0x000fe200078e0230 */
[----:B------:R-:W-:Y:S01]  /*3eaa0*/  ISETP.LT.AND P6, PT, R61, UR4, !P0 ;  /* 0x000000043d007c0c */ /* 0x000fe2000c7c1270 */
[----:B------:R-:W-:Y:S01]  /*3eab0*/  ULDC UR4, c[0x0][0x22c] ;  /* 0x00008b0000047ab9 */ /* 0x000fe20000000800 */
[----:B------:R-:W-:Y:S01]  /*3eac0*/  ISETP.LT.AND P0, PT, R60, UR8, !P0 ;  /* 0x000000083c007c0c */ /* 0x000fe2000c701270 */
[----:B------:R-:W-:Y:S01]  /*3ead0*/  ULDC UR8, c[0x0][0x228] ;  /* 0x00008a0000087ab9 */ /* 0x000fe20000000800 */
[----:B0-----:R-:W-:-:S04]  /*3eae0*/  IMAD.WIDE R4, R50, 0x2, R2 ;  /* 0x0000000232047825 */ /* 0x001fc800078e0202 */
[----:B------:R-:W-:Y:S01]  /*3eaf0*/  VIADD R50, R50, UR24 ;  /* 0x0000001832327c36 */ /* 0x000fe20008000000 */
[----:B--2---:R-:W-:Y:S01]  /*3eb00*/  PRMT R51, R8, 0x7632, R51 ;  /* 0x0000763208337816 */ /* 0x004fe20000000033 */
[----:B------:R0:W-:Y:S01]  /*3eb10*/  @P3 STG.E.U16 desc[UR6][R4.64], R8 ;  /* 0x0000000804003986 */ /* 0x0001e2000c101506 */
[----:B------:R-:W-:Y:S01]  /*3eb20*/  ISETP.LT.AND P3, PT, R61, UR8, !P4 ;  /* 0x000000083d007c0c */ /* 0x000fe2000e761270 */
[----:B------:R-:W-:Y:S02]  /*3eb30*/  ULDC UR8, c[0x0][0x228] ;  /* 0x00008a0000087ab9 */ /* 0x000fe40000000800 */
[----:B------:R1:W-:Y:S01]  /*3eb40*/  @P1 STG.E.U16 desc[UR6][R6.64], R51 ;  /* 0x0000003306001986 */ /* 0x0003e2000c101506 */
[----:B---3--:R-:W-:Y:S01]  /*3eb50*/  PRMT R52, R9, 0x7632, R52 ;  /* 0x0000763209347816 */ /* 0x008fe20000000034 */
[----:B0-----:R-:W-:Y:S01]  /*3eb60*/  IMAD.WIDE R4, R50, 0x2, R2 ;  /* 0x0000000232047825 */ /* 0x001fe200078e0202 */
[----:B----4-:R-:W-:Y:S01]  /*3eb70*/  PRMT R53, R56, 0x7632, R53 ;  /* 0x0000763238357816 */ /* 0x010fe20000000035 */
[----:B------:R-:W2:Y:S02]  /*3eb80*/  LDL.LU R8, [R1+0x1390] ;  /* 0x0013900001087983 */ /* 0x000ea40000300800 */
[----:B-1----:R-:W-:-:S02]  /*3eb90*/  VIADD R51, R47, 0x2c ;  /* 0x0000002c2f337836 */ /* 0x002fc40000000000 */
[C---:B------:R-:W-:Y:S01]  /*3eba0*/  IMAD.WIDE R6, R50.reuse, 0x2, R48 ;  /* 0x0000000232067825 */ /* 0x040fe200078e0230 */
[----:B------:R0:W-:Y:S02]  /*3ebb0*/  @P6 STG.E.U16 desc[UR6][R4.64], R9 ;  /* 0x0000000904006986 */ /* 0x0001e4000c101506 */
[----:B------:R-:W-:Y:S01]  /*3ebc0*/  ISETP.GE.AND P1, PT, R51, UR4, PT ;  /* 0x0000000433007c0c */ /* 0x000fe2000bf26270 */
[----:B------:R-:W-:Y:S01]  /*3ebd0*/  VIADD R51, R50, UR24 ;  /* 0x0000001832337c36 */ /* 0x000fe20008000000 */
[----:B------:R1:W-:Y:S01]  /*3ebe0*/  @P0 STG.E.U16 desc[UR6][R6.64], R52 ;  /* 0x0000003406000986 */ /* 0x0003e2000c101506 */
[----:B------:R-:W-:Y:S01]  /*3ebf0*/  ULDC UR4, c[0x0][0x228] ;  /* 0x00008a0000047ab9 */ /* 0x000fe20000000800 */
[----:B------:R-:W-:Y:S01]  /*3ec00*/  ISETP.LT.AND P0, PT, R61, UR8, !P5 ;  /* 0x000000083d007c0c */ /* 0x000fe2000ef01270 */
[C---:B------:R-:W-:Y:S01]  /*3ec10*/  VIADD R50, R51.reuse, UR24 ;  /* 0x0000001833327c36 */ /* 0x040fe20008000000 */
[----:B------:R-:W-:Y:S01]  /*3ec20*/  ISETP.LT.AND P4, PT, R60, UR4, !P4 ;  /* 0x000000043c007c0c */ /* 0x000fe2000e781270 */
[----:B------:R-:W-:Y:S01]  /*3ec30*/  ULDC UR4, c[0x0][0x22c] ;  /* 0x00008b0000047ab9 */ /* 0x000fe20000000800 */
[----:B------:R-:W-:Y:S01]  /*3ec40*/  ULDC UR8, c[0x0][0x228] ;  /* 0x00008a0000087ab9 */ /* 0x000fe20000000800 */
[----:B0-----:R-:W-:Y:S01]  /*3ec50*/  IMAD.WIDE R4, R51, 0x2, R2 ;  /* 0x0000000233047825 */ /* 0x001fe200078e0202 */
[----:B------:R-:W-:Y:S01]  /*3ec60*/  PRMT R54, R58, 0x7632, R54 ;  /* 0x000076323a367816 */ /* 0x000fe20000000036 */
[----:B------:R-:W3:Y:S01]  /*3ec70*/  LDL.LU R9, [R1+0x138c] ;  /* 0x00138c0001097983 */ /* 0x000ee20000300800 */
[C---:B-1----:R-:W-:Y:S01]  /*3ec80*/  IADD3 R6, R47.reuse, 0x2d, RZ ;  /* 0x0000002d2f067810 */ /* 0x042fe20007ffe0ff */
[----:B------:R-:W-:-:S02]  /*3ec90*/  VIADD R52, R47, 0x2e ;  /* 0x0000002e2f347836 */ /* 0x000fc40000000000 */
[----:B------:R0:W-:Y:S01]  /*3eca0*/  @P3 STG.E.U16 desc[UR6][R4.64], R56 ;  /* 0x0000003804003986 */ /* 0x0001e2000c101506 */
[----:B------:R-:W-:Y:S01]  /*3ecb0*/  ISETP.GE.AND P6, PT, R6, UR4, PT ;  /* 0x0000000406007c0c */ /* 0x000fe2000bfc6270 */
[----:B------:R-:W-:Y:S02]  /*3ecc0*/  ULDC UR4, c[0x0][0x22c] ;  /* 0x00008b0000047ab9 */ /* 0x000fe40000000800 */
[----:B------:R-:W-:Y:S01]  /*3ecd0*/  ISETP.GE.AND P3, PT, R52, UR4, PT ;  /* 0x0000000434007c0c */ /* 0x000fe2000bf66270 */
[----:B------:R-:W-:Y:S01]  /*3ece0*/  ULDC UR4, c[0x0][0x228] ;  /* 0x00008a0000047ab9 */ /* 0x000fe20000000800 */
[----:B------:R-:W-:Y:S01]  /*3ecf0*/  IMAD.WIDE R6, R50, 0x2, R2 ;  /* 0x0000000232067825 */ /* 0x000fe200078e0202 */
[C---:B------:R-:W-:Y:S01]  /*3ed00*/  ISETP.LT.AND P5, PT, R60.reuse, UR4, !P5 ;  /* 0x000000043c007c0c */ /* 0x040fe2000efa1270 */
[----:B------:R-:W-:Y:S02]  /*3ed10*/  ULDC UR4, c[0x0][0x22c] ;  /* 0x00008b0000047ab9 */ /* 0x000fe40000000800 */
[----:B0-----:R-:W-:Y:S01]  /*3ed20*/  IMAD.WIDE R4, R51, 0x2, R48 ;  /* 0x0000000233047825 */ /* 0x001fe200078e0230 */
[----:B------:R-:W-:Y:S01]  /*3ed30*/  PRMT R51, R57, 0x7632, R51 ;  /* 0x0000763239337816 */ /* 0x000fe20000000033 */
[----:B------:R-:W4:Y:S04]  /*3ed40*/  LDL.LU R56, [R1+0x134] ;  /* 0x0001340001387983 */ /* 0x000f280000300800 */
        /* <DEDUP_REMOVED lines=9> */
[----:B-1----:R-:W-:Y:S01]  /*3ede0*/  VIADD R6, R50, UR24 ;  /* 0x0000001832067c36 */ /* 0x002fe20008000000 */
[----:B------:R0:W-:Y:S01]  /*3edf0*/  @P5 STG.E.U16 desc[UR6][R4.64], R51 ;  /* 0x0000003304005986 */ /* 0x0001e2000c101506 */
[----:B------:R-:W-:Y:S02]  /*3ee00*/  VIADD R7, R47, 0x2f ;  /* 0x0000002f2f077836 */ /* 0x000fe40000000000 */
[C---:B------:R-:W-:Y:S01]  /*3ee10*/  VIADD R52, R6.reuse, UR24 ;  /* 0x0000001806347c36 */ /* 0x040fe20008000000 */
[----:B------:R-:W-:Y:S01]  /*3ee20*/  PRMT R55, R59, 0x7632, R55 ;  /* 0x000076323b377816 */ /* 0x000fe20000000037 */
[----:B------:R-:W-:Y:S01]  /*3ee30*/  VIADD R53, R47, 0x30 ;  /* 0x000000302f357836 */ /* 0x000fe20000000000 */
[----:B------:R-:W-:Y:S01]  /*3ee40*/  ISETP.GE.AND P5, PT, R7, UR4, PT ;  /* 0x0000000407007c0c */ /* 0x000fe2000bfa6270 */
[----:B------:R-:W-:Y:S01]  /*3ee50*/  ULDC UR4, c[0x0][0x22c] ;  /* 0x00008b0000047ab9 */ /* 0x000fe20000000800 */
[----:B------:R-:W2:Y:S01]  /*3ee60*/  LDL.LU R57, [R1+0x144] ;  /* 0x0001440001397983 */ /* 0x000ea20000300800 */
        /* <DEDUP_REMOVED lines=9> */
[----:B------:R1:W-:Y:S01]  /*3ef00*/  @P4 STG.E.U16 desc[UR6][R50.64], R59 ;  /* 0x0000003b32004986 */ /* 0x0003e2000c101506 */
[----:B------:R-:W-:-:S02]  /*3ef10*/  ISETP.LT.AND P4, PT, R61, UR8, !P3 ;  /* 0x000000083d007c0c */ /* 0x000fc4000df81270 */
[----:B0-----:R-:W-:Y:S01]  /*3ef20*/  IADD3 R4, R47, 0x31, RZ ;  /* 0x000000312f047810 */ /* 0x001fe20007ffe0ff */
[----:B------:R-:W-:Y:S01]  /*3ef30*/  VIADD R53, R52, UR24 ;  /* 0x0000001834357c36 */ /* 0x000fe20008000000 */
[----:B------:R-:W-:Y:S01]  /*3ef40*/  ISETP.LT.AND P3, PT, R60, UR10, !P3 ;  /* 0x0000000a3c007c0c */ /* 0x000fe2000df61270 */
[----:B------:R-:W-:Y:S01]  /*3ef50*/  ULDC UR8, c[0x0][0x228] ;  /* 0x00008a0000087ab9 */ /* 0x000fe20000000800 */
[----:B------:R-:W-:Y:S01]  /*3ef60*/  ISETP.GE.AND P1, PT, R4, UR4, PT ;  /* 0x0000000404007c0c */ /* 0x000fe2000bf26270 */
[----:B------:R-:W-:Y:S01]  /*3ef70*/  IMAD.WIDE R4, R52, 0x2, R48 ;  /* 0x0000000234047825 */ /* 0x000fe200078e0230 */
[----:B------:R-:W-:Y:S01]  /*3ef80*/  PRMT R52, R11, 0x7632, R52 ;  /* 0x000076320b347816 */ /* 0x000fe20000000034 */
[----:B------:R-:W-:Y:S01]  /*3ef90*/  ULDC UR4, c[0x0][0x22c] ;  /* 0x00008b0000047ab9 */ /* 0x000fe20000000800 */
[----:B------:R-:W3:Y:S01]  /*3efa0*/  LDL.LU R58, [R1+0x138] ;  /* 0x00013800013a7983 */ /* 0x000ee20000300800 */
[----:B-1----:R-:W-:Y:S01]  /*3efb0*/  VIADD R54, R47, 0x32 ;  /* 0x000000322f367836 */ /* 0x002fe20000000000 */
[----:B------:R-:W-:Y:S01]  /*3efc0*/  ULDC UR10, c[0x0][0x228] ;  /* 0x00008a00000a7ab9 */ /* 0x000fe20000000800 */
[C---:B------:R-:W-:Y:S01]  /*3efd0*/  IMAD.WIDE R6, R53.reuse, 0x2, R2 ;  /* 0x0000000235067825 */ /* 0x040fe200078e0202 */
[----:B------:R0:W-:Y:S03]  /*3efe0*/  @P6 STG.E.U16 desc[UR6][R4.64], R55 ;  /* 0x0000003704006986 */ /* 0x0001e6000c101506 */
[----:B------:R-:W-:Y:S01]  /*3eff0*/  IMAD.WIDE R50, R53, 0x2, R48 ;  /* 0x0000000235327825 */ /* 0x000fe200078e0230 */
[----:B------:R-:W-:Y:S01]  /*3f000*/  ISETP.GE.AND P6, PT, R54, UR4, PT ;  /* 0x0000000436007c0c */ /* 0x000fe2000bfc6270 */
[----:B------:R1:W-:Y:S01]  /*3f010*/  @P4 STG.E.U16 desc[UR6][R6.64], R11 ;  /* 0x0000000b06004986 */ /* 0x0003e2000c101506 */
[----:B------:R-:W-:-:S03]  /*3f020*/  ULDC UR4, c[0x0][0x228] ;  /* 0x00008a0000047ab9 */ /* 0x000fc60000000800 */
[----:B------:R1:W-:Y:S01]  /*3f030*/  @P3 STG.E.U16 desc[UR6][R50.64], R52 ;  /* 0x0000003432003986 */ /* 0x0003e2000c101506 */
[----:B------:R-:W-:Y:S01]  /*3f040*/  ISETP.LT.AND P3, PT, R61, UR4, !P5 ;  /* 0x000000043d007c0c */ /* 0x000fe2000ef61270 */
[----:B------:R-:W-:Y:S01]  /*3f050*/  ULDC UR4, c[0x0][0x22c] ;  /* 0x00008b0000047ab9 */ /* 0x000fe20000000800 */
[----:B------:R-:W-:Y:S01]  /*3f060*/  ISETP.LT.AND P5, PT, R60, UR8, !P5 ;  /* 0x000000083c007c0c */ /* 0x000fe2000efa1270 */
[----:B0-----:R-:W-:Y:S01]  /*3f070*/  VIADD R4, R53, UR24 ;  /* 0x0000001835047c36 */ /* 0x001fe20008000000 */
[----:B------:R-:W4:Y:S01]  /*3f080*/  LDL.LU R59, [R1+0x148] ;  /* 0x00014800013b7983 */ /* 0x000f220000300800 */
[----:B------:R-:W-:Y:S02]  /*3f090*/  ULDC UR8, c[0x0][0x228] ;  /* 0x00008a0000087ab9 */ /* 0x000fe40000000800 */
[C---:B-1----:R-:W-:Y:S01]  /*3f0a0*/  IMAD.WIDE R6, R4.reuse, 0x2, R2 ;  /* 0x0000000204067825 */ /* 0x042fe200078e0202 */
[----:B------:R-:W2:Y:S03]  /*3f0b0*/  LDL.LU R11, [R1+0x13c] ;  /* 0x00013c00010b7983 */ /* 0x000ea60000300800 */
[----:B------:R-:W-:Y:S01]  /*3f0c0*/  IMAD.WIDE R50, R4, 0x2, R48 ;  /* 0x0000000204327825 */ /* 0x000fe200078e0230 */
[----:B------:R-:W-:Y:S01]  /*3f0d0*/  PRMT R52, R10, 0x7632, R52 ;  /* 0x000076320a347816 */ /* 0x000fe20000000034 */
[----:B------:R0:W-:Y:S04]  /*3f0e0*/  @P3 STG.E.U16 desc[UR6][R6.64], R10 ;  /* 0x0000000a06003986 */ /* 0x0001e8000c101506 */
[----:B------:R1:W-:Y:S04]  /*3f0f0*/  @P5 STG.E.U16 desc[UR6][R50.64], R52 ;  /* 0x0000003432005986 */ /* 0x0003e8000c101506 */
[----:B0-----:R-:W2:Y:S04]  /*3f100*/  LDL.LU R10, [R1+0x14c] ;  /* 0x00014c00010a7983 */ /* 0x001ea80000300800 */
[----:B-1----:R-:W3:Y:S01]  /*3f110*/  LDL.LU R52, [R1+0x130] ;  /* 0x0001300001347983 */ /* 0x002ee20000300800 */
[----:B------:R-:W-:Y:S01]  /*3f120*/  ISETP.LT.AND P4, PT, R61, UR10, !P0 ;  /* 0x0000000a3d007c0c */ /* 0x000fe2000c781270 */
[----:B------:R-:W-:Y:S01]  /*3f130*/  VIADD R5, R47, 0x33 ;  /* 0x000000332f057836 */ /* 0x000fe20000000000 */
[----:B------:R-:W-:Y:S01]  /*3f140*/  ISETP.LT.AND P0, PT, R60, UR8, !P0 ;  /* 0x000000083c007c0c */ /* 0x000fe2000c701270 */
[----:B------:R-:W-:Y:S01]  /*3f150*/  VIADD R4, R4, UR24 ;  /* 0x0000001804047c36 */ /* 0x000fe20008000000 */
[----:B------:R-:W-:Y:S01]  /*3f160*/  ULDC UR8, c[0x0][0x228] ;  /* 0x00008a0000087ab9 */ /* 0x000fe20000000800 */
[----:B------:R-:W-:Y:S01]  /*3f170*/  ULDC UR10, c[0x0][0x228] ;  /* 0x00008a00000a7ab9 */ /* 0x000fe20000000800 */
[----:B------:R-:W-:Y:S01]  /*3f180*/  ISETP.GE.AND P3, PT, R5, UR4, PT ;  /* 0x0000000405007c0c */ /* 0x000fe2000bf66270 */
[----:B------:R-:W-:Y:S01]  /*3f190*/  IMAD.WIDE R6, R4, 0x2, R2 ;  /* 0x0000000204067825 */ /* 0x000fe200078e0202 */
[----:B------:R-:W-:-:S03]  /*3f1a0*/  ULDC UR4, c[0x0][0x228] ;  /* 0x00008a0000047ab9 */ /* 0x000fc60000000800 */
[----:B------:R-:W-:Y:S01]  /*3f1b0*/  IMAD.WIDE R50, R4, 0x2, R48 ;  /* 0x0000000204327825 */ /* 0x000fe200078e0230 */
[----:B---3--:R-:W-:Y:S01]  /*3f1c0*/  PRMT R5, R52, 0x7632, R5 ;  /* 0x0000763234057816 */ /* 0x008fe20000000005 */
[----:B------:R-:W-:Y:S04]  /*3f1d0*/  @P4 STG.E.U16 desc[UR6][R6.64], R52 ;  /* 0x0000003406004986 */ /* 0x000fe8000c101506 */
[----:B------:R0:W-:Y:S04]  /*3f1e0*/  @P0 STG.E.U16 desc[UR6][R50.64], R5 ;  /* 0x0000000532000986 */ /* 0x0001e8000c101506 */
[----:B0-----:R-:W3:Y:S01]  /*3f1f0*/  LDL.LU R51, [R1+0x140] ;  /* 0x0001400001337983 */ /* 0x001ee20000300800 */
[----:B------:R-:W-:Y:S01]  /*3f200*/  ISETP.LT.AND P5, PT, R61, UR4, !P1 ;  /* 0x000000043d007c0c */ /* 0x000fe2000cfa1270 */
[----:B------:R-:W-:Y:S01]  /*3f210*/  VIADD R52, R4, UR24 ;  /* 0x0000001804347c36 */ /* 0x000fe20008000000 */
[----:B------:R-:W-:Y:S01]  /*3f220*/  ISETP.LT.AND P1, PT, R60, UR8, !P1 ;  /* 0x000000083c007c0c */ /* 0x000fe2000cf21270 */
[----:B------:R-:W-:Y:S01]  /*3f230*/  ULDC UR8, c[0x0][0x228] ;  /* 0x00008a0000087ab9 */ /* 0x000fe20000000800 */
[----:B------:R-:W-:Y:S01]  /*3f240*/  IADD3 R50, R47, 0x34, RZ ;  /* 0x000000342f327810 */ /* 0x000fe20007ffe0ff */
[C---:B------:R-:W-:Y:S01]  /*3f250*/  IMAD.WIDE R4, R52.reuse, 0x2, R2 ;  /* 0x0000000234047825 */ /* 0x040fe200078e0202 */
[----:B------:R-:W-:Y:S01]  /*3f260*/  ISETP.LT.AND P4, PT, R61, UR8, !P6 ;  /* 0x000000083d007c0c */ /* 0x000fe2000f781270 */
[----:B------:R-:W-:Y:S01]  /*3f270*/  ULDC UR4, c[0x0][0x22c] ;  /* 0x00008b0000047ab9 */ /* 0x000fe20000000800 */
[----:B------:R-:W-:Y:S01]  /*3f280*/  ULDC UR8, c[0x0][0x228] ;  /* 0x00008a0000087ab9 */ /* 0x000fe20000000800 */
[----:B------:R-:W-:Y:S01]  /*3f290*/  IMAD.WIDE R6, R52, 0x2, R48 ;  /* 0x0000000234067825 */ /* 0x000fe200078e0230 */
[----:B------:R-:W-:Y:S01]  /*3f2a0*/  ISETP.GE.AND P0, PT, R50, UR4, PT ;  /* 0x0000000432007c0c */ /* 0x000fe2000bf06270 */
[----:B------:R-:W-:-:S02]  /*3f2b0*/  ULDC UR4, c[0x0][0x228] ;  /* 0x00008a0000047ab9 */ /* 0x000fc40000000800 */
[----:B------:R-:W-:Y:S01]  /*3f2c0*/  ISETP.LT.AND P6, PT, R60, UR4, !P6 ;  /* 0x000000043c007c0c */ /* 0x000fe2000f7c1270 */
[----:B------:R-:W-:Y:S01]  /*3f2d0*/  ULDC UR4, c[0x0][0x22c] ;  /* 0x00008b0000047ab9 */ /* 0x000fe20000000800 */
[----:B------:R-:W-:Y:S02]  /*3f2e0*/  PRMT R54, R58, 0x7632, R54 ;  /* 0x000076323a367816 */ /* 0x000fe40000000036 */
[----:B----4-:R-:W-:Y:S02]  /*3f2f0*/  PRMT R55, R59, 0x7632, R55 ;  /* 0x000076323b377816 */ /* 0x010fe40000000037 */
[----:B---3--:R-:W-:Y:S01]  /*3f300*/  PRMT R53, R51, 0x7632, R53 ;  /* 0x0000763233357816 */ /* 0x008fe20000000035 */
[----:B------:R0:W-:Y:S04]  /*3f310*/  @P5 STG.E.U16 desc[UR6][R4.64], R51 ;  /* 0x0000003304005986 */ /* 0x0001e8000c101506 */
[----:B------:R1:W-:Y:S01]  /*3f320*/  @P1 STG.E.U16 desc[UR6][R6.64], R53 ;  /* 0x0000003506001986 */ /* 0x0003e2000c101506 */
[----:B------:R-:W-:Y:S01]  /*3f330*/  ISETP.LT.AND P1, PT, R61, UR8, !P3 ;  /* 0x000000083d007c0c */ /* 0x000fe2000df21270 */
[----:B------:R-:W-:Y:S01]  /*3f340*/  ULDC UR8, c[0x0][0x228] ;  /* 0x00008a0000087ab9 */ /* 0x000fe20000000800 */
[----:B0-----:R-:W-:-:S02]  /*3f350*/  VIADD R51, R52, UR24 ;  /* 0x0000001834337c36 */ /* 0x001fc40008000000 */
[----:B-1----:R-:W-:Y:S02]  /*3f360*/  VIADD R6, R47, 0x35 ;  /* 0x000000352f067836 */ /* 0x002fe40000000000 */
[----:B------:R-:W-:-:S04]  /*3f370*/  IMAD.WIDE R4, R51, 0x2, R2 ;  /* 0x0000000233047825 */ /* 0x000fc800078e0202 */
[----:B------:R-:W-:Y:S01]  /*3f380*/  VIADD R52, R47, 0x36 ;  /* 0x000000362f347836 */ /* 0x000fe20000000000 */
[----:B------:R-:W-:Y:S01]  /*3f390*/  ISETP.GE.AND P5, PT, R6, UR4, PT ;  /* 0x0000000406007c0c */ /* 0x000fe2000bfa6270 */
[----:B------:R-:W-:Y:S01]  /*3f3a0*/  ULDC UR4, c[0x0][0x22c] ;  /* 0x00008b0000047ab9 */ /* 0x000fe20000000800 */
[----:B------:R0:W-:Y:S01]  /*3f3b0*/  @P4 STG.E.U16 desc[UR6][R4.64], R56 ;  /* 0x0000003804004986 */ /* 0x0001e2000c101506 */
[----:B------:R-:W-:Y:S01]  /*3f3c0*/  VIADD R50, R51, UR24 ;  /* 0x0000001833327c36 */ /* 0x000fe20008000000 */
[----:B------:R-:W-:Y:S01]  /*3f3d0*/  ISETP.GE.AND P4, PT, R52, UR4, PT ;  /* 0x0000000434007c0c */ /* 0x000fe2000bf86270 */
[----:B------:R-:W-:Y:S01]  /*3f3e0*/  ULDC UR4, c[0x0][0x228] ;  /* 0x00008a0000047ab9 */ /* 0x000fe20000000800 */
[----:B------:R-:W-:Y:S01]  /*3f3f0*/  PRMT R53, R56, 0x7632, R53 ;  /* 0x0000763238357816 */ /* 0x000fe20000000035 */
[----:B------:R-:W-:Y:S01]  /*3f400*/  IMAD.WIDE R6, R50, 0x2, R2 ;  /* 0x0000000232067825 */ /* 0x000fe200078e0202 */
[----:B------:R-:W-:Y:S01]  /*3f410*/  ISETP.LT.AND P3, PT, R60, UR4, !P3 ;  /* 0x000000043c007c0c */ /* 0x000fe2000df61270 */
[----:B------:R-:W-:-:S02]  /*3f420*/  ULDC UR4, c[0x0][0x22c] ;  /* 0x00008b0000047ab9 */ /* 0x000fc40000000800 */
[----:B0-----:R-:W-:Y:S01]  /*3f430*/  IMAD.WIDE R4, R51, 0x2, R48 ;  /* 0x0000000233047825 */ /* 0x001fe200078e0230 */
[----:B--2---:R-:W-:-:S04]  /*3f440*/  PRMT R51, R57, 0x7632, R51 ;  /* 0x0000763239337816 */ /* 0x004fc80000000033 */
        /* <DEDUP_REMOVED lines=11> */
[----:B------:R0:W-:Y:S02]  /*3f500*/  @P3 STG.E.U16 desc[UR6][R4.64], R51 ;  /* 0x0000003304003986 */ /* 0x0001e4000c101506 */
[C---:B------:R-:W-:Y:S01]  /*3f510*/  IADD3 R52, R6.reuse, UR24, RZ ;  /* 0x0000001806347c10 */ /* 0x040fe2000fffe0ff */
[----:B------:R-:W-:Y:S01]  /*3f520*/  VIADD R53, R47, 0x38 ;  /* 0x000000382f357836 */ /* 0x000fe20000000000 */
[----:B------:R-:W-:Y:S01]  /*3f530*/  ISETP.GE.AND P3, PT, R7, UR4, PT ;  /* 0x0000000407007c0c */ /* 0x000fe2000bf66270 */
[----:B------:R-:W-:Y:S01]  /*3f540*/  ULDC UR4, c[0x0][0x22c] ;  /* 0x00008b0000047ab9 */ /* 0x000fe20000000800 */
[----:B0-----:R-:W-:-:S04]  /*3f550*/  IMAD.WIDE R4, R6, 0x2, R2 ;  /* 0x0000000206047825 */ /* 0x001fc800078e0202 */
[----:B------:R-:W-:Y:S01]  /*3f560*/  IMAD.WIDE R6, R6, 0x2, R48 ;  /* 0x0000000206067825 */ /* 0x000fe200078e0230 */
[----:B------:R0:W-:Y:S01]  /*3f570*/  @P1 STG.E.U16 desc[UR6][R4.64], R58 ;  /* 0x0000003a04001986 */ /* 0x0001e2000c101506 */
[----:B------:R-:W-:Y:S01]  /*3f580*/  ISETP.GE.AND P1, PT, R53, UR4, PT ;  /* 0x0000000435007c0c */ /* 0x000fe2000bf26270 */
[----:B------:R-:W-:Y:S01]  /*3f590*/  ULDC UR4, c[0x0][0x228] ;  /* 0x00008a0000047ab9 */ /* 0x000fe20000000800 */
[----:B------:R-:W-:Y:S01]  /*3f5a0*/  IMAD.WIDE R50, R52, 0x2, R2 ;  /* 0x0000000234327825 */ /* 0x000fe200078e0202 */
[----:B------:R1:W-:Y:S01]  /*3f5b0*/  @P0 STG.E.U16 desc[UR6][R6.64], R54 ;  /* 0x0000003606000986 */ /* 0x0003e2000c101506 */
[C---:B------:R-:W-:Y:S01]  /*3f5c0*/  ISETP.LT.AND P5, PT, R60.reuse, UR4, !P5 ;  /* 0x000000043c007c0c */ /* 0x040fe2000efa1270 */
[----:B------:R-:W-:Y:S02]  /*3f5d0*/  ULDC UR4, c[0x0][0x22c] ;  /* 0x00008b0000047ab9 */ /* 0x000fe40000000800 */
[----:B------:R2:W-:Y:S01]  /*3f5e0*/  @P6 STG.E.U16 desc[UR6][R50.64], R59 ;  /* 0x0000003b32006986 */ /* 0x0005e2000c101506 */
[----:B------:R-:W-:Y:S01]  /*3f5f0*/  ISETP.LT.AND P6, PT, R61, UR8, !P4 ;  /* 0x000000083d007c0c */ /* 0x000fe2000e7c1270 */
[C---:B0-----:R-:W-:Y:S01]  /*3f600*/  VIADD R4, R47.reuse, 0x39 ;  /* 0x000000392f047836 */ /* 0x041fe20000000000 */
[----:B------:R-:W-:Y:S01]  /*3f610*/  ISETP.LT.AND P4, PT, R60, UR10, !P4 ;  /* 0x0000000a3c007c0c */ /* 0x000fe2000e781270 */
[----:B------:R-:W-:Y:S01]  /*3f620*/  VIADD R53, R52, UR24 ;  /* 0x0000001834357c36 */ /* 0x000fe20008000000 */
[----:B------:R-:W-:Y:S01]  /*3f630*/  ULDC UR8, c[0x0][0x228] ;  /* 0x00008a0000087ab9 */ /* 0x000fe20000000800 */
[----:B-1----:R-:W-:Y:S01]  /*3f640*/  VIADD R54, R47, 0x3a ;  /* 0x0000003a2f367836 */ /* 0x002fe20000000000 */
[----:B------:R-:W-:Y:S01]  /*3f650*/  ISETP.GE.AND P0, PT, R4, UR4, PT ;  /* 0x0000000404007c0c */ /* 0x000fe2000bf06270 */
[----:B------:R-:W-:Y:S01]  /*3f660*/  IMAD.WIDE R4, R52, 0x2, R48 ;  /* 0x0000000234047825 */ /* 0x000fe200078e0230 */
[----:B------:R-:W-:Y:S01]  /*3f670*/  PRMT R52, R11, 0x7632, R52 ;  /* 0x000076320b347816 */ /* 0x000fe20000000034 */
[----:B------:R-:W-:Y:S01]  /*3f680*/  ULDC UR4, c[0x0][0x22c] ;  /* 0x00008b0000047ab9 */ /* 0x000fe20000000800 */
[----:B------:R-:W-:Y:S01]  /*3f690*/  ULDC UR10, c[0x0][0x228] ;  /* 0x00008a00000a7ab9 */ /* 0x000fe20000000800 */
[C---:B------:R-:W-:Y:S01]  /*3f6a0*/  IMAD.WIDE R6, R53.reuse, 0x2, R2 ;  /* 0x0000000235067825 */ /* 0x040fe200078e0202 */
[----:B------:R0:W-:Y:S03]  /*3f6b0*/  @P5 STG.E.U16 desc[UR6][R4.64], R55 ;  /* 0x0000003704005986 */ /* 0x0001e6000c101506 */
[C---:B--2---:R-:W-:Y:S01]  /*3f6c0*/  IMAD.WIDE R50, R53.reuse, 0x2, R48 ;  /* 0x0000000235327825 */ /* 0x044fe200078e0230 */
[----:B------:R-:W-:Y:S04]  /*3f6d0*/  @P6 STG.E.U16 desc[UR6][R6.64], R11 ;  /* 0x0000000b06006986 */ /* 0x000fe8000c101506 */
[----:B------:R1:W-:Y:S04]  /*3f6e0*/  @P4 STG.E.U16 desc[UR6][R50.64], R52 ;  /* 0x0000003432004986 */ /* 0x0003e8000c101506 */
[----:B0-----:R-:W2:Y:S01]  /*3f6f0*/  LDL.LU R55, [R1+0x60] ;  /* 0x0000600001377983 */ /* 0x001ea20000300800 */
[----:B-1----:R-:W-:-:S03]  /*3f700*/  VIADD R50, R53, UR24 ;  /* 0x0000001835327c36 */ /* 0x002fc60008000000 */
[----:B------:R-:W3:Y:S04]  /*3f710*/  LDL.LU R53, [R1+0x150] ;  /* 0x0001500001357983 */ /* 0x000ee80000300800 */
[----:B------:R-:W4:Y:S04]  /*3f720*/  LDL.LU R56, [R1+0x154] ;  /* 0x0001540001387983 */ /* 0x000f280000300800 */
[----:B------:R-:W4:Y:S04]  /*3f730*/  LDL.LU R57, [R1+0x64] ;  /* 0x0000640001397983 */ /* 0x000f280000300800 */
[----:B------:R-:W4:Y:S04]  /*3f740*/  LDL.LU R58, [R1+0x158] ;  /* 0x00015800013a7983 */ /* 0x000f280000300800 */
[----:B------:R-:W4:Y:S01]  /*3f750*/  LDL.LU R59, [R1+0x68] ;  /* 0x00006800013b7983 */ /* 0x000f220000300800 */
[----:B------:R-:W-:Y:S01]  /*3f760*/  ISETP.GE.AND P5, PT, R54, UR4, PT ;  /* 0x0000000436007c0c */ /* 0x000fe2000bfa6270 */
[----:B------:R-:W-:-:S02]  /*3f770*/  ULDC UR4, c[0x0][0x228] ;  /* 0x00008a0000047ab9 */ /* 0x000fc40000000800 */
[----:B------:R-:W4:Y:S01]  /*3f780*/  LDL.LU R11, [R1+0x15c] ;  /* 0x00015c00010b7983 */ /* 0x000f220000300800 */
[----:B------:R-:W-:Y:S01]  /*3f790*/  ISETP.LT.AND P6, PT, R61, UR4, !P3 ;  /* 0x000000043d007c0c */ /* 0x000fe2000dfc1270 */
[----:B------:R-:W-:Y:S01]  /*3f7a0*/  IMAD.WIDE R6, R50, 0x2, R2 ;  /* 0x0000000232067825 */ /* 0x000fe200078e0202 */
[----:B------:R-:W-:Y:S01]  /*3f7b0*/  PRMT R52, R10, 0x7632, R52 ;  /* 0x000076320a347816 */ /* 0x000fe20000000034 */
[----:B------:R-:W-:-:S10]  /*3f7c0*/  ULDC UR4, c[0x0][0x22c] ;  /* 0x00008b0000047ab9 */ /* 0x000fd40000000800 */
[----:B------:R0:W-:Y:S04]  /*3f7d0*/  @P6 STG.E.U16 desc[UR6][R6.64], R10 ;  /* 0x0000000a06006986 */ /* 0x0001e8000c101506 */
[----:B0-----:R-:W4:Y:S01]  /*3f7e0*/  LDL.LU R10, [R1+0x6c] ;  /* 0x00006c00010a7983 */ /* 0x001f220000300800 */
[----:B------:R-:W-:Y:S01]  /*3f7f0*/  ISETP.LT.AND P3, PT, R60, UR8, !P3 ;  /* 0x000000083c007c0c */ /* 0x000fe2000df61270 */
[----:B------:R-:W-:Y:S01]  /*3f800*/  VIADD R51, R47, 0x3b ;  /* 0x0000003b2f337836 */ /* 0x000fe20000000000 */
[----:B------:R-:W-:Y:S01]  /*3f810*/  ULDC UR8, c[0x0][0x228] ;  /* 0x00008a0000087ab9 */ /* 0x000fe20000000800 */
[----:B------:R-:W-:Y:S01]  /*3f820*/  ISETP.LT.AND P4, PT, R61, UR10, !P1 ;  /* 0x0000000a3d007c0c */ /* 0x000fe2000cf81270 */
[----:B------:R-:W-:Y:S01]  /*3f830*/  IMAD.WIDE R4, R50, 0x2, R48 ;  /* 0x0000000232047825 */ /* 0x000fe200078e0230 */
[----:B------:R-:W-:Y:S01]  /*3f840*/  ISETP.LT.AND P1, PT, R60, UR8, !P1 ;  /* 0x000000083c007c0c */ /* 0x000fe2000cf21270 */
[----:B------:R-:W-:Y:S01]  /*3f850*/  ULDC UR8, c[0x0][0x228] ;  /* 0x00008a0000087ab9 */ /* 0x000fe20000000800 */
[----:B------:R-:W-:Y:S01]  /*3f860*/  IADD3 R50, R50, UR24, RZ ;  /* 0x0000001832327c10 */ /* 0x000fe2000fffe0ff */
[----:B------:R-:W-:Y:S01]  /*3f870*/  ULDC UR10, c[0x0][0x228] ;  /* 0x00008a00000a7ab9 */ /* 0x000fe20000000800 */
[----:B------:R-:W-:Y:S01]  /*3f880*/  ISETP.GE.AND P6, PT, R51, UR4, PT ;  /* 0x0000000433007c0c */ /* 0x000fe2000bfc6270 */
[----:B------:R-:W-:-:S03]  /*3f890*/  ULDC UR4, c[0x0][0x228] ;  /* 0x00008a0000047ab9 */ /* 0x000fc60000000800 */
[----:B------:R0:W-:Y:S01]  /*3f8a0*/  @P3 STG.E.U16 desc[UR6][R4.64], R52 ;  /* 0x0000003404003986 */ /* 0x0001e2000c101506 */
[----:B------:R-:W-:Y:S01]  /*3f8b0*/  ISETP.LT.AND P3, PT, R61, UR4, !P0 ;  /* 0x000000043d007c0c */ /* 0x000fe2000c761270 */
[----:B------:R-:W-:Y:S01]  /*3f8c0*/  IMAD.WIDE R6, R50, 0x2, R48 ;  /* 0x0000000232067825 */ /* 0x000fe200078e0230 */
[----:B------:R-:W-:Y:S01]  /*3f8d0*/  ISETP.LT.AND P0, PT, R60, UR8, !P0 ;  /* 0x000000083c007c0c */ /* 0x000fe2000c701270 */
[----:B------:R-:W-:Y:S01]  /*3f8e0*/  ULDC UR8, c[0x0][0x228] ;  /* 0x00008a0000087ab9 */ /* 0x000fe20000000800 */
[----:B------:R-:W-:Y:S01]  /*3f8f0*/  ULDC UR4, c[0x0][0x22c] ;  /* 0x00008b0000047ab9 */ /* 0x000fe20000000800 */
[----:B0-----:R-:W-:-:S04]  /*3f900*/  IMAD.WIDE R4, R50, 0x2, R2 ;  /* 0x0000000232047825 */ /* 0x001fc800078e0202 */
[----:B------:R-:W-:Y:S01]  /*3f910*/  VIADD R50, R50, UR24 ;  /* 0x0000001832327c36 */ /* 0x000fe20008000000 */
[----:B--2---:R-:W-:Y:S02]  /*3f920*/  PRMT R52, R55, 0x7632, R52 ;  /* 0x0000763237347816 */ /* 0x004fe40000000034 */
[----:B---3--:R-:W-:Y:S01]  /*3f930*/  PRMT R51, R53, 0x7632, R51 ;  /* 0x0000763235337816 */ /* 0x008fe20000000033 */
[----:B------:R0:W-:Y:S04]  /*3f940*/  @P4 STG.E.U16 desc[UR6][R4.64], R53 ;  /* 0x0000003504004986 */ /* 0x0001e8000c101506 */
[----:B------:R1:W-:Y:S01]  /*3f950*/  @P1 STG.E.U16 desc[UR6][R6.64], R51 ;  /* 0x0000003306001986 */ /* 0x0003e2000c101506 */
[----:B------:R-:W-:Y:S01]  /*3f960*/  ISETP.LT.AND P1, PT, R61, UR8, !P5 ;  /* 0x000000083d007c0c */ /* 0x000fe2000ef21270 */
[----:B------:R-:W-:Y:S01]  /*3f970*/  ULDC UR8, c[0x0][0x228] ;  /* 0x00008a0000087ab9 */ /* 0x000fe20000000800 */
[----:B0-----:R-:W-:-:S04]  /*3f980*/  IMAD.WIDE R4, R50, 0x2, R2 ;  /* 0x0000000232047825 */ /* 0x001fc800078e0202 */
[----:B-1----:R-:W-:Y:S02]  /*3f990*/  VIADD R51, R47, 0x3c ;  /* 0x0000003c2f337836 */ /* 0x002fe40000000000 */
[C---:B------:R-:W-:Y:S01]  /*3f9a0*/  IMAD.WIDE R6, R50.reuse, 0x2, R48 ;  /* 0x0000000232067825 */ /* 0x040fe200078e0230 */
[----:B------:R0:W-:Y:S02]  /*3f9b0*/  @P3 STG.E.U16 desc[UR6][R4.64], R55 ;  /* 0x0000003704003986 */ /* 0x0001e4000c101506 */
[----:B------:R-:W-:Y:S01]  /*3f9c0*/  ISETP.GE.AND P4, PT, R51, UR4, PT ;  /* 0x0000000433007c0c */ /* 0x000fe2000bf86270 */
[----:B------:R-:W-:Y:S01]  /*3f9d0*/  VIADD R50, R50, UR24 ;  /* 0x0000001832327c36 */ /* 0x000fe20008000000 */
[----:B------:R1:W-:Y:S01]  /*3f9e0*/  @P0 STG.E.U16 desc[UR6][R6.64], R52 ;  /* 0x0000003406000986 */ /* 0x0003e2000c101506 */
[----:B------:R-:W-:Y:S01]  /*3f9f0*/  ULDC UR4, c[0x0][0x228] ;  /* 0x00008a0000047ab9 */ /* 0x000fe20000000800 */
[----:B------:R-:W-:Y:S01]  /*3fa00*/  ISETP.LT.AND P0, PT, R61, UR8, !P6 ;  /* 0x000000083d007c0c */ /* 0x000fe2000f701270 */
[----:B------:R-:W-:Y:S01]  /*3fa10*/  VIADD R53, R47, 0x3e ;  /* 0x0000003e2f357836 */ /* 0x000fe20000000000 */
[----:B------:R-:W-:Y:S01]  /*3fa20*/  ISETP.LT.AND P5, PT, R60, UR4, !P5 ;  /* 0x000000043c007c0c */ /* 0x000fe2000efa1270 */
[----:B------:R-:W-:Y:S01]  /*3fa30*/  ULDC UR4, c[0x0][0x22c] ;  /* 0x00008b0000047ab9 */ /* 0x000fe20000000800 */
[C---:B------:R-:W-:Y:S01]  /*3fa40*/  VIADD R51, R50.reuse, UR24 ;  /* 0x0000001832337c36 */ /* 0x040fe20008000000 */
[----:B------:R-:W-:Y:S01]  /*3fa50*/  ULDC UR8, c[0x0][0x228] ;  /* 0x00008a0000087ab9 */ /* 0x000fe20000000800 */
[----:B0-----:R-:W-:-:S04]  /*3fa60*/  IMAD.WIDE R4, R50, 0x2, R2 ;  /* 0x0000000232047825 */ /* 0x001fc800078e0202 */
[----:B-1----:R-:W-:Y:S01]  /*3fa70*/  VIADD R6, R47, 0x3d ;  /* 0x0000003d2f067836 */ /* 0x002fe20000000000 */
[----:B----4-:R0:W-:Y:S04]  /*3fa80*/  @P1 STG.E.U16 desc[UR6][R4.64], R56 ;  /* 0x0000003804001986 */ /* 0x0101e8000c101506 */
[----:B------:R-:W-:Y:S01]  /*3fa90*/  ISETP.GE.AND P3, PT, R6, UR4, PT ;  /* 0x0000000406007c0c */ /* 0x000fe2000bf66270 */
[----:B------:R-:W-:Y:S02]  /*3faa0*/  ULDC UR4, c[0x0][0x22c] ;  /* 0x00008b0000047ab9 */ /* 0x000fe40000000800 */
[----:B------:R-:W-:Y:S01]  /*3fab0*/  ISETP.GE.AND P1, PT, R53, UR4, PT ;  /* 0x0000000435007c0c */ /* 0x000fe2000bf26270 */
[----:B------:R-:W-:Y:S01]  /*3fac0*/  ULDC UR4, c[0x0][0x228] ;  /* 0x00008a0000047ab9 */ /* 0x000fe20000000800 */
[----:B------:R-:W-:Y:S01]  /*3fad0*/  PRMT R52, R56, 0x7632, R52 ;  /* 0x0000763238347816 */ /* 0x000fe20000000034 */
[----:B------:R-:W-:Y:S01]  /*3fae0*/  IMAD.WIDE R6, R51, 0x2, R2 ;  /* 0x0000000233067825 */ /* 0x000fe200078e0202 */
[----:B------:R-:W-:Y:S01]  /*3faf0*/  ISETP.LT.AND P6, PT, R60, UR4, !P6 ;  /* 0x000000043c007c0c */ /* 0x000fe2000f7c1270 */
[----:B------:R-:W-:-:S02]  /*3fb00*/  ULDC UR4, c[0x0][0x22c] ;  /* 0x00008b0000047ab9 */ /* 0x000fc40000000800 */
[----:B0-----:R-:W-:-:S05]  /*3fb10*/  IMAD.WIDE R4, R50, 0x2, R48 ;  /* 0x0000000232047825 */ /* 0x001fca00078e0230 */
[----:B------:R0:W-:Y:S04]  /*3fb20*/  @P5 STG.E.U16 desc[UR6][R4.64], R52 ;  /* 0x0000003404005986 */ /* 0x0001e8000c101506 */
[----:B------:R1:W-:Y:S01]  /*3fb30*/  @P0 STG.E.U16 desc[UR6][R6.64], R57 ;  /* 0x0000003906000986 */ /* 0x0003e2000c101506 */
[----:B------:R-:W-:Y:S01]  /*3fb40*/  ISETP.LT.AND P0, PT, R61, UR8, !P4 ;  /* 0x000000083d007c0c */ /* 0x000fe2000e701270 */
[----:B------:R-:W-:Y:S01]  /*3fb50*/  VIADD R53, R47, 0x40 ;  /* 0x000000402f357836 */ /* 0x000fe20000000000 */
[----:B------:R-:W-:Y:S01]  /*3fb60*/  ISETP.LT.AND P4, PT, R60, UR10, !P4 ;  /* 0x0000000a3c007c0c */ /* 0x000fe2000e781270 */
[----:B------:R-:W-:Y:S01]  /*3fb70*/  ULDC UR8, c[0x0][0x228] ;  /* 0x00008a0000087ab9 */ /* 0x000fe20000000800 */
[----:B------:R-:W-:Y:S01]  /*3fb80*/  ISETP.LT.AND P5, PT, R61, UR12, !P3 ;  /* 0x0000000c3d007c0c */ /* 0x000fe2000dfa1270 */
[----:B------:R-:W-:Y:S01]  /*3fb90*/  ULDC UR10, c[0x0][0x228] ;  /* 0x00008a00000a7ab9 */ /* 0x000fe20000000800 */
[----:B------:R-:W-:Y:S01]  /*3fba0*/  IADD3 R50, R47, 0x3f, RZ ;  /* 0x0000003f2f327810 */ /* 0x000fe20007ffe0ff */
[----:B0-----:R-:W-:Y:S01]  /*3fbb0*/  IMAD.WIDE R4, R51, 0x2, R48 ;  /* 0x0000000233047825 */ /* 0x001fe200078e0230 */
[----:B------:R-:W-:Y:S01]  /*3fbc0*/  PRMT R54, R58, 0x7632, R54 ;  /* 0x000076323a367816 */ /* 0x000fe20000000036 */
[----:B------:R-:W-:Y:S01]  /*3fbd0*/  ULDC UR12, c[0x0][0x228] ;  /* 0x00008a00000c7ab9 */ /* 0x000fe20000000800 */
[----:B-1----:R-:W-:Y:S01]  /*3fbe0*/  PRMT R7, R57, 0x7632, R7 ;  /* 0x0000763239077816 */ /* 0x002fe20000000007 */
[----:B------:R-:W-:-:S04]  /*3fbf0*/  VIADD R6, R51, UR24 ;  /* 0x0000001833067c36 */ /* 0x000fc80008000000 */
[----:B------:R0:W-:Y:S01]  /*3fc00*/  @P6 STG.E.U16 desc[UR6][R4.64], R7 ;  /* 0x0000000704006986 */ /* 0x0001e2000c101506 */
[----:B------:R-:W-:Y:S01]  /*3fc10*/  VIADD R52, R6, UR24 ;  /* 0x0000001806347c36 */ /* 0x000fe20008000000 */
[----:B------:R-:W-:Y:S01]  /*3fc20*/  ISETP.GE.AND P6, PT, R50, UR4, PT ;  /* 0x0000000432007c0c */ /* 0x000fe2000bfc6270 */
[----:B------:R-:W-:Y:S02]  /*3fc30*/  ULDC UR4, c[0x0][0x22c] ;  /* 0x00008b0000047ab9 */ /* 0x000fe40000000800 */
[----:B------:R-:W-:-:S04]  /*3fc40*/  IMAD.WIDE R50, R52, 0x2, R2 ;  /* 0x0000000234327825 */ /* 0x000fc800078e0202 */
[----:B0-----:R-:W-:-:S04]  /*3fc50*/  IMAD.WIDE R4, R6, 0x2, R2 ;  /* 0x0000000206047825 */ /* 0x001fc800078e0202 */
[----:B------:R-:W-:Y:S01]  /*3fc60*/  IMAD.WIDE R6, R6, 0x2, R48 ;  /* 0x0000000206067825 */ /* 0x000fe200078e0230 */
[----:B------:R0:W-:Y:S01]  /*3fc70*/  @P0 STG.E.U16 desc[UR6][R4.64], R58 ;  /* 0x0000003a04000986 */ /* 0x0001e2000c101506 */
[----:B------:R-:W-:Y:S01]  /*3fc80*/  ISETP.GE.AND P0, PT, R53, UR4, PT ;  /* 0x0000000435007c0c */ /* 0x000fe2000bf06270 */
[----:B------:R-:W-:Y:S02]  /*3fc90*/  ULDC UR4, c[0x0][0x228] ;  /* 0x00008a0000047ab9 */ /* 0x000fe40000000800 */
[----:B------:R1:W-:Y:S01]  /*3fca0*/  @P4 STG.E.U16 desc[UR6][R6.64], R54 ;  /* 0x0000003606004986 */ /* 0x0003e2000c101506 */
[C---:B------:R-:W-:Y:S01]  /*3fcb0*/  ISETP.LT.AND P3, PT, R60.reuse, UR4, !P3 ;  /* 0x000000043c007c0c */ /* 0x040fe2000df61270 */
[----:B------:R-:W-:Y:S02]  /*3fcc0*/  ULDC UR4, c[0x0][0x22c] ;  /* 0x00008b0000047ab9 */ /* 0x000fe40000000800 */
[----:B------:R2:W-:Y:S01]  /*3fcd0*/  @P5 STG.E.U16 desc[UR6][R50.64], R59 ;  /* 0x0000003b32005986 */ /* 0x0005e2000c101506 */
[----:B------:R-:W-:Y:S01]  /*3fce0*/  ISETP.LT.AND P5, PT, R61, UR8, !P1 ;  /* 0x000000083d007c0c */ /* 0x000fe2000cfa1270 */
[----:B0-----:R-:W-:Y:S01]  /*3fcf0*/  VIADD R4, R47, 0x41 ;  /* 0x000000412f047836 */ /* 0x001fe20000000000 */
[----:B------:R-:W-:Y:S01]  /*3fd00*/  ISETP.LT.AND P1, PT, R60, UR10, !P1 ;  /* 0x0000000a3c007c0c */ /* 0x000fe2000cf21270 */
[----:B------:R-:W-:Y:S01]  /*3fd10*/  VIADD R53, R52, UR24 ;  /* 0x0000001834357c36 */ /* 0x000fe20008000000 */
[----:B------:R-:W-:Y:S01]  /*3fd20*/  ULDC UR8, c[0x0][0x228] ;  /* 0x00008a0000087ab9 */ /* 0x000fe20000000800 */
[----:B-1----:R-:W-:Y:S01]  /*3fd30*/  PRMT R54, R59, 0x7632, R54 ;  /* 0x000076323b367816 */ /* 0x002fe20000000036 */
[----:B------:R-:W-:Y:S01]  /*3fd40*/  VIADD R55, R47, 0x42 ;  /* 0x000000422f377836 */ /* 0x000fe20000000000 */
[----:B------:R-:W-:Y:S01]  /*3fd50*/  ISETP.GE.AND P4, PT, R4, UR4, PT ;  /* 0x0000000404007c0c */ /* 0x000fe2000bf86270 */
[----:B------:R-:W-:Y:S01]  /*3fd60*/  IMAD.WIDE R4, R52, 0x2, R48 ;  /* 0x0000000234047825 */ /* 0x000fe200078e0230 */
[----:B------:R-:W-:Y:S01]  /*3fd70*/  PRMT R52, R11, 0x7632, R52 ;  /* 0x000076320b347816 */ /* 0x000fe20000000034 */
[----:B------:R-:W-:Y:S01]  /*3fd80*/  ULDC UR4, c[0x0][0x22c] ;  /* 0x00008b0000047ab9 */ /* 0x000fe20000000800 */
[----:B------:R-:W-:Y:S01]  /*3fd90*/  ULDC UR10, c[0x0][0x228] ;  /* 0x00008a00000a7ab9 */ /* 0x000fe20000000800 */
[C---:B------:R-:W-:Y:S01]  /*3fda0*/  IMAD.WIDE R6, R53.reuse, 0x2, R2 ;  /* 0x0000000235067825 */ /* 0x040fe200078e0202 */
[----:B------:R0:W-:Y:S03]  /*3fdb0*/  @P3 STG.E.U16 desc[UR6][R4.64], R54 ;  /* 0x0000003604003986 */ /* 0x0001e6000c101506 */
[----:B--2---:R-:W-:Y:S01]  /*3fdc0*/  IMAD.WIDE R50, R53, 0x2, R48 ;  /* 0x0000000235327825 */ /* 0x004fe200078e0230 */
[----:B------:R-:W-:Y:S01]  /*3fdd0*/  ISETP.GE.AND P3, PT, R55, UR4, PT ;  /* 0x0000000437007c0c */ /* 0x000fe2000bf66270 */
[----:B------:R1:W-:Y:S01]  /*3fde0*/  @P5 STG.E.U16 desc[UR6][R6.64], R11 ;  /* 0x0000000b06005986 */ /* 0x0003e2000c101506 */
[----:B------:R-:W-:-:S03]  /*3fdf0*/  ULDC UR4, c[0x0][0x228] ;  /* 0x00008a0000047ab9 */ /* 0x000fc60000000800 */
[----:B------:R2:W-:Y:S01]  /*3fe00*/  @P1 STG.E.U16 desc[UR6][R50.64], R52 ;  /* 0x0000003432001986 */ /* 0x0005e2000c101506 */
[----:B------:R-:W-:Y:S01]  /*3fe10*/  ISETP.LT.AND P1, PT, R61, UR4, !P6 ;  /* 0x000000043d007c0c */ /* 0x000fe2000f721270 */
[----:B------:R-:W-:Y:S01]  /*3fe20*/  ULDC UR4, c[0x0][0x22c] ;  /* 0x00008b0000047ab9 */ /* 0x000fe20000000800 */
[----:B------:R-:W-:Y:S01]  /*3fe30*/  ISETP.LT.AND P6, PT, R60, UR8, !P6 ;  /* 0x000000083c007c0c */ /* 0x000fe2000f7c1270 */
[----:B------:R-:W-:Y:S01]  /*3fe40*/  ULDC UR8, c[0x0][0x228] ;  /* 0x00008a0000087ab9 */ /* 0x000fe20000000800 */
[----:B0-----:R-:W-:Y:S02]  /*3fe50*/  IADD3 R4, R53, UR24, RZ ;  /* 0x0000001835047c10 */ /* 0x001fe4000fffe0ff */
[----:B------:R-:W3:Y:S03]  /*3fe60*/  LDL.LU R53, [R1+0x180] ;  /* 0x0001800001357983 */ /* 0x000ee60000300800 */
[----:B-1----:R-:W-:Y:S01]  /*3fe70*/  IMAD.WIDE R6, R4, 0x2, R2 ;  /* 0x0000000204067825 */ /* 0x002fe200078e0202 */
[----:B------:R-:W4:Y:S01]  /*3fe80*/  LDL.LU R56, [R1+0x174] ;  /* 0x0001740001387983 */ /* 0x000f220000300800 */
[----:B--2---:R-:W-:-:S02]  /*3fe90*/  PRMT R52, R10, 0x7632, R52 ;  /* 0x000076320a347816 */ /* 0x004fc40000000034 */
[----:B------:R-:W-:Y:S01]  /*3fea0*/  IMAD.WIDE R50, R4, 0x2, R48 ;  /* 0x0000000204327825 */ /* 0x000fe200078e0230 */
[----:B------:R-:W2:Y:S04]  /*3feb0*/  LDL.LU R57, [R1+0x184] ;  /* 0x0001840001397983 */ /* 0x000ea80000300800 */
[----:B------:R-:W2:Y:S04]  /*3fec0*/  LDL.LU R58, [R1+0x178] ;  /* 0x00017800013a7983 */ /* 0x000ea80000300800 */
[----:B------:R0:W-:Y:S04]  /*3fed0*/  @P1 STG.E.U16 desc[UR6][R6.64], R10 ;  /* 0x0000000a06001986 */ /* 0x0001e8000c101506 */
[----:B------:R-:W2:Y:S04]  /*3fee0*/  LDL.LU R11, [R1+0x188] ;  /* 0x00018800010b7983 */ /* 0x000ea80000300800 */
[----:B------:R1:W-:Y:S04]  /*3fef0*/  @P6 STG.E.U16 desc[UR6][R50.64], R52 ;  /* 0x0000003432006986 */ /* 0x0003e8000c101506 */
[----:B0-----:R-:W2:Y:S04]  /*3ff00*/  LDL.LU R10, [R1+0x17c] ;  /* 0x00017c00010a7983 */ /* 0x001ea80000300800 */
[----:B------:R-:W2:Y:S04]  /*3ff10*/  LDL.LU R59, [R1+0x18c] ;  /* 0x00018c00013b7983 */ /* 0x000ea80000300800 */
        /* <DEDUP_REMOVED lines=8> */
[----:B------:R-:W-:Y:S01]  /*3ffa0*/  ULDC UR4, c[0x0][0x228] ;  /* 0x00008a0000047ab9 */ /* 0x000fe20000000800 */
[----:B------:R-:W-:Y:S01]  /*3ffb0*/  IMAD.WIDE R6, R4, 0x2, R2 ;  /* 0x0000000204067825 */ /* 0x000fe200078e0202 */
[----:B------:R-:W-:Y:S01]  /*3ffc0*/  ISETP.LT.AND P6, PT, R61, UR4, !P4 ;  /* 0x000000043d007c0c */ /* 0x000fe2000e7c1270 */
[----:B------:R-:W-:-:S02]  /*3ffd0*/  ULDC UR4, c[0x0][0x22c] ;  /* 0x00008b0000047ab9 */ /* 0x000fc40000000800 */
[----:B------:R-:W-:Y:S01]  /*3ffe0*/  IMAD.WIDE R50, R4, 0x2, R48 ;  /* 0x0000000204327825 */ /* 0x000fe200078e0230 */
[----:B------:R-:W-:Y:S01]  /*3fff0*/  ISETP.LT.AND P4, PT, R60, UR8, !P4 ;  /* 0x000000083c007c0c */ /* 0x000fe2000e781270 */
[----:B------:R-:W-:Y:S01]  /*40000*/  ULDC UR8, c[0x0][0x228] ;  /* 0x00008a0000087ab9 */ /* 0x000fe20000000800 */
[----:B---3--:R-:W-:Y:S01]  /*40010*/  PRMT R5, R52, 0x7632, R5 ;  /* 0x0000763234057816 */ /* 0x008fe20000000005 */
[----:B------:R0:W-:Y:S01]  /*40020*/  @P5 STG.E.U16 desc[UR6][R6.64], R52 ;  /* 0x0000003406005986 */ /* 0x0001e2000c101506 */
[----:B------:R-:W-:Y:S01]  /*40030*/  ISETP.LT.AND P5, PT, R61, UR8, !P3 ;  /* 0x000000083d007c0c */ /* 0x000fe2000dfa1270 */
[----:B------:R-:W-:Y:S02]  /*40040*/  ULDC UR8, c[0x0][0x228] ;  /* 0x00008a0000087ab9 */ /* 0x000fe40000000800 */
[----:B------:R1:W-:Y:S01]  /*40050*/  @P0 STG.E.U16 desc[UR6][R50.64], R5 ;  /* 0x0000000532000986 */ /* 0x0003e2000c101506 */
[----:B0-----:R-:W-:-:S04]  /*40060*/  VIADD R52, R4, UR24 ;  /* 0x0000001804347c36 */ /* 0x001fc80008000000 */
[----:B-1----:R-:W-:Y:S01]  /*40070*/  IMAD.WIDE R4, R52, 0x2, R2 ;  /* 0x0000000234047825 */ /* 0x002fe200078e0202 */
[----:B------:R-:W-:-:S03]  /*40080*/  PRMT R50, R53, 0x7632, R50 ;  /* 0x0000763235327816 */ /* 0x000fc60000000032 */
[----:B------:R-:W-:Y:S01]  /*40090*/  VIADD R51, R47, 0x44 ;  /* 0x000000442f337836 */ /* 0x000fe20000000000 */
[----:B------:R0:W-:Y:S01]  /*400a0*/  @P6 STG.E.U16 desc[UR6][R4.64], R53 ;  /* 0x0000003504006986 */ /* 0x0001e2000c101506 */
[----:B------:R-:W-:-:S03]  /*400b0*/  IMAD.WIDE R6, R52, 0x2, R48 ;  /* 0x0000000234067825 */ /* 0x000fc600078e0230 */
[----:B------:R-:W-:Y:S01]  /*400c0*/  ISETP.GE.AND P0, PT, R51, UR4, PT ;  /* 0x0000000433007c0c */ /* 0x000fe2000bf06270 */
[----:B------:R-:W-:Y:S01]  /*400d0*/  ULDC UR4, c[0x0][0x228] ;  /* 0x00008a0000047ab9 */ /* 0x000fe20000000800 */
[----:B------:R1:W-:Y:S01]  /*400e0*/  @P4 STG.E.U16 desc[UR6][R6.64], R50 ;  /* 0x0000003206004986 */ /* 0x0003e2000c101506 */
[----:B------:R-:W-:Y:S01]  /*400f0*/  ISETP.LT.AND P4, PT, R60, UR4, !P3 ;  /* 0x000000043c007c0c */ /* 0x000fe2000df81270 */
[----:B------:R-:W-:Y:S01]  /*40100*/  ULDC UR4, c[0x0][0x22c] ;  /* 0x00008b0000047ab9 */ /* 0x000fe20000000800 */
[----:B0-----:R-:W-:Y:S02]  /*40110*/  VIADD R4, R52, UR24 ;  /* 0x0000001834047c36 */ /* 0x001fe40008000000 */
[C---:B------:R-:W-:Y:S02]  /*40120*/  VIADD R5, R47.reuse, 0x45 ;  /* 0x000000452f057836 */ /* 0x040fe40000000000 */
[----:B------:R-:W-:Y:S02]  /*40130*/  VIADD R52, R47, 0x46 ;  /* 0x000000462f347836 */ /* 0x000fe40000000000 */
[C---:B-1----:R-:W-:Y:S01]  /*40140*/  IMAD.WIDE R6, R4.reuse, 0x2, R2 ;  /* 0x0000000204067825 */ /* 0x042fe200078e0202 */
[----:B------:R-:W-:Y:S01]  /*40150*/  ISETP.LT.AND P6, PT, R61, UR8, !P1 ;  /* 0x000000083d007c0c */ /* 0x000fe2000cfc1270 */
[----:B------:R-:W-:Y:S01]  /*40160*/  ULDC UR8, c[0x0][0x228] ;  /* 0x00008a0000087ab9 */ /* 0x000fe20000000800 */
[----:B------:R-:W-:Y:S01]  /*40170*/  ISETP.GE.AND P3, PT, R5, UR4, PT ;  /* 0x0000000405007c0c */ /* 0x000fe2000bf66270 */
[----:B------:R-:W-:Y:S01]  /*40180*/  ULDC UR4, c[0x0][0x22c] ;  /* 0x00008b0000047ab9 */ /* 0x000fe20000000800 */
[----:B----4-:R0:W-:Y:S01]  /*40190*/  @P5 STG.E.U16 desc[UR6][R6.64], R56 ;  /* 0x0000003806005986 */ /* 0x0101e2000c101506 */
[----:B------:R-:W-:-:S02]  /*401a0*/  IADD3 R50, R4, UR24, RZ ;  /* 0x0000001804327c10 */ /* 0x000fc4000fffe0ff */
[----:B------:R-:W-:Y:S01]  /*401b0*/  ISETP.GE.AND P5, PT, R52, UR4, PT ;  /* 0x0000000434007c0c */ /* 0x000fe2000bfa6270 */
[----:B------:R-:W-:Y:S01]  /*401c0*/  ULDC UR4, c[0x0][0x228] ;  /* 0x00008a0000047ab9 */ /* 0x000fe20000000800 */
[----:B------:R-:W-:Y:S01]  /*401d0*/  PRMT R51, R56, 0x7632, R51 ;  /* 0x0000763238337816 */ /* 0x000fe20000000033 */
[----:B------:R-:W-:Y:S01]  /*401e0*/  IMAD.WIDE R4, R4, 0x2, R48 ;  /* 0x0000000204047825 */ /* 0x000fe200078e0230 */
[----:B------:R-:W-:Y:S01]  /*401f0*/  ISETP.LT.AND P1, PT, R60, UR4, !P1 ;  /* 0x000000043c007c0c */ /* 0x000fe2000cf21270 */
[----:B------:R-:W-:Y:S02]  /*40200*/  ULDC UR4, c[0x0][0x22c] ;  /* 0x00008b0000047ab9 */ /* 0x000fe40000000800 */
[----:B0-----:R-:W-:Y:S01]  /*40210*/  IMAD.WIDE R6, R50, 0x2, R2 ;  /* 0x0000000232067825 */ /* 0x001fe200078e0202 */
[----:B------:R0:W-:Y:S01]  /*40220*/  @P4 STG.E.U16 desc[UR6][R4.64], R51 ;  /* 0x0000003304004986 */ /* 0x0001e2000c101506 */
[----:B------:R-:W-:Y:S01]  /*40230*/  ISETP.LT.AND P4, PT, R61, UR8, !P0 ;  /* 0x000000083d007c0c */ /* 0x000fe2000c781270 */
[----:B------:R-:W-:-:S02]  /*40240*/  ULDC UR8, c[0x0][0x228] ;  /* 0x00008a0000087ab9 */ /* 0x000fc40000000800 */
[----:B--2---:R1:W-:Y:S01]  /*40250*/  @P6 STG.E.U16 desc[UR6][R6.64], R57 ;  /* 0x0000003906006986 */ /* 0x0043e2000c101506 */
[----:B------:R-:W-:Y:S01]  /*40260*/  ISETP.LT.AND P0, PT, R60, UR10, !P0 ;  /* 0x0000000a3c007c0c */ /* 0x000fe2000c701270 */
[----:B------:R-:W-:Y:S01]  /*40270*/  ULDC UR10, c[0x0][0x228] ;  /* 0x00008a00000a7ab9 */ /* 0x000fe20000000800 */
[----:B------:R-:W-:Y:S01]  /*40280*/  ISETP.LT.AND P6, PT, R61, UR12, !P3 ;  /* 0x0000000c3d007c0c */ /* 0x000fe2000dfc1270 */
[----:B------:R-:W-:Y:S01]  /*40290*/  ULDC UR12, c[0x0][0x228] ;  /* 0x00008a00000c7ab9 */ /* 0x000fe20000000800 */
[----:B0-----:R-:W-:Y:S01]  /*402a0*/  IMAD.WIDE R4, R50, 0x2, R48 ;  /* 0x0000000232047825 */ /* 0x001fe200078e0230 */
[----:B-1----:R-:W-:-:S03]  /*402b0*/  PRMT R6, R57, 0x7632, R6 ;  /* 0x0000763239067816 */ /* 0x002fc60000000006 */
[----:B------:R-:W-:Y:S02]  /*402c0*/  VIADD R7, R47, 0x47 ;  /* 0x000000472f077836 */ /* 0x000fe40000000000 */
[----:B------:R-:W-:Y:S01]  /*402d0*/  VIADD R50, R50, UR24 ;  /* 0x0000001832327c36 */ /* 0x000fe20008000000 */
[----:B------:R0:W-:Y:S02]  /*402e0*/  @P1 STG.E.U16 desc[UR6][R4.64], R6 ;  /* 0x0000000604001986 */ /* 0x0001e4000c101506 */
[----:B------:R-:W-:Y:S01]  /*402f0*/  ISETP.GE.AND P1, PT, R7, UR4, PT ;  /* 0x0000000407007c0c */ /* 0x000fe2000bf26270 */
[----:B------:R-:W-:Y:S01]  /*40300*/  VIADD R7, R47, 0x48 ;  /* 0x000000482f077836 */ /* 0x000fe20000000000 */
[----:B------:R-:W-:Y:S01]  /*40310*/  PRMT R54, R58, 0x7632, R54 ;  /* 0x000076323a367816 */ /* 0x000fe20000000036 */
[----:B------:R-:W-:Y:S01]  /*40320*/  ULDC UR4, c[0x0][0x22c] ;  /* 0x00008b0000047ab9 */ /* 0x000fe20000000800 */
[C---:B0-----:R-:W-:Y:S02]  /*40330*/  VIADD R6, R50.reuse, UR24 ;  /* 0x0000001832067c36 */ /* 0x041fe40008000000 */
[----:B------:R-:W-:-:S04]  /*40340*/  IMAD.WIDE R4, R50, 0x2, R2 ;  /* 0x0000000232047825 */ /* 0x000fc800078e0202 */
        /* <DEDUP_REMOVED lines=9> */
[----:B------:R-:W-:Y:S01]  /*403e0*/  ISETP.LT.AND P6, PT, R61, UR8, !P5 ;  /* 0x000000083d007c0c */ /* 0x000fe2000efc1270 */
[----:B------:R-:W-:Y:S01]  /*403f0*/  ULDC UR8, c[0x0][0x228] ;  /* 0x00008a0000087ab9 */ /* 0x000fe20000000800 */
[----:B0-----:R-:W-:-:S05]  /*40400*/  VIADD R4, R47, 0x49 ;  /* 0x000000492f047836 */ /* 0x001fca0000000000 */
[----:B------:R-:W-:Y:S02]  /*40410*/  ISETP.GE.AND P0, PT, R4, UR4, PT ;  /* 0x0000000404007c0c */ /* 0x000fe4000bf06270 */
[----:B------:R-:W-:Y:S02]  /*40420*/  PRMT R5, R11, 0x7632, R5 ;  /* 0x000076320b057816 */ /* 0x000fe40000000005 */
[----:B------:R-:W-:Y:S01]  /*40430*/  PRMT R55, R10, 0x7632, R55 ;  /* 0x000076320a377816 */ /* 0x000fe20000000037 */
[----:B-1----:R-:W-:Y:S01]  /*40440*/  VIADD R54, R47, 0x4a ;  /* 0x0000004a2f367836 */ /* 0x002fe20000000000 */
[C---:B------:R-:W-:Y:S01]  /*40450*/  IADD3 R4, R6.reuse, UR24, RZ ;  /* 0x0000001806047c10 */ /* 0x040fe2000fffe0ff */
[----:B------:R-:W-:Y:S01]  /*40460*/  IMAD.WIDE R6, R6, 0x2, R48 ;  /* 0x0000000206067825 */ /* 0x000fe200078e0230 */
[----:B------:R-:W-:Y:S01]  /*40470*/  ISETP.LT.AND P5, PT, R60, UR10, !P5 ;  /* 0x0000000a3c007c0c */ /* 0x000fe2000efa1270 */
[----:B------:R-:W-:Y:S01]  /*40480*/  ULDC UR4, c[0x0][0x22c] ;  /* 0x00008b0000047ab9 */ /* 0x000fe20000000800 */
[----:B------:R-:W-:Y:S01]  /*40490*/  ULDC UR10, c[0x0][0x228] ;  /* 0x00008a00000a7ab9 */ /* 0x000fe20000000800 */
[C---:B------:R-:W-:Y:S01]  /*404a0*/  IMAD.WIDE R50, R4.reuse, 0x2, R2 ;  /* 0x0000000204327825 */ /* 0x040fe200078e0202 */
[----:B------:R-:W-:Y:S04]  /*404b0*/  @P3 STG.E.U16 desc[UR6][R6.64], R5 ;  /* 0x0000000506003986 */ /* 0x000fe8000c101506 */
[----:B------:R0:W-:Y:S01]  /*404c0*/  @P6 STG.E.U16 desc[UR6][R50.64], R10 ;  /* 0x0000000a32006986 */ /* 0x0001e2000c101506 */
[----:B--2---:R-:W-:-:S03]  /*404d0*/  IMAD.WIDE R52, R4, 0x2, R48 ;  /* 0x0000000204347825 */ /* 0x004fc600078e0230 */
[----:B0-----:R-:W2:Y:S04]  /*404e0*/  LDL.LU R10, [R1+0x190] ;  /* 0x00019000010a7983 */ /* 0x001ea80000300800 */
[----:B------:R-:W3:Y:S04]  /*404f0*/  LDL.LU R11, [R1+0x160] ;  /* 0x00016000010b7983 */ /* 0x000ee80000300800 */
[----:B------:R0:W-:Y:S04]  /*40500*/  @P5 STG.E.U16 desc[UR6][R52.64], R55 ;  /* 0x0000003734005986 */ /* 0x0001e8000c101506 */
[----:B0-----:R-:W4:Y:S01]  /*40510*/  LDL.LU R53, [R1+0x194] ;  /* 0x0001940001357983 */ /* 0x001f220000300800 */
[----:B------:R-:W-:Y:S01]  /*40520*/  ISETP.GE.AND P3, PT, R54, UR4, PT ;  /* 0x0000000436007c0c */ /* 0x000fe2000bf66270 */
[----:B------:R-:W-:-:S02]  /*40530*/  ULDC UR4, c[0x0][0x228] ;  /* 0x00008a0000047ab9 */ /* 0x000fc40000000800 */
[----:B------:R-:W-:Y:S01]  /*40540*/  ISETP.LT.AND P5, PT, R61, UR4, !P1 ;  /* 0x000000043d007c0c */ /* 0x000fe2000cfa1270 */
[----:B------:R-:W-:Y:S01]  /*40550*/  VIADD R50, R4, UR24 ;  /* 0x0000001804327c36 */ /* 0x000fe20008000000 */
[----:B------:R-:W-:Y:S01]  /*40560*/  ISETP.LT.AND P1, PT, R60, UR8, !P1 ;  /* 0x000000083c007c0c */ /* 0x000fe2000cf21270 */
[----:B------:R-:W-:Y:S01]  /*40570*/  ULDC UR8, c[0x0][0x228] ;  /* 0x00008a0000087ab9 */ /* 0x000fe20000000800 */
[----:B------:R-:W-:Y:S01]  /*40580*/  VIADD R51, R47, 0x4b ;  /* 0x0000004b2f337836 */ /* 0x000fe20000000000 */
[----:B------:R-:W-:Y:S01]  /*40590*/  ISETP.LT.AND P6, PT, R61, UR10, !P4 ;  /* 0x0000000a3d007c0c */ /* 0x000fe2000e7c1270 */
[----:B------:R-:W-:Y:S01]  /*405a0*/  IMAD.WIDE R6, R50, 0x2, R2 ;  /* 0x0000000232067825 */ /* 0x000fe200078e0202 */
[----:B------:R-:W-:Y:S01]  /*405b0*/  PRMT R52, R59, 0x7632, R52 ;  /* 0x000076323b347816 */ /* 0x000fe20000000034 */
[----:B------:R-:W-:Y:S01]  /*405c0*/  ULDC UR4, c[0x0][0x22c] ;  /* 0x00008b0000047ab9 */ /* 0x000fe20000000800 */
[----:B------:R-:W-:Y:S01]  /*405d0*/  ISETP.LT.AND P4, PT, R60, UR8, !P4 ;  /* 0x000000083c007c0c */ /* 0x000fe2000e781270 */
[C---:B------:R-:W-:Y:S01]  /*405e0*/  IMAD.WIDE R4, R50.reuse, 0x2, R48 ;  /* 0x0000000232047825 */ /* 0x040fe200078e0230 */
[----:B------:R-:W-:Y:S01]  /*405f0*/  ULDC UR8, c[0x0][0x228] ;  /* 0x00008a0000087ab9 */ /* 0x000fe20000000800 */
[----:B------:R-:W4:Y:S01]  /*40600*/  LDL.LU R55, [R1+0x198] ;  /* 0x0001980001377983 */ /* 0x000f220000300800 */
[----:B------:R-:W-:Y:S01]  /*40610*/  ULDC UR10, c[0x0][0x228] ;  /* 0x00008a00000a7ab9 */ /* 0x000fe20000000800 */
[----:B------:R-:W-:-:S02]  /*40620*/  VIADD R50, R50, UR24 ;  /* 0x0000001832327c36 */ /* 0x000fc40008000000 */
[----:B------:R0:W-:Y:S01]  /*40630*/  @P5 STG.E.U16 desc[UR6][R6.64], R59 ;  /* 0x0000003b06005986 */ /* 0x0001e2000c101506 */
[----:B------:R-:W-:Y:S01]  /*40640*/  ISETP.GE.AND P5, PT, R51, UR4, PT ;  /* 0x0000000433007c0c */ /* 0x000fe2000bfa6270 */
[----:B------:R-:W-:Y:S02]  /*40650*/  ULDC UR4, c[0x0][0x228] ;  /* 0x00008a0000047ab9 */ /* 0x000fe40000000800 */
[----:B------:R1:W-:Y:S01]  /*40660*/  @P1 STG.E.U16 desc[UR6][R4.64], R52 ;  /* 0x0000003404001986 */ /* 0x0003e2000c101506 */
[----:B------:R-:W-:Y:S01]  /*40670*/  ISETP.LT.AND P1, PT, R61, UR4, !P0 ;  /* 0x000000043d007c0c */ /* 0x000fe2000c721270 */
[----:B------:R-:W-:Y:S01]  /*40680*/  ULDC UR4, c[0x0][0x22c] ;  /* 0x00008b0000047ab9 */ /* 0x000fe20000000800 */
[----:B------:R-:W-:Y:S01]  /*40690*/  ISETP.LT.AND P0, PT, R60, UR8, !P0 ;  /* 0x000000083c007c0c */ /* 0x000fe2000c701270 */
[----:B------:R-:W-:Y:S01]  /*406a0*/  ULDC UR8, c[0x0][0x228] ;  /* 0x00008a0000087ab9 */ /* 0x000fe20000000800 */
[----:B------:R-:W4:Y:S01]  /*406b0*/  LDL.LU R56, [R1+0x168] ;  /* 0x0001680001387983 */ /* 0x000f220000300800 */
[----:B0-----:R-:W-:-:S03]  /*406c0*/  IMAD.WIDE R6, R50, 0x2, R48 ;  /* 0x0000000232067825 */ /* 0x001fc600078e0230 */
[----:B------:R-:W4:Y:S01]  /*406d0*/  LDL.LU R58, [R1+0x19c] ;  /* 0x00019c00013a7983 */ /* 0x000f220000300800 */
[----:B-1----:R-:W-:-:S03]  /*406e0*/  IMAD.WIDE R4, R50, 0x2, R2 ;  /* 0x0000000232047825 */ /* 0x002fc600078e0202 */
[----:B------:R-:W4:Y:S01]  /*406f0*/  LDL.LU R59, [R1+0x16c] ;  /* 0x00016c00013b7983 */ /* 0x000f220000300800 */
[----:B------:R-:W-:-:S03]  /*40700*/  VIADD R50, R50, UR24 ;  /* 0x0000001832327c36 */ /* 0x000fc60008000000 */
[----:B------:R-:W4:Y:S01]  /*40710*/  LDL.LU R57, [R1+0x1a0] ;  /* 0x0001a00001397983 */ /* 0x000f220000300800 */
[----:B--2---:R-:W-:-:S03]  /*40720*/  PRMT R51, R10, 0x7632, R51 ;  /* 0x000076320a337816 */ /* 0x004fc60000000033 */
[----:B------:R0:W-:Y:S01]  /*40730*/  @P6 STG.E.U16 desc[UR6][R4.64], R10 ;  /* 0x0000000a04006986 */ /* 0x0001e2000c101506 */
[----:B------:R-:W-:Y:S01]  /*40740*/  ISETP.LT.AND P6, PT, R61, UR8, !P3 ;  /* 0x000000083d007c0c */ /* 0x000fe2000dfc1270 */
[----:B------:R-:W-:Y:S02]  /*40750*/  ULDC UR8, c[0x0][0x228] ;  /* 0x00008a0000087ab9 */ /* 0x000fe40000000800 */
[----:B------:R1:W-:Y:S01]  /*40760*/  @P4 STG.E.U16 desc[UR6][R6.64], R51 ;  /* 0x0000003306004986 */ /* 0x0003e2000c101506 */
[----:B---3--:R-:W-:Y:S01]  /*40770*/  PRMT R52, R11, 0x7632, R52 ;  /* 0x000076320b347816 */ /* 0x008fe20000000034 */
[C---:B0-----:R-:W-:Y:S02]  /*40780*/  IMAD.WIDE R4, R50.reuse, 0x2, R2 ;  /* 0x0000000232047825 */ /* 0x041fe400078e0202 */
[----:B------:R-:W2:Y:S02]  /*40790*/  LDL.LU R10, [R1+0x1388] ;  /* 0x00138800010a7983 */ /* 0x000ea40000300800 */
[C---:B-1----:R-:W-:Y:S01]  /*407a0*/  IMAD.WIDE R6, R50.reuse, 0x2, R48 ;  /* 0x0000000232067825 */ /* 0x042fe200078e0230 */
[----:B------:R-:W-:Y:S01]  /*407b0*/  IADD3 R50, R50, UR24, RZ ;  /* 0x0000001832327c10 */ /* 0x000fe2000fffe0ff */
[----:B------:R0:W-:Y:S02]  /*407c0*/  @P1 STG.E.U16 desc[UR6][R4.64], R11 ;  /* 0x0000000b04001986 */ /* 0x0001e4000c101506 */
[----:B------:R-:W-:-:S02]  /*407d0*/  VIADD R51, R47, 0x4c ;  /* 0x0000004c2f337836 */ /* 0x000fc40000000000 */
[----:B------:R-:W-:Y:S03]  /*407e0*/  @P0 STG.E.U16 desc[UR6][R6.64], R52 ;  /* 0x0000003406000986 */ /* 0x000fe6000c101506 */
[----:B------:R-:W-:Y:S01]  /*407f0*/  ISETP.GE.AND P4, PT, R51, UR4, PT ;  /* 0x0000000433007c0c */ /* 0x000fe2000bf86270 */
[C---:B0-----:R-:W-:Y:S01]  /*40800*/  IMAD.WIDE R4, R50.reuse, 0x2, R2 ;  /* 0x0000000232047825 */ /* 0x041fe200078e0202 */
[----:B------:R-:W3:Y:S01]  /*40810*/  LDL.LU R11, [R1+0x1384] ;  /* 0x00138400010b7983 */ /* 0x000ee20000300800 */
[----:B------:R-:W-:Y:S02]  /*40820*/  ULDC UR4, c[0x0][0x228] ;  /* 0x00008a0000047ab9 */ /* 0x000fe40000000800 */
[C---:B------:R-:W-:Y:S01]  /*40830*/  VIADD R51, R50.reuse, UR24 ;  /* 0x0000001832337c36 */ /* 0x040fe20008000000 */
[----:B----4-:R0:W-:Y:S02]  /*40840*/  @P6 STG.E.U16 desc[UR6][R4.64], R53 ;  /* 0x0000003504006986 */ /* 0x0101e4000c101506 */
[----:B0-----:R-:W-:-:S02]  /*40850*/  IMAD.WIDE R4, R50, 0x2, R48 ;  /* 0x0000000232047825 */ /* 0x001fc400078e0230 */
[----:B------:R-:W4:Y:S02]  /*40860*/  LDL.LU R50, [R1+0x164] ;  /* 0x0001640001327983 */ /* 0x000f240000300800 */
[----:B------:R-:W-:Y:S01]  /*40870*/  VIADD R6, R47, 0x4d ;  /* 0x0000004d2f067836 */ /* 0x000fe20000000000 */
[----:B------:R-:W-:Y:S01]  /*40880*/  ISETP.LT.AND P3, PT, R60, UR4, !P3 ;  /* 0x000000043c007c0c */ /* 0x000fe2000df61270 */
[----:B------:R-:W-:Y:S01]  /*40890*/  ULDC UR4, c[0x0][0x22c] ;  /* 0x00008b0000047ab9 */ /* 0x000fe20000000800 */
[----:B------:R-:W-:Y:S01]  /*408a0*/  PRMT R52, R53, 0x7632, R52 ;  /* 0x0000763235347816 */ /* 0x000fe20000000034 */
[----:B------:R-:W-:Y:S01]  /*408b0*/  VIADD R53, R47, 0x4e ;  /* 0x0000004e2f357836 */ /* 0x000fe20000000000 */
[----:B------:R-:W-:Y:S01]  /*408c0*/  ISETP.LT.AND P1, PT, R61, UR8, !P5 ;  /* 0x000000083d007c0c */ /* 0x000fe2000ef21270 */
[----:B------:R-:W-:Y:S01]  /*408d0*/  ULDC UR8, c[0x0][0x228] ;  /* 0x00008a0000087ab9 */ /* 0x000fe20000000800 */
[----:B------:R-:W-:Y:S01]  /*408e0*/  ISETP.GE.AND P0, PT, R6, UR4, PT ;  /* 0x0000000406007c0c */ /* 0x000fe2000bf06270 */
[----:B------:R-:W-:-:S02]  /*408f0*/  ULDC UR4, c[0x0][0x22c] ;  /* 0x00008b0000047ab9 */ /* 0x000fc40000000800 */
[----:B------:R-:W-:Y:S01]  /*40900*/  ISETP.GE.AND P6, PT, R53, UR4, PT ;  /* 0x0000000435007c0c */ /* 0x000fe2000bfc6270 */
[----:B------:R-:W-:Y:S01]  /*40910*/  ULDC UR4, c[0x0][0x228] ;  /* 0x00008a0000047ab9 */ /* 0x000fe20000000800 */
[----:B------:R-:W-:Y:S01]  /*40920*/  IMAD.WIDE R6, R51, 0x2, R2 ;  /* 0x0000000233067825 */ /* 0x000fe200078e0202 */
[C---:B------:R-:W-:Y:S01]  /*40930*/  ISETP.LT.AND P5, PT, R60.reuse, UR4, !P5 ;  /* 0x000000043c007c0c */ /* 0x040fe2000efa1270 */
[----:B------:R0:W-:Y:S01]  /*40940*/  @P3 STG.E.U16 desc[UR6][R4.64], R52 ;  /* 0x0000003404003986 */ /* 0x0001e2000c101506 */
[----:B------:R-:W-:Y:S01]  /*40950*/  ISETP.LT.AND P3, PT, R61, UR12, !P0 ;  /* 0x0000000c3d007c0c */ /* 0x000fe2000c761270 */
[----:B------:R-:W-:Y:S01]  /*40960*/  ULDC UR4, c[0x0][0x22c] ;  /* 0x00008b0000047ab9 */ /* 0x000fe20000000800 */
[----:B------:R-:W-:Y:S01]  /*40970*/  PRMT R54, R55, 0x7632, R54 ;  /* 0x0000763237367816 */ /* 0x000fe20000000036 */
[----:B------:R-:W-:Y:S01]  /*40980*/  ULDC UR12, c[0x0][0x228] ;  /* 0x00008a00000c7ab9 */ /* 0x000fe20000000800 */
[----:B0-----:R-:W-:Y:S01]  /*40990*/  IMAD.WIDE R4, R51, 0x2, R48 ;  /* 0x0000000233047825 */ /* 0x001fe200078e0230 */
[----:B------:R-:W-:Y:S01]  /*409a0*/  IADD3 R53, R47, 0x50, RZ ;  /* 0x000000502f357810 */ /* 0x000fe20007ffe0ff */
[----:B----4-:R0:W-:Y:S01]  /*409b0*/  @P1 STG.E.U16 desc[UR6][R6.64], R50 ;  /* 0x0000003206001986 */ /* 0x0101e2000c101506 */
[----:B------:R-:W-:Y:S01]  /*409c0*/  ISETP.LT.AND P1, PT, R61, UR8, !P4 ;  /* 0x000000083d007c0c */ /* 0x000fe2000e721270 */
[----:B------:R-:W-:Y:S01]  /*409d0*/  ULDC UR8, c[0x0][0x228] ;  /* 0x00008a0000087ab9 */ /* 0x000fe20000000800 */
[----:B------:R-:W-:Y:S01]  /*409e0*/  ISETP.LT.AND P4, PT, R60, UR10, !P4 ;  /* 0x0000000a3c007c0c */ /* 0x000fe2000e781270 */
[----:B------:R-:W-:Y:S01]  /*409f0*/  ULDC UR10, c[0x0][0x228] ;  /* 0x00008a00000a7ab9 */ /* 0x000fe20000000800 */
[----:B0-----:R-:W-:Y:S01]  /*40a00*/  PRMT R7, R50, 0x7632, R7 ;  /* 0x0000763232077816 */ /* 0x001fe20000000007 */
[----:B------:R-:W-:-:S02]  /*40a10*/  VIADD R6, R51, UR24 ;  /* 0x0000001833067c36 */ /* 0x000fc40008000000 */
[----:B------:R-:W-:Y:S02]  /*40a20*/  VIADD R50, R47, 0x4f ;  /* 0x0000004f2f327836 */ /* 0x000fe40000000000 */
[----:B------:R-:W-:Y:S01]  /*40a30*/  VIADD R52, R6, UR24 ;  /* 0x0000001806347c36 */ /* 0x000fe20008000000 */
[----:B------:R0:W-:Y:S02]  /*40a40*/  @P5 STG.E.U16 desc[UR6][R4.64], R7 ;  /* 0x0000000704005986 */ /* 0x0001e4000c101506 */
[----:B------:R-:W-:Y:S01]  /*40a50*/  ISETP.GE.AND P5, PT, R50, UR4, PT ;  /* 0x0000000432007c0c */ /* 0x000fe2000bfa6270 */
[----:B------:R-:W-:Y:S01]  /*40a60*/  IMAD.WIDE R50, R52, 0x2, R2 ;  /* 0x0000000234327825 */ /* 0x000fe200078e0202 */
[----:B------:R-:W-:-:S03]  /*40a70*/  ULDC UR4, c[0x0][0x22c] ;  /* 0x00008b0000047ab9 */ /* 0x000fc60000000800 */
[----:B0-----:R-:W-:-:S04]  /*40a80*/  IMAD.WIDE R4, R6, 0x2, R2 ;  /* 0x0000000206047825 */ /* 0x001fc800078e0202 */
[----:B------:R-:W-:Y:S01]  /*40a90*/  IMAD.WIDE R6, R6, 0x2, R48 ;  /* 0x0000000206067825 */ /* 0x000fe200078e0230 */
[----:B------:R-:W-:Y:S04]  /*40aa0*/  @P1 STG.E.U16 desc[UR6][R4.64], R55 ;  /* 0x0000003704001986 */ /* 0x000fe8000c101506 */
[----:B------:R0:W-:Y:S04]  /*40ab0*/  @P4 STG.E.U16 desc[UR6][R6.64], R54 ;  /* 0x0000003606004986 */ /* 0x0001e8000c101506 */
[----:B------:R1:W-:Y:S01]  /*40ac0*/  @P3 STG.E.U16 desc[UR6][R50.64], R56 ;  /* 0x0000003832003986 */ /* 0x0003e2000c101506 */
[----:B------:R-:W-:Y:S01]  /*40ad0*/  ISETP.GE.AND P1, PT, R53, UR4, PT ;  /* 0x0000000435007c0c */ /* 0x000fe2000bf26270 */
[----:B------:R-:W-:Y:S01]  /*40ae0*/  ULDC UR4, c[0x0][0x228] ;  /* 0x00008a0000047ab9 */ /* 0x000fe20000000800 */
[----:B0-----:R-:W-:-:S02]  /*40af0*/  PRMT R54, R56, 0x7632, R54 ;  /* 0x0000763238367816 */ /* 0x001fc40000000036 */
[----:B-1----:R-:W4:Y:S01]  /*40b00*/  LDL.LU R56, [R1+0x1a4] ;  /* 0x0001a40001387983 */ /* 0x002f220000300800 */
[----:B------:R-:W-:Y:S01]  /*40b10*/  VIADD R53, R47, 0x51 ;  /* 0x000000512f357836 */ /* 0x000fe20000000000 */
[----:B------:R-:W-:Y:S01]  /*40b20*/  ISETP.LT.AND P0, PT, R60, UR4, !P0 ;  /* 0x000000043c007c0c */ /* 0x000fe2000c701270 */
[----:B------:R-:W-:Y:S01]  /*40b30*/  ULDC UR4, c[0x0][0x22c] ;  /* 0x00008b0000047ab9 */ /* 0x000fe20000000800 */
[----:B------:R-:W-:Y:S01]  /*40b40*/  ISETP.LT.AND P4, PT, R61, UR8, !P6 ;  /* 0x000000083d007c0c */ /* 0x000fe2000f781270 */
[C---:B------:R-:W-:Y:S01]  /*40b50*/  IMAD.WIDE R4, R52.reuse, 0x2, R48 ;  /* 0x0000000234047825 */ /* 0x040fe200078e0230 */
[----:B------:R-:W-:Y:S01]  /*40b60*/  ISETP.GE.AND P3, PT, R53, UR4, PT ;  /* 0x0000000435007c0c */ /* 0x000fe2000bf66270 */
[----:B------:R-:W-:Y:S01]  /*40b70*/  ULDC UR4, c[0x0][0x22c] ;  /* 0x00008b0000047ab9 */ /* 0x000fe20000000800 */
[----:B------:R-:W-:Y:S01]  /*40b80*/  ULDC UR8, c[0x0][0x228] ;  /* 0x00008a0000087ab9 */ /* 0x000fe20000000800 */
[----:B------:R-:W-:-:S04]  /*40b90*/  VIADD R53, R52, UR24 ;  /* 0x0000001834357c36 */ /* 0x000fc80008000000 */
[----:B------:R-:W-:Y:S01]  /*40ba0*/  IMAD.WIDE R6, R53, 0x2, R2 ;  /* 0x0000000235067825 */ /* 0x000fe200078e0202 */
[----:B------:R-:W-:Y:S01]  /*40bb0*/  PRMT R52, R58, 0x7632, R52 ;  /* 0x000076323a347816 */ /* 0x000fe20000000034 */
[----:B------:R-:W-:Y:S02]  /*40bc0*/  @P0 STG.E.U16 desc[UR6][R4.64], R54 ;  /* 0x0000003604000986 */ /* 0x000fe4000c101506 */
[----:B------:R-:W-:Y:S02]  /*40bd0*/  VIADD R55, R47, 0x52 ;  /* 0x000000522f377836 */ /* 0x000fe40000000000 */
[----:B------:R0:W-:Y:S01]  /*40be0*/  @P4 STG.E.U16 desc[UR6][R6.64], R58 ;  /* 0x0000003a06004986 */ /* 0x0001e2000c101506 */
[----:B------:R-:W-:Y:S01]  /*40bf0*/  ISETP.LT.AND P6, PT, R60, UR10, !P6 ;  /* 0x0000000a3c007c0c */ /* 0x000fe2000f7c1270 */
[----:B------:R-:W-:Y:S01]  /*40c00*/  IMAD.WIDE R50, R53, 0x2, R48 ;  /* 0x0000000235327825 */ /* 0x000fe200078e0230 */
[----:B------:R-:W-:Y:S01]  /*40c10*/  ISETP.GE.AND P0, PT, R55, UR4, PT ;  /* 0x0000000437007c0c */ /* 0x000fe2000bf06270 */
[----:B------:R-:W-:Y:S01]  /*40c20*/  ULDC UR4, c[0x0][0x228] ;  /* 0x00008a0000047ab9 */ /* 0x000fe20000000800 */
[----:B------:R-:W-:Y:S01]  /*40c30*/  ULDC UR10, c[0x0][0x228] ;  /* 0x00008a00000a7ab9 */ /* 0x000fe20000000800 */
[----:B------:R-:W-:Y:S01]  /*40c40*/  ISETP.LT.AND P4, PT, R61, UR4, !P5 ;  /* 0x000000043d007c0c */ /* 0x000fe2000ef81270 */
[----:B0-----:R-:W2:Y:S01]  /*40c50*/  LDL.LU R58, [R1+0x1a8] ;  /* 0x0001a800013a7983 */ /* 0x001ea20000300800 */
[----:B------:R-:W-:Y:S01]  /*40c60*/  VIADD R53, R53, UR24 ;  /* 0x0000001835357c36 */ /* 0x000fe20008000000 */
[----:B------:R-:W-:-:S03]  /*40c70*/  ULDC UR4, c[0x0][0x22c] ;  /* 0x00008b0000047ab9 */ /* 0x000fc60000000800 */
[----:B------:R-:W-:Y:S02]  /*40c80*/  IMAD.WIDE R6, R53, 0x2, R2 ;  /* 0x0000000235067825 */ /* 0x000fe400078e0202 */
[----:B------:R0:W-:Y:S05]  /*40c90*/  @P6 STG.E.U16 desc[UR6][R50.64], R52 ;  /* 0x0000003432006986 */ /* 0x0001ea000c101506 */
[----:B------:R1:W-:Y:S01]  /*40ca0*/  @P4 STG.E.U16 desc[UR6][R6.64], R59 ;  /* 0x0000003b06004986 */ /* 0x0003e2000c101506 */
[----:B0-----:R-:W-:-:S03]  /*40cb0*/  PRMT R52, R59, 0x7632, R52 ;  /* 0x000076323b347816 */ /* 0x001fc60000000034 */
[----:B-1----:R-:W3:Y:S01]  /*40cc0*/  LDL.LU R59, [R1+0x1ac] ;  /* 0x0001ac00013b7983 */ /* 0x002ee20000300800 */
[C---:B------:R-:W-:Y:S01]  /*40cd0*/  ISETP.LT.AND P5, PT, R60.reuse, UR8, !P5 ;  /* 0x000000083c007c0c */ /* 0x040fe2000efa1270 */
[----:B------:R-:W-:Y:S01]  /*40ce0*/  ULDC UR8, c[0x0][0x228] ;  /* 0x00008a0000087ab9 */ /* 0x000fe20000000800 */
[----:B------:R-:W-:Y:S01]  /*40cf0*/  VIADD R5, R47, 0x53 ;  /* 0x000000532f057836 */ /* 0x000fe20000000000 */
        /* <DEDUP_REMOVED lines=8> */
[----:B------:R-:W-:Y:S01]  /*40d80*/  VIADD R54, R47, 0x54 ;  /* 0x000000542f367836 */ /* 0x000fe20000000000 */
[----:B------:R-:W-:Y:S01]  /*40d90*/  ULDC UR10, c[0x0][0x228] ;  /* 0x00008a00000a7ab9 */ /* 0x000fe20000000800 */
[----:B------:R0:W-:Y:S01]  /*40da0*/  @P5 STG.E.U16 desc[UR6][R50.64], R52 ;  /* 0x0000003432005986 */ /* 0x0001e2000c101506 */
[C---:B------:R-:W-:Y:S01]  /*40db0*/  ISETP.LT.AND P5, PT, R61.reuse, UR4, !P3 ;  /* 0x000000043d007c0c */ /* 0x040fe2000dfa1270 */
[----:B------:R-:W-:Y:S01]  /*40dc0*/  IMAD.WIDE R6, R4, 0x2, R2 ;  /* 0x0000000204067825 */ /* 0x000fe200078e0202 */
[----:B------:R-:W-:Y:S01]  /*40dd0*/  ISETP.LT.AND P3, PT, R60, UR8, !P3 ;  /* 0x000000083c007c0c */ /* 0x000fe2000df61270 */
[----:B------:R-:W-:Y:S01]  /*40de0*/  ULDC UR8, c[0x0][0x228] ;  /* 0x00008a0000087ab9 */ /* 0x000fe20000000800 */
[C---:B------:R-:W-:Y:S01]  /*40df0*/  IADD3 R55, R4.reuse, UR24, RZ ;  /* 0x0000001804377c10 */ /* 0x040fe2000fffe0ff */
[----:B------:R-:W-:Y:S01]  /*40e00*/  ULDC UR4, c[0x0][0x22c] ;  /* 0x00008b0000047ab9 */ /* 0x000fe20000000800 */
[----:B------:R1:W-:Y:S01]  /*40e10*/  @P6 STG.E.U16 desc[UR6][R6.64], R57 ;  /* 0x0000003906006986 */ /* 0x0003e2000c101506 */
[----:B0-----:R-:W-:Y:S01]  /*40e20*/  IMAD.WIDE R50, R4, 0x2, R48 ;  /* 0x0000000204327825 */ /* 0x001fe200078e0230 */
[----:B------:R-:W-:Y:S01]  /*40e30*/  ISETP.LT.AND P6, PT, R61, UR8, !P0 ;  /* 0x000000083d007c0c */ /* 0x000fe2000c7c1270 */
[----:B------:R-:W-:-:S03]  /*40e40*/  ULDC UR8, c[0x0][0x228] ;  /* 0x00008a0000087ab9 */ /* 0x000fc60000000800 */
[----:B------:R0:W-:Y:S01]  /*40e50*/  @P1 STG.E.U16 desc[UR6][R50.64], R5 ;  /* 0x0000000532001986 */ /* 0x0001e2000c101506 */
[C---:B------:R-:W-:Y:S01]  /*40e60*/  IMAD.WIDE R52, R55.reuse, 0x2, R48 ;  /* 0x0000000237347825 */ /* 0x040fe200078e0230 */
[----:B-1----:R-:W-:Y:S02]  /*40e70*/  PRMT R7, R8, 0x7632, R7 ;  /* 0x0000763208077816 */ /* 0x002fe40000000007 */
[----:B------:R-:W-:Y:S01]  /*40e80*/  ISETP.GE.AND P1, PT, R54, UR4, PT ;  /* 0x0000000436007c0c */ /* 0x000fe2000bf26270 */
[C---:B------:R-:W-:Y:S01]  /*40e90*/  VIADD R57, R55.reuse, UR24 ;  /* 0x0000001837397c36 */ /* 0x040fe20008000000 */
[----:B------:R-:W-:Y:S01]  /*40ea0*/  ULDC UR4, c[0x0][0x228] ;  /* 0x00008a0000047ab9 */ /* 0x000fe20000000800 */
[----:B0-----:R-:W-:-:S04]  /*40eb0*/  IMAD.WIDE R4, R55, 0x2, R2 ;  /* 0x0000000237047825 */ /* 0x001fc800078e0202 */
[C---:B------:R-:W-:Y:S01]  /*40ec0*/  VIADD R50, R47.reuse, 0x55 ;  /* 0x000000552f327836 */ /* 0x040fe20000000000 */
[----:B------:R0:W-:Y:S04]  /*40ed0*/  @P5 STG.E.U16 desc[UR6][R4.64], R8 ;  /* 0x0000000804005986 */ /* 0x0001e8000c101506 */
[----:B------:R1:W-:Y:S01]  /*40ee0*/  @P3 STG.E.U16 desc[UR6][R52.64], R7 ;  /* 0x0000000734003986 */ /* 0x0003e2000c101506 */
[----:B------:R-:W-:Y:S01]  /*40ef0*/  ISETP.LT.AND P3, PT, R60, UR4, !P0 ;  /* 0x000000043c007c0c */ /* 0x000fe2000c761270 */
[----:B------:R-:W-:Y:S02]  /*40f00*/  ULDC UR4, c[0x0][0x22c] ;  /* 0x00008b0000047ab9 */ /* 0x000fe40000000800 */
[----:B------:R-:W-:Y:S01]  /*40f10*/  ISETP.GE.AND P0, PT, R50, UR4, PT ;  /* 0x0000000432007c0c */ /* 0x000fe2000bf06270 */
[----:B------:R-:W-:Y:S01]  /*40f20*/  ULDC UR4, c[0x0][0x22c] ;  /* 0x00008b0000047ab9 */ /* 0x000fe20000000800 */
[----:B0-----:R-:W-:-:S02]  /*40f30*/  VIADD R8, R47, 0x56 ;  /* 0x000000562f087836 */ /* 0x001fc40000000000 */
[----:B-1----:R-:W-:Y:S01]  /*40f40*/  IMAD.WIDE R6, R57, 0x2, R2 ;  /* 0x0000000239067825 */ /* 0x002fe200078e0202 */
[----:B------:R-:W-:Y:S01]  /*40f50*/  ISETP.LT.AND P5, PT, R61, UR8, !P4 ;  /* 0x000000083d007c0c */ /* 0x000fe2000e7a1270 */
[----:B------:R-:W-:Y:S02]  /*40f60*/  ULDC UR8, c[0x0][0x228] ;  /* 0x00008a0000087ab9 */ /* 0x000fe40000000800 */
[----:B------:R-:W-:-:S04]  /*40f70*/  IMAD.WIDE R4, R57, 0x2, R48 ;  /* 0x0000000239047825 */ /* 0x000fc800078e0230 */
[----:B------:R-:W-:-:S04]  /*40f80*/  VIADD R55, R57, UR24 ;  /* 0x0000001839377c36 */ /* 0x000fc80008000000 */
[----:B------:R-:W-:-:S04]  /*40f90*/  IMAD.WIDE R50, R55, 0x2, R2 ;  /* 0x0000000237327825 */ /* 0x000fc800078e0202 */
[----:B------:R-:W-:Y:S01]  /*40fa0*/  IMAD.WIDE R52, R55, 0x2, R48 ;  /* 0x0000000237347825 */ /* 0x000fe200078e0230 */
[----:B----4-:R0:W-:Y:S01]  /*40fb0*/  @P6 STG.E.U16 desc[UR6][R6.64], R56 ;  /* 0x0000003806006986 */ /* 0x0101e2000c101506 */
[----:B------:R-:W-:Y:S01]  /*40fc0*/  ISETP.GE.AND P6, PT, R8, UR4, PT ;  /* 0x0000000408007c0c */ /* 0x000fe2000bfc6270 */
[----:B------:R-:W-:Y:S02]  /*40fd0*/  ULDC UR4, c[0x0][0x228] ;  /* 0x00008a0000047ab9 */ /* 0x000fe40000000800 */
[----:B------:R-:W-:Y:S01]  /*40fe0*/  ISETP.LT.AND P4, PT, R60, UR4, !P4 ;  /* 0x000000043c007c0c */ /* 0x000fe2000e781270 */
[----:B------:R-:W-:Y:S01]  /*40ff0*/  ULDC UR4, c[0x0][0x22c] ;  /* 0x00008b0000047ab9 */ /* 0x000fe20000000800 */
[----:B0-----:R-:W-:-:S05]  /*41000*/  PRMT R7, R56, 0x7632, R7 ;  /* 0x0000763238077816 */ /* 0x001fca0000000007 */
[----:B------:R0:W-:Y:S01]  /*41010*/  @P3 STG.E.U16 desc[UR6][R4.64], R7 ;  /* 0x0000000704003986 */ /* 0x0001e2000c101506 */
[----:B------:R-:W-:Y:S01]  /*41020*/  ISETP.LT.AND P3, PT, R61, UR8, !P1 ;  /* 0x000000083d007c0c */ /* 0x000fe2000cf61270 */
[----:B------:R-:W-:Y:S01]  /*41030*/  VIADD R6, R47, 0x57 ;  /* 0x000000572f067836 */ /* 0x000fe20000000000 */
[----:B------:R-:W-:Y:S01]  /*41040*/  ISETP.LT.AND P1, PT, R60, UR10, !P1 ;  /* 0x0000000a3c007c0c */ /* 0x000fe2000cf21270 */
[----:B------:R1:W-:Y:S01]  /*41050*/  @P5 STG.E.U16 desc[UR6][R50.64], R9 ;  /* 0x0000000932005986 */ /* 0x0003e2000c101506 */
[----:B------:R-:W-:Y:S01]  /*41060*/  ISETP.LT.AND P5, PT, R61, UR12, !P0 ;  /* 0x0000000c3d007c0c */ /* 0x000fe2000c7a1270 */
[----:B------:R-:W-:Y:S01]  /*41070*/  ULDC UR8, c[0x0][0x228] ;  /* 0x00008a0000087ab9 */ /* 0x000fe20000000800 */
[----:B------:R-:W-:Y:S01]  /*41080*/  ULDC UR10, c[0x0][0x228] ;  /* 0x00008a00000a7ab9 */ /* 0x000fe20000000800 */
[----:B------:R-:W-:Y:S01]  /*41090*/  ULDC UR12, c[0x0][0x228] ;  /* 0x00008a00000c7ab9 */ /* 0x000fe20000000800 */
[----:B0-----:R-:W-:Y:S02]  /*410a0*/  PRMT R5, R9, 0x7632, R5 ;  /* 0x0000763209057816 */ /* 0x001fe40000000005 */
[----:B------:R-:W-:-:S03]  /*410b0*/  IADD3 R7, R55, UR24, RZ ;  /* 0x0000001837077c10 */ /* 0x000fc6000fffe0ff */
[----:B------:R0:W-:Y:S01]  /*410c0*/  @P4 STG.E.U16 desc[UR6][R52.64], R5 ;  /* 0x0000000534004986 */ /* 0x0001e2000c101506 */
[----:B-1----:R-:W-:Y:S01]  /*410d0*/  VIADD R50, R47, 0x58 ;  /* 0x000000582f327836 */ /* 0x002fe20000000000 */
[----:B------:R-:W-:Y:S01]  /*410e0*/  ISETP.GE.AND P4, PT, R6, UR4, PT ;  /* 0x0000000406007c0c */ /* 0x000fe2000bf86270 */
[C---:B------:R-:W-:Y:S01]  /*410f0*/  VIADD R51, R7.reuse, UR24 ;  /* 0x0000001807337c36 */ /* 0x040fe20008000000 */
[----:B------:R-:W-:Y:S01]  /*41100*/  ULDC UR4, c[0x0][0x22c] ;  /* 0x00008b0000047ab9 */ /* 0x000fe20000000800 */
[----:B0-----:R-:W-:Y:S01]  /*41110*/  IMAD.WIDE R4, R7, 0x2, R2 ;  /* 0x0000000207047825 */ /* 0x001fe200078e0202 */
[----:B--2---:R-:W-:-:S03]  /*41120*/  PRMT R53, R58, 0x7632, R53 ;  /* 0x000076323a357816 */ /* 0x004fc60000000035 */
[----:B------:R-:W-:Y:S01]  /*41130*/  IMAD.WIDE R6, R7, 0x2, R48 ;  /* 0x0000000207067825 */ /* 0x000fe200078e0230 */
[----:B------:R0:W-:Y:S01]  /*41140*/  @P3 STG.E.U16 desc[UR6][R4.64], R58 ;  /* 0x0000003a04003986 */ /* 0x0001e2000c101506 */
[----:B------:R-:W-:Y:S01]  /*41150*/  ISETP.GE.AND P3, PT, R50, UR4, PT ;  /* 0x0000000432007c0c */ /* 0x000fe2000bf66270 */
[----:B------:R-:W-:Y:S01]  /*41160*/  ULDC UR4, c[0x0][0x228] ;  /* 0x00008a0000047ab9 */ /* 0x000fe20000000800 */
[----:B------:R-:W-:Y:S01]  /*41170*/  IMAD.WIDE R8, R51, 0x2, R2 ;  /* 0x0000000233087825 */ /* 0x000fe200078e0202 */
[----:B------:R-:W-:Y:S01]  /*41180*/  ISETP.LT.AND P0, PT, R60, UR4, !P0 ;  /* 0x000000043c007c0c */ /* 0x000fe2000c701270 */
[----:B------:R1:W-:Y:S01]  /*41190*/  @P1 STG.E.U16 desc[UR6][R6.64], R53 ;  /* 0x0000003506001986 */ /* 0x0003e2000c101506 */
[----:B------:R-:W-:-:S03]  /*411a0*/  ULDC UR4, c[0x0][0x22c] ;  /* 0x00008b0000047ab9 */ /* 0x000fc60000000800 */
[----:B------:R2:W-:Y:S01]  /*411b0*/  @P5 STG.E.U16 desc[UR6][R8.64], R10 ;  /* 0x0000000a08005986 */ /* 0x0005e2000c101506 */
[----:B------:R-:W-:Y:S01]  /*411c0*/  ISETP.LT.AND P5, PT, R61, UR8, !P6 ;  /* 0x000000083d007c0c */ /* 0x000fe2000f7a1270 */
[----:B------:R-:W-:Y:S02]  /*411d0*/  VIADD R50, R47, 0x59 ;  /* 0x000000592f327836 */ /* 0x000fe40000000000 */
[----:B0-----:R-:W-:-:S04]  /*411e0*/  IMAD.WIDE R4, R51, 0x2, R48 ;  /* 0x0000000233047825 */ /* 0x001fc800078e0230 */
[----:B-1----:R-:W-:Y:S02]  /*411f0*/  VIADD R53, R51, UR24 ;  /* 0x0000001833357c36 */ /* 0x002fe40008000000 */
[----:B------:R-:W-:Y:S01]  /*41200*/  VIADD R52, R47, 0x5a ;  /* 0x0000005a2f347836 */ /* 0x000fe20000000000 */
[----:B--2---:R-:W-:Y:S01]  /*41210*/  PRMT R10, R10, 0x7632, R10 ;  /* 0x000076320a0a7816 */ /* 0x004fe2000000000a */
[----:B------:R-:W-:Y:S01]  /*41220*/  IMAD.WIDE R6, R53, 0x2, R2 ;  /* 0x0000000235067825 */ /* 0x000fe200078e0202 */
[----:B------:R-:W-:Y:S01]  /*41230*/  ISETP.GE.AND P1, PT, R50, UR4, PT ;  /* 0x0000000432007c0c */ /* 0x000fe2000bf26270 */
[----:B------:R-:W-:Y:S01]  /*41240*/  ULDC UR4, c[0x0][0x22c] ;  /* 0x00008b0000047ab9 */ /* 0x000fe20000000800 */
[----:B------:R-:W-:Y:S01]  /*41250*/  ISETP.LT.AND P6, PT, R60, UR10, !P6 ;  /* 0x0000000a3c007c0c */ /* 0x000fe2000f7c1270 */
[----:B------:R0:W-:Y:S01]  /*41260*/  @P0 STG.E.U16 desc[UR6][R4.64], R10 ;  /* 0x0000000a04000986 */ /* 0x0001e2000c101506 */
[----:B------:R-:W-:Y:S01]  /*41270*/  ISETP.GE.AND P0, PT, R52, UR4, PT ;  /* 0x0000000434007c0c */ /* 0x000fe2000bf06270 */
[----:B------:R-:W-:Y:S01]  /*41280*/  ULDC UR4, c[0x0][0x228] ;  /* 0x00008a0000047ab9 */ /* 0x000fe20000000800 */
[----:B------:R-:W-:Y:S01]  /*41290*/  ULDC UR8, c[0x0][0x228] ;  /* 0x00008a0000087ab9 */ /* 0x000fe20000000800 */
[----:B---3--:R1:W-:Y:S01]  /*412a0*/  @P5 STG.E.U16 desc[UR6][R6.64], R59 ;  /* 0x0000003b06005986 */ /* 0x0083e2000c101506 */
[----:B------:R-:W-:Y:S01]  /*412b0*/  ISETP.LT.AND P5, PT, R61, UR4, !P4 ;  /* 0x000000043d007c0c */ /* 0x000fe2000e7a1270 */
[----:B------:R-:W-:Y:S01]  /*412c0*/  IMAD.WIDE R8, R53, 0x2, R48 ;  /* 0x0000000235087825 */ /* 0x000fe200078e0230 */
[C---:B------:R-:W-:Y:S01]  /*412d0*/  ISETP.LT.AND P4, PT, R60.reuse, UR8, !P4 ;  /* 0x000000083c007c0c */ /* 0x040fe2000e781270 */
[----:B------:R-:W-:Y:S01]  /*412e0*/  ULDC UR10, c[0x0][0x228] ;  /* 0x00008a00000a7ab9 */ /* 0x000fe20000000800 */
[----:B------:R-:W-:Y:S01]  /*412f0*/  PRMT R50, R59, 0x7632, R50 ;  /* 0x000076323b327816 */ /* 0x000fe20000000032 */
[----:B------:R-:W-:Y:S01]  /*41300*/  VIADD R53, R53, UR24 ;  /* 0x0000001835357c36 */ /* 0x000fe20008000000 */
[----:B------:R-:W-:Y:S01]  /*41310*/  ULDC UR8, c[0x0][0x228] ;  /* 0x00008a0000087ab9 */ /* 0x000fe20000000800 */
[----:B0-----:R-:W-:Y:S01]  /*41320*/  IADD3 R10, R47, 0x5b, RZ ;  /* 0x0000005b2f0a7810 */ /* 0x001fe20007ffe0ff */
[----:B------:R-:W-:Y:S01]  /*41330*/  ULDC UR4, c[0x0][0x22c] ;  /* 0x00008b0000047ab9 */ /* 0x000fe20000000800 */
[----:B------:R-:W-:Y:S01]  /*41340*/  IMAD.WIDE R4, R53, 0x2, R2 ;  /* 0x0000000235047825 */ /* 0x000fe200078e0202 */
[----:B------:R0:W-:Y:S01]  /*41350*/  @P6 STG.E.U16 desc[UR6][R8.64], R50 ;  /* 0x0000003208006986 */ /* 0x0001e2000c101506 */
[----:B------:R-:W-:Y:S01]  /*41360*/  ISETP.LT.AND P6, PT, R61, UR10, !P3 ;  /* 0x0000000a3d007c0c */ /* 0x000fe2000dfc1270 */
[----:B------:R-:W-:Y:S01]  /*41370*/  ULDC UR10, c[0x0][0x228] ;  /* 0x00008a00000a7ab9 */ /* 0x000fe20000000800 */
[C---:B-1----:R-:W-:Y:S01]  /*41380*/  IMAD.WIDE R6, R53.reuse, 0x2, R48 ;  /* 0x0000000235067825 */ /* 0x042fe200078e0230 */
[----:B------:R-:W-:Y:S01]  /*41390*/  ISETP.LT.AND P3, PT, R60, UR8, !P3 ;  /* 0x000000083c007c0c */ /* 0x000fe2000df61270 */
[----:B------:R1:W-:Y:S01]  /*413a0*/  @P5 STG.E.U16 desc[UR6][R4.64], R11 ;  /* 0x0000000b04005986 */ /* 0x0003e2000c101506 */
[----:B------:R-:W-:Y:S01]  /*413b0*/  ISETP.GE.AND P5, PT, R10, UR4, PT ;  /* 0x000000040a007c0c */ /* 0x000fe2000bfa6270 */
[----:B------:R-:W-:Y:S01]  /*413c0*/  VIADD R53, R53, UR24 ;  /* 0x0000001835357c36 */ /* 0x000fe20008000000 */
[----:B------:R-:W-:Y:S01]  /*413d0*/  ULDC UR4, c[0x0][0x228] ;  /* 0x00008a0000047ab9 */ /* 0x000fe20000000800 */
[----:B------:R-:W-:Y:S01]  /*413e0*/  ULDC UR8, c[0x0][0x228] ;  /* 0x00008a0000087ab9 */ /* 0x000fe20000000800 */
[----:B0-----:R-:W-:Y:S01]  /*413f0*/  PRMT R9, R11, 0x7632, R9 ;  /* 0x000076320b097816 */ /* 0x001fe20000000009 */
[----:B------:R-:W-:-:S04]  /*41400*/  IMAD.WIDE R50, R53, 0x2, R48 ;  /* 0x0000000235327825 */ /* 0x000fc800078e0230 */
[----:B------:R0:W-:Y:S01]  /*41410*/  @P4 STG.E.U16 desc[UR6][R6.64], R9 ;  /* 0x0000000906004986 */ /* 0x0001e2000c101506 */
[----:B------:R-:W-:Y:S02]  /*41420*/  ISETP.LT.AND P4, PT, R61, UR4, !P1 ;  /* 0x000000043d007c0c */ /* 0x000fe4000cf81270 */
[----:B-1----:R-:W-:Y:S01]  /*41430*/  PRMT R5, R12, 0x7632, R5 ;  /* 0x000076320c057816 */ /* 0x002fe20000000005 */
[----:B------:R-:W-:Y:S01]  /*41440*/  VIADD R10, R47, 0x5c ;  /* 0x0000005c2f0a7836 */ /* 0x000fe20000000000 */
[----:B------:R-:W-:Y:S01]  /*41450*/  ISETP.LT.AND P1, PT, R60, UR8, !P1 ;  /* 0x000000083c007c0c */ /* 0x000fe2000cf21270 */
[----:B------:R-:W-:Y:S01]  /*41460*/  ULDC UR8, c[0x0][0x228] ;  /* 0x00008a0000087ab9 */ /* 0x000fe20000000800 */
[----:B------:R-:W-:Y:S01]  /*41470*/  ULDC UR4, c[0x0][0x22c] ;  /* 0x00008b0000047ab9 */ /* 0x000fe20000000800 */
[----:B0-----:R-:W-:-:S04]  /*41480*/  IMAD.WIDE R8, R53, 0x2, R2 ;  /* 0x0000000235087825 */ /* 0x001fc800078e0202 */
[----:B------:R-:W-:Y:S01]  /*41490*/  VIADD R53, R53, UR24 ;  /* 0x0000001835357c36 */ /* 0x000fe20008000000 */
[----:B------:R0:W-:Y:S01]  /*414a0*/  @P6 STG.E.U16 desc[UR6][R8.64], R12 ;  /* 0x0000000c08006986 */ /* 0x0001e2000c101506 */
[----:B------:R-:W-:Y:S01]  /*414b0*/  ISETP.LT.AND P6, PT, R61, UR8, !P0 ;  /* 0x000000083d007c0c */ /* 0x000fe2000c7c1270 */
[----:B------:R-:W-:Y:S02]  /*414c0*/  ULDC UR8, c[0x0][0x228] ;  /* 0x00008a0000087ab9 */ /* 0x000fe40000000800 */
[----:B------:R1:W-:Y:S01]  /*414d0*/  @P3 STG.E.U16 desc[UR6][R50.64], R5 ;  /* 0x0000000532003986 */ /* 0x0003e2000c101506 */
[C---:B------:R-:W-:Y:S01]  /*414e0*/  IMAD.WIDE R6, R53.reuse, 0x2, R48 ;  /* 0x0000000235067825 */ /* 0x040fe200078e0230 */
[----:B------:R-:W-:Y:S01]  /*414f0*/  ISETP.GE.AND P3, PT, R10, UR4, PT ;  /* 0x000000040a007c0c */ /* 0x000fe2000bf66270 */
[----:B------:R-:W-:Y:S01]  /*41500*/  ULDC UR4, c[0x0][0x228] ;  /* 0x00008a0000047ab9 */ /* 0x000fe20000000800 */
[----:B0-----:R-:W-:Y:S01]  /*41510*/  PRMT R9, R16, 0x7632, R9 ;  /* 0x0000763210097816 */ /* 0x001fe20000000009 */
[----:B-1----:R-:W-:-:S04]  /*41520*/  IMAD.WIDE R4, R53, 0x2, R2 ;  /* 0x0000000235047825 */ /* 0x002fc800078e0202 */
[----:B------:R-:W-:Y:S01]  /*41530*/  VIADD R53, R53, UR24 ;  /* 0x0000001835357c36 */ /* 0x000fe20008000000 */
[----:B------:R-:W-:Y:S01]  /*41540*/  @P4 STG.E.U16 desc[UR6][R4.64], R16 ;  /* 0x0000001004004986 */ /* 0x000fe2000c101506 */
[----:B------:R-:W-:-:S03]  /*41550*/  VIADD R10, R47, 0x5d ;  /* 0x0000005d2f0a7836 */ /* 0x000fc60000000000 */
[----:B------:R0:W-:Y:S01]  /*41560*/  @P1 STG.E.U16 desc[UR6][R6.64], R9 ;  /* 0x0000000906001986 */ /* 0x0001e2000c101506 */
[----:B------:R-:W-:Y:S01]  /*41570*/  ISETP.LT.AND P1, PT, R60, UR4, !P0 ;  /* 0x000000043c007c0c */ /* 0x000fe2000c721270 */
[----:B------:R-:W-:Y:S02]  /*41580*/  ULDC UR4, c[0x0][0x22c] ;  /* 0x00008b0000047ab9 */ /* 0x000fe40000000800 */
[----:B------:R-:W-:Y:S01]  /*41590*/  ISETP.GE.AND P0, PT, R10, UR4, PT ;  /* 0x000000040a007c0c */ /* 0x000fe2000bf06270 */
[----:B------:R-:W-:Y:S01]  /*415a0*/  ULDC UR4, c[0x0][0x22c] ;  /* 0x00008b0000047ab9 */ /* 0x000fe20000000800 */
[----:B------:R-:W-:Y:S01]  /*415b0*/  IADD3 R10, R47, 0x5e, RZ ;  /* 0x0000005e2f0a7810 */ /* 0x000fe20007ffe0ff */
[----:B0-----:R-:W-:Y:S01]  /*415c0*/  IMAD.WIDE R8, R53, 0x2, R2 ;  /* 0x0000000235087825 */ /* 0x001fe200078e0202 */
[----:B------:R-:W-:Y:S01]  /*415d0*/  ISETP.LT.AND P4, PT, R61, UR8, !P5 ;  /* 0x000000083d007c0c */ /* 0x000fe2000ef81270 */
[----:B------:R-:W-:-:S03]  /*415e0*/  ULDC UR8, c[0x0][0x228] ;  /* 0x00008a0000087ab9 */ /* 0x000fc60000000800 */
[----:B------:R0:W-:Y:S01]  /*415f0*/  @P6 STG.E.U16 desc[UR6][R8.64], R13 ;  /* 0x0000000d08006986 */ /* 0x0001e2000c101506 */
[----:B------:R-:W-:Y:S01]  /*41600*/  ISETP.GE.AND P6, PT, R10, UR4, PT ;  /* 0x000000040a007c0c */ /* 0x000fe2000bfc6270 */
[----:B------:R-:W-:Y:S01]  /*41610*/  ULDC UR4, c[0x0][0x228] ;  /* 0x00008a0000047ab9 */ /* 0x000fe20000000800 */
[C---:B------:R-:W-:Y:S01]  /*41620*/  IMAD.WIDE R4, R53.reuse, 0x2, R48 ;  /* 0x0000000235047825 */ /* 0x040fe200078e0230 */
[----:B------:R-:W-:Y:S01]  /*41630*/  ISETP.LT.AND P5, PT, R60, UR4, !P5 ;  /* 0x000000043c007c0c */ /* 0x000fe2000efa1270 */
[----:B------:R-:W-:Y:S02]  /*41640*/  ULDC UR4, c[0x0][0x22c] ;  /* 0x00008b0000047ab9 */ /* 0x000fe40000000800 */
[----:B------:R-:W-:Y:S01]  /*41650*/  VIADD R11, R53, UR24 ;  /* 0x00000018350b7c36 */ /* 0x000fe20008000000 */
[----:B0-----:R-:W-:-:S03]  /*41660*/  PRMT R9, R13, 0x7632, R9 ;  /* 0x000076320d097816 */ /* 0x001fc60000000009 */
[----:B------:R-:W-:Y:S02]  /*41670*/  IMAD.WIDE R6, R11, 0x2, R2 ;  /* 0x000000020b067825 */ /* 0x000fe400078e0202 */
[----:B------:R0:W-:Y:S01]  /*41680*/  @P1 STG.E.U16 desc[UR6][R4.64], R9 ;  /* 0x0000000904001986 */ /* 0x0001e2000c101506 */
[----:B------:R-:W-:Y:S01]  /*41690*/  ISETP.LT.AND P1, PT, R61, UR8, !P3 ;  /* 0x000000083d007c0c */ /* 0x000fe2000df21270 */
[----:B------:R-:W-:Y:S01]  /*416a0*/  VIADD R10, R47, 0x5f ;  /* 0x0000005f2f0a7836 */ /* 0x000fe20000000000 */
[----:B------:R-:W-:Y:S01]  /*416b0*/  ISETP.LT.AND P3, PT, R60, UR10, !P3 ;  /* 0x0000000a3c007c0c */ /* 0x000fe2000df61270 */
[----:B------:R1:W-:Y:S01]  /*416c0*/  @P4 STG.E.U16 desc[UR6][R6.64], R17 ;  /* 0x0000001106004986 */ /* 0x0003e2000c101506 */
[----:B------:R-:W-:Y:S01]  /*416d0*/  ISETP.LT.AND P4, PT, R61, UR12, !P0 ;  /* 0x0000000c3d007c0c */ /* 0x000fe2000c781270 */
[----:B------:R-:W-:Y:S01]  /*416e0*/  VIADD R12, R47, 0x60 ;  /* 0x000000602f0c7836 */ /* 0x000fe20000000000 */
[----:B------:R-:W-:Y:S01]  /*416f0*/  ULDC UR8, c[0x0][0x228] ;  /* 0x00008a0000087ab9 */ /* 0x000fe20000000800 */
[----:B------:R-:W-:Y:S01]  /*41700*/  ULDC UR10, c[0x0][0x228] ;  /* 0x00008a00000a7ab9 */ /* 0x000fe20000000800 */
[----:B------:R-:W-:Y:S01]  /*41710*/  ULDC UR12, c[0x0][0x228] ;  /* 0x00008a00000c7ab9 */ /* 0x000fe20000000800 */
[----:B0-----:R-:W-:Y:S01]  /*41720*/  PRMT R5, R17, 0x7632, R5 ;  /* 0x0000763211057816 */ /* 0x001fe20000000005 */
[----:B------:R-:W-:-:S04]  /*41730*/  IMAD.WIDE R8, R11, 0x2, R48 ;  /* 0x000000020b087825 */ /* 0x000fc800078e0230 */
[----:B------:R-:W-:Y:S01]  /*41740*/  VIADD R11, R11, UR24 ;  /* 0x000000180b0b7c36 */ /* 0x000fe20008000000 */
[----:B------:R0:W-:Y:S01]  /*41750*/  @P5 STG.E.U16 desc[UR6][R8.64], R5 ;  /* 0x0000000508005986 */ /* 0x0001e2000c101506 */
[----:B------:R-:W-:Y:S01]  /*41760*/  ISETP.GE.AND P5, PT, R10, UR4, PT ;  /* 0x000000040a007c0c */ /* 0x000fe2000bfa6270 */
[----:B------:R-:W-:Y:S01]  /*41770*/  ULDC UR4, c[0x0][0x22c] ;  /* 0x00008b0000047ab9 */ /* 0x000fe20000000800 */
[C---:B------:R-:W-:Y:S02]  /*41780*/  VIADD R13, R11.reuse, UR24 ;  /* 0x000000180b0d7c36 */ /* 0x040fe40008000000 */
[----:B-1----:R-:W-:-:S04]  /*41790*/  IMAD.WIDE R6, R11, 0x2, R48 ;  /* 0x000000020b067825 */ /* 0x002fc800078e0230 */
[----:B0-----:R-:W-:Y:S01]  /*417a0*/  IMAD.WIDE R4, R11, 0x2, R2 ;  /* 0x000000020b047825 */ /* 0x001fe200078e0202 */
[----:B------:R-:W-:-:S03]  /*417b0*/  PRMT R9, R14, 0x7632, R9 ;  /* 0x000076320e097816 */ /* 0x000fc60000000009 */
[----:B------:R-:W-:Y:S01]  /*417c0*/  IMAD.WIDE R10, R13, 0x2, R2 ;  /* 0x000000020d0a7825 */ /* 0x000fe200078e0202 */
[----:B------:R0:W-:Y:S01]  /*417d0*/  @P1 STG.E.U16 desc[UR6][R4.64], R14 ;  /* 0x0000000e04001986 */ /* 0x0001e2000c101506 */
[----:B------:R-:W-:Y:S01]  /*417e0*/  ISETP.GE.AND P1, PT, R12, UR4, PT ;  /* 0x000000040c007c0c */ /* 0x000fe2000bf26270 */
[----:B------:R-:W-:Y:S02]  /*417f0*/  ULDC UR4, c[0x0][0x228] ;  /* 0x00008a0000047ab9 */ /* 0x000fe40000000800 */
[----:B------:R-:W-:Y:S01]  /*41800*/  ISETP.LT.AND P0, PT, R60, UR4, !P0 ;  /* 0x000000043c007c0c */ /* 0x000fe2000c701270 */
[----:B------:R1:W-:Y:S01]  /*41810*/  @P3 STG.E.U16 desc[UR6][R6.64], R9 ;  /* 0x0000000906003986 */ /* 0x0003e2000c101506 */
[----:B------:R-:W-:Y:S01]  /*41820*/  VIADD R8, R47, 0x61 ;  /* 0x000000612f087836 */ /* 0x000fe20000000000 */
[----:B------:R-:W-:Y:S02]  /*41830*/  ULDC UR4, c[0x0][0x22c] ;  /* 0x00008b0000047ab9 */ /* 0x000fe40000000800 */
[----:B------:R2:W-:Y:S01]  /*41840*/  @P4 STG.E.U16 desc[UR6][R10.64], R18 ;  /* 0x000000120a004986 */ /* 0x0005e2000c101506 */
[----:B------:R-:W-:Y:S01]  /*41850*/  ISETP.LT.AND P4, PT, R61, UR8, !P6 ;  /* 0x000000083d007c0c */ /* 0x000fe2000f781270 */
[----:B------:R-:W-:-:S02]  /*41860*/  VIADD R17, R13, UR24 ;  /* 0x000000180d117c36 */ /* 0x000fc40008000000 */
[----:B0-----:R-:W-:Y:S01]  /*41870*/  IMAD.WIDE R4, R13, 0x2, R48 ;  /* 0x000000020d047825 */ /* 0x001fe200078e0230 */
[----:B------:R-:W-:Y:S01]  /*41880*/  ISETP.GE.AND P3, PT, R8, UR4, PT ;  /* 0x0000000408007c0c */ /* 0x000fe2000bf66270 */
[----:B------:R-:W-:Y:S01]  /*41890*/  ULDC UR4, c[0x0][0x22c] ;  /* 0x00008b0000047ab9 */ /* 0x000fe20000000800 */
[----:B------:R-:W-:Y:S01]  /*418a0*/  ULDC UR8, c[0x0][0x228] ;  /* 0x00008a0000087ab9 */ /* 0x000fe20000000800 */
[----:B-1----:R-:W-:Y:S01]  /*418b0*/  IMAD.WIDE R6, R17, 0x2, R2 ;  /* 0x0000000211067825 */ /* 0x002fe200078e0202 */
[----:B--2---:R-:W-:Y:S02]  /*418c0*/  PRMT R18, R18, 0x7632, R18 ;  /* 0x0000763212127816 */ /* 0x004fe40000000012 */
[----:B------:R-:W-:Y:S02]  /*418d0*/  IADD3 R10, R47, 0x62, RZ ;  /* 0x000000622f0a7810 */ /* 0x000fe40007ffe0ff */
[----:B------:R-:W-:Y:S01]  /*418e0*/  ISETP.LT.AND P6, PT, R60, UR10, !P6 ;  /* 0x0000000a3c007c0c */ /* 0x000fe2000f7c1270 */
[----:B------:R0:W-:Y:S01]  /*418f0*/  @P0 STG.E.U16 desc[UR6][R4.64], R18 ;  /* 0x0000001204000986 */ /* 0x0001e2000c101506 */
[----:B------:R-:W-:Y:S01]  /*41900*/  ISETP.GE.AND P0, PT, R10, UR4, PT ;  /* 0x000000040a007c0c */ /* 0x000fe2000bf06270 */
[----:B------:R-:W-:Y:S01]  /*41910*/  ULDC UR4, c[0x0][0x228] ;  /* 0x00008a0000047ab9 */ /* 0x000fe20000000800 */
[----:B------:R-:W-:Y:S01]  /*41920*/  IMAD.WIDE R8, R17, 0x2, R48 ;  /* 0x0000000211087825 */ /* 0x000fe200078e0230 */
[----:B------:R1:W-:Y:S01]  /*41930*/  @P4 STG.E.U16 desc[UR6][R6.64], R15 ;  /* 0x0000000f06004986 */ /* 0x0003e2000c101506 */
[----:B------:R-:W-:Y:S01]  /*41940*/  ISETP.LT.AND P4, PT, R61, UR4, !P5 ;  /* 0x000000043d007c0c */ /* 0x000fe2000ef81270 */
[----:B------:R-:W-:Y:S01]  /*41950*/  ULDC UR10, c[0x0][0x228] ;  /* 0x00008a00000a7ab9 */ /* 0x000fe20000000800 */
[C---:B------:R-:W-:Y:S01]  /*41960*/  ISETP.LT.AND P5, PT, R60.reuse, UR8, !P5 ;  /* 0x000000083c007c0c */ /* 0x040fe2000efa1270 */
[----:B------:R-:W-:Y:S01]  /*41970*/  VIADD R17, R17, UR24 ;  /* 0x0000001811117c36 */ /* 0x000fe20008000000 */
[----:B------:R-:W-:Y:S01]  /*41980*/  PRMT R11, R15, 0x7632, R11 ;  /* 0x000076320f0b7816 */ /* 0x000fe2000000000b */
[----:B------:R-:W-:Y:S01]  /*41990*/  ULDC UR8, c[0x0][0x228] ;  /* 0x00008a0000087ab9 */ /* 0x000fe20000000800 */
[----:B------:R-:W-:Y:S01]  /*419a0*/  VIADD R10, R47, 0x63 ;  /* 0x000000632f0a7836 */ /* 0x000fe20000000000 */
[----:B------:R-:W-:Y:S01]  /*419b0*/  ULDC UR4, c[0x0][0x22c] ;  /* 0x00008b0000047ab9 */ /* 0x000fe20000000800 */
[----:B0-----:R-:W-:Y:S01]  /*419c0*/  IMAD.WIDE R4, R17, 0x2, R2 ;  /* 0x0000000211047825 */ /* 0x001fe200078e0202 */
        /* <DEDUP_REMOVED lines=13> */
[----:B------:R-:W-:Y:S01]  /*41aa0*/  ISETP.LT.AND P5, PT, R61, UR4, !P3 ;  /* 0x000000043d007c0c */ /* 0x000fe2000dfa1270 */
[----:B------:R-:W-:Y:S01]  /*41ab0*/  VIADD R12, R47, 0x64 ;  /* 0x000000642f0c7836 */ /* 0x000fe20000000000 */
[----:B------:R-:W-:Y:S01]  /*41ac0*/  ISETP.LT.AND P3, PT, R60, UR8, !P3 ;  /* 0x000000083c007c0c */ /* 0x000fe2000df61270 */
[----:B------:R-:W-:Y:S01]  /*41ad0*/  ULDC UR8, c[0x0][0x228] ;  /* 0x00008a0000087ab9 */ /* 0x000fe20000000800 */
[----:B-1----:R-:W-:Y:S01]  /*41ae0*/  PRMT R5, R20, 0x7632, R5 ;  /* 0x0000763214057816 */ /* 0x002fe20000000005 */
        /* <DEDUP_REMOVED lines=11> */
[----:B-1----:R-:W-:Y:S01]  /*41ba0*/  IMAD.WIDE R4, R17, 0x2, R2 ;  /* 0x0000000211047825 */ /* 0x002fe200078e0202 */
[----:B------:R-:W-:-:S03]  /*41bb0*/  IADD3 R10, R47, 0x65, RZ ;  /* 0x000000652f0a7810 */ /* 0x000fc60007ffe0ff */
[----:B------:R-:W-:Y:S01]  /*41bc0*/  VIADD R17, R17, UR24 ;  /* 0x0000001811117c36 */ /* 0x000fe20008000000 */
[----:B------:R-:W-:Y:S04]  /*41bd0*/  @P5 STG.E.U16 desc[UR6][R4.64], R24 ;  /* 0x0000001804005986 */ /* 0x000fe8000c101506 */
[----:B------:R0:W-:Y:S01]  /*41be0*/  @P3 STG.E.U16 desc[UR6][R6.64], R9 ;  /* 0x0000000906003986 */ /* 0x0001e2000c101506 */
[----:B------:R-:W-:Y:S01]  /*41bf0*/  ISETP.LT.AND P3, PT, R60, UR4, !P0 ;  /* 0x000000043c007c0c */ /* 0x000fe2000c761270 */
[----:B------:R-:W-:Y:S02]  /*41c00*/  ULDC UR4, c[0x0][0x22c] ;  /* 0x00008b0000047ab9 */ /* 0x000fe40000000800 */
[----:B------:R-:W-:Y:S01]  /*41c10*/  ISETP.GE.AND P0, PT, R10, UR4, PT ;  /* 0x000000040a007c0c */ /* 0x000fe2000bf06270 */
[----:B------:R-:W-:Y:S01]  /*41c20*/  VIADD R10, R47, 0x66 ;  /* 0x000000662f0a7836 */ /* 0x000fe20000000000 */
[----:B------:R-:W-:Y:S01]  /*41c30*/  ULDC UR4, c[0x0][0x22c] ;  /* 0x00008b0000047ab9 */ /* 0x000fe20000000800 */
        /* <DEDUP_REMOVED lines=38> */
[----:B------:R-:W-:Y:S01]  /*41ea0*/  IADD3 R8, R47, 0x69, RZ ;  /* 0x000000692f087810 */ /* 0x000fe20007ffe0ff */
[----:B------:R-:W-:Y:S01]  /*41eb0*/  VIADD R15, R13, UR24 ;  /* 0x000000180d0f7c36 */ /* 0x000fe20008000000 */
[----:B------:R-:W-:Y:S01]  /*41ec0*/  ULDC UR4, c[0x0][0x22c] ;  /* 0x00008b0000047ab9 */ /* 0x000fe20000000800 */
[----:B------:R2:W-:Y:S01]  /*41ed0*/  @P5 STG.E.U16 desc[UR6][R10.64], R26 ;  /* 0x0000001a0a005986 */ /* 0x0005e2000c101506 */
[----:B------:R-:W-:Y:S01]  /*41ee0*/  ISETP.LT.AND P5, PT, R61, UR8, !P6 ;  /* 0x000000083d007c0c */ /* 0x000fe2000f7a1270 */
[----:B------:R-:W-:Y:S01]  /*41ef0*/  ULDC UR8, c[0x0][0x228] ;  /* 0x00008a0000087ab9 */ /* 0x000fe20000000800 */
[----:B0-----:R-:W-:Y:S01]  /*41f00*/  IMAD.WIDE R4, R13, 0x2, R48 ;  /* 0x000000020d047825 */ /* 0x001fe200078e0230 */
[----:B------:R-:W-:Y:S01]  /*41f10*/  ISETP.GE.AND P1, PT, R8, UR4, PT ;  /* 0x0000000408007c0c */ /* 0x000fe2000bf26270 */
[----:B------:R-:W-:Y:S01]  /*41f20*/  ULDC UR4, c[0x0][0x22c] ;  /* 0x00008b0000047ab9 */ /* 0x000fe20000000800 */
[----:B------:R-:W-:Y:S01]  /*41f30*/  ISETP.LT.AND P6, PT, R60, UR10, !P6 ;  /* 0x0000000a3c007c0c */ /* 0x000fe2000f7c1270 */
[----:B------:R-:W-:Y:S01]  /*41f40*/  ULDC UR10, c[0x0][0x228] ;  /* 0x00008a00000a7ab9 */ /* 0x000fe20000000800 */
[----:B-1----:R-:W-:Y:S01]  /*41f50*/  IMAD.WIDE R6, R15, 0x2, R2 ;  /* 0x000000020f067825 */ /* 0x002fe200078e0202 */
[----:B--2---:R-:W-:-:S03]  /*41f60*/  PRMT R26, R26, 0x7632, R26 ;  /* 0x000076321a1a7816 */ /* 0x004fc6000000001a */
[----:B------:R-:W-:Y:S02]  /*41f70*/  VIADD R10, R47, 0x6a ;  /* 0x0000006a2f0a7836 */ /* 0x000fe40000000000 */
[----:B------:R0:W-:Y:S03]  /*41f80*/  @P0 STG.E.U16 desc[UR6][R4.64], R26 ;  /* 0x0000001a04000986 */ /* 0x0001e6000c101506 */
[----:B------:R-:W-:Y:S01]  /*41f90*/  ISETP.GE.AND P0, PT, R10, UR4, PT ;  /* 0x000000040a007c0c */ /* 0x000fe2000bf06270 */
[----:B------:R-:W-:Y:S01]  /*41fa0*/  ULDC UR4, c[0x0][0x228] ;  /* 0x00008a0000047ab9 */ /* 0x000fe20000000800 */
[----:B------:R1:W-:Y:S01]  /*41fb0*/  @P5 STG.E.U16 desc[UR6][R6.64], R23 ;  /* 0x0000001706005986 */ /* 0x0003e2000c101506 */
[----:B------:R-:W-:Y:S01]  /*41fc0*/  ISETP.LT.AND P5, PT, R61, UR4, !P4 ;  /* 0x000000043d007c0c */ /* 0x000fe2000e7a1270 */
[----:B------:R-:W-:Y:S01]  /*41fd0*/  IMAD.WIDE R8, R15, 0x2, R48 ;  /* 0x000000020f087825 */ /* 0x000fe200078e0230 */
[----:B------:R-:W-:Y:S01]  /*41fe0*/  ISETP.LT.AND P4, PT, R60, UR8, !P4 ;  /* 0x000000083c007c0c */ /* 0x000fe2000e781270 */
[----:B------:R-:W-:Y:S01]  /*41ff0*/  ULDC UR8, c[0x0][0x228] ;  /* 0x00008a0000087ab9 */ /* 0x000fe20000000800 */
[----:B------:R-:W-:Y:S01]  /*42000*/  PRMT R11, R23, 0x7632, R11 ;  /* 0x00007632170b7816 */ /* 0x000fe2000000000b */
[----:B------:R-:W-:Y:S01]  /*42010*/  VIADD R15, R15, UR24 ;  /* 0x000000180f0f7c36 */ /* 0x000fe20008000000 */
[----:B------:R-:W-:Y:S01]  /*42020*/  ULDC UR4, c[0x0][0x22c] ;  /* 0x00008b0000047ab9 */ /* 0x000fe20000000800 */
[----:B------:R-:W-:-:S02]  /*42030*/  VIADD R10, R47, 0x6b ;  /* 0x0000006b2f0a7836 */ /* 0x000fc40000000000 */
        /* <DEDUP_REMOVED lines=15> */
[----:B------:R-:W-:Y:S01]  /*42130*/  ULDC UR4, c[0x0][0x22c] ;  /* 0x00008b0000047ab9 */ /* 0x000fe20000000800 */
[----:B------:R-:W-:Y:S01]  /*42140*/  ISETP.LT.AND P1, PT, R60, UR8, !P1 ;  /* 0x000000083c007c0c */ /* 0x000fe2000cf21270 */
[----:B------:R-:W-:Y:S01]  /*42150*/  ULDC UR8, c[0x0][0x228] ;  /* 0x00008a0000087ab9 */ /* 0x000fe20000000800 */
[----:B-1----:R-:W-:Y:S01]  /*42160*/  PRMT R5, R28, 0x7632, R5 ;  /* 0x000076321c057816 */ /* 0x002fe20000000005 */
[----:B0-----:R-:W-:-:S04]  /*42170*/  IMAD.WIDE R8, R15, 0x2, R2 ;  /* 0x000000020f087825 */ /* 0x001fc800078e0202 */
[----:B------:R-:W-:Y:S01]  /*42180*/  VIADD R15, R15, UR24 ;  /* 0x000000180f0f7c36 */ /* 0x000fe20008000000 */
[----:B------:R0:W-:Y:S01]  /*42190*/  @P6 STG.E.U16 desc[UR6][R8.64], R28 ;  /* 0x0000001c08006986 */ /* 0x0001e2000c101506 */
[----:B------:R-:W-:Y:S01]  /*421a0*/  ISETP.LT.AND P6, PT, R61, UR8, !P0 ;  /* 0x000000083d007c0c */ /* 0x000fe2000c7c1270 */
[----:B------:R-:W-:Y:S02]  /*421b0*/  ULDC UR8, c[0x0][0x228] ;  /* 0x00008a0000087ab9 */ /* 0x000fe40000000800 */
[----:B------:R1:W-:Y:S01]  /*421c0*/  @P3 STG.E.U16 desc[UR6][R10.64], R5 ;  /* 0x000000050a003986 */ /* 0x0003e2000c101506 */
[----:B------:R-:W-:Y:S01]  /*421d0*/  IMAD.WIDE R6, R15, 0x2, R48 ;  /* 0x000000020f067825 */ /* 0x000fe200078e0230 */
[----:B------:R-:W-:Y:S02]  /*421e0*/  IADD3 R12, R47, 0x6c, RZ ;  /* 0x0000006c2f0c7810 */ /* 0x000fe40007ffe0ff */
[----:B0-----:R-:W-:Y:S01]  /*421f0*/  PRMT R9, R32, 0x7632, R9 ;  /* 0x0000763220097816 */ /* 0x001fe20000000009 */
[----:B-1----:R-:W-:-:S04]  /*42200*/  IMAD.WIDE R4, R15, 0x2, R2 ;  /* 0x000000020f047825 */ /* 0x002fc800078e0202 */
[----:B------:R-:W-:Y:S01]  /*42210*/  VIADD R15, R15, UR24 ;  /* 0x000000180f0f7c36 */ /* 0x000fe20008000000 */
[----:B------:R-:W-:Y:S01]  /*42220*/  @P4 STG.E.U16 desc[UR6][R4.64], R32 ;  /* 0x0000002004004986 */ /* 0x000fe2000c101506 */
[----:B------:R-:W-:-:S03]  /*42230*/  VIADD R10, R47, 0x6d ;  /* 0x0000006d2f0a7836 */ /* 0x000fc60000000000 */
[----:B------:R0:W-:Y:S01]  /*42240*/  @P1 STG.E.U16 desc[UR6][R6.64], R9 ;  /* 0x0000000906001986 */ /* 0x0001e2000c101506 */
[----:B------:R-:W-:Y:S01]  /*42250*/  ISETP.LT.AND P1, PT, R60, UR8, !P0 ;  /* 0x000000083c007c0c */ /* 0x000fe2000c721270 */
[----:B------:R-:W-:Y:S01]  /*42260*/  ULDC UR8, c[0x0][0x228] ;  /* 0x00008a0000087ab9 */ /* 0x000fe20000000800 */
[----:B------:R-:W-:Y:S01]  /*42270*/  ISETP.GE.AND P3, PT, R12, UR4, PT ;  /* 0x000000040c007c0c */ /* 0x000fe2000bf66270 */
[----:B------:R-:W-:Y:S01]  /*42280*/  ULDC UR4, c[0x0][0x22c] ;  /* 0x00008b0000047ab9 */ /* 0x000fe20000000800 */
[----:B------:R-:W-:Y:S01]  /*42290*/  ISETP.LT.AND P4, PT, R61, UR10, !P5 ;  /* 0x0000000a3d007c0c */ /* 0x000fe2000ef81270 */
[----:B------:R-:W-:Y:S01]  /*422a0*/  VIADD R11, R15, UR24 ;  /* 0x000000180f0b7c36 */ /* 0x000fe20008000000 */
[----:B------:R-:W-:Y:S01]  /*422b0*/  ISETP.GE.AND P0, PT, R10, UR4, PT ;  /* 0x000000040a007c0c */ /* 0x000fe2000bf06270 */
[----:B------:R-:W-:Y:S02]  /*422c0*/  VIADD R10, R47, 0x6e ;  /* 0x0000006e2f0a7836 */ /* 0x000fe40000000000 */
[C---:B0-----:R-:W-:Y:S01]  /*422d0*/  IMAD.WIDE R8, R15.reuse, 0x2, R2 ;  /* 0x000000020f087825 */ /* 0x041fe200078e0202 */
[----:B------:R-:W-:Y:S01]  /*422e0*/  ISETP.LT.AND P5, PT, R60, UR8, !P5 ;  /* 0x000000083c007c0c */ /* 0x000fe2000efa1270 */
[----:B------:R-:W-:Y:S01]  /*422f0*/  ULDC UR4, c[0x0][0x22c] ;  /* 0x00008b0000047ab9 */ /* 0x000fe20000000800 */
[----:B------:R-:W-:Y:S01]  /*42300*/  ULDC UR8, c[0x0][0x228] ;  /* 0x00008a0000087ab9 */ /* 0x000fe20000000800 */
[----:B------:R-:W-:Y:S01]  /*42310*/  IMAD.WIDE R4, R15, 0x2, R48 ;  /* 0x000000020f047825 */ /* 0x000fe200078e0230 */
[----:B------:R0:W-:Y:S01]  /*42320*/  @P6 STG.E.U16 desc[UR6][R8.64], R29 ;  /* 0x0000001d08006986 */ /* 0x0001e2000c101506 */
[----:B------:R-:W-:Y:S01]  /*42330*/  ISETP.GE.AND P6, PT, R10, UR4, PT ;  /* 0x000000040a007c0c */ /* 0x000fe2000bfc6270 */
[----:B------:R-:W-:Y:S01]  /*42340*/  ULDC UR4, c[0x0][0x228] ;  /* 0x00008a0000047ab9 */ /* 0x000fe20000000800 */
[----:B------:R-:W-:Y:S01]  /*42350*/  IMAD.WIDE R6, R11, 0x2, R2 ;  /* 0x000000020b067825 */ /* 0x000fe200078e0202 */
[----:B------:R-:W-:Y:S01]  /*42360*/  ULDC UR10, c[0x0][0x228] ;  /* 0x00008a00000a7ab9 */ /* 0x000fe20000000800 */
[----:B0-----:R-:W-:-:S02]  /*42370*/  PRMT R9, R29, 0x7632, R9 ;  /* 0x000076321d097816 */ /* 0x001fc40000000009 */
[----:B------:R-:W-:-:S03]  /*42380*/  VIADD R10, R47, 0x6f ;  /* 0x0000006f2f0a7836 */ /* 0x000fc60000000000 */
[----:B------:R0:W-:Y:S01]  /*42390*/  @P1 STG.E.U16 desc[UR6][R4.64], R9 ;  /* 0x0000000904001986 */ /* 0x0001e2000c101506 */
[----:B------:R-:W-:Y:S01]  /*423a0*/  ISETP.LT.AND P1, PT, R61, UR4, !P3 ;  /* 0x000000043d007c0c */ /* 0x000fe2000df21270 */
[----:B------:R-:W-:Y:S02]  /*423b0*/  ULDC UR4, c[0x0][0x22c] ;  /* 0x00008b0000047ab9 */ /* 0x000fe40000000800 */
[----:B------:R-:W-:Y:S01]  /*423c0*/  @P4 STG.E.U16 desc[UR6][R6.64], R33 ;  /* 0x0000002106004986 */ /* 0x000fe2000c101506 */
[----:B------:R-:W-:Y:S01]  /*423d0*/  ISETP.GE.AND P4, PT, R10, UR4, PT ;  /* 0x000000040a007c0c */ /* 0x000fe2000bf86270 */
[----:B------:R-:W-:Y:S01]  /*423e0*/  ULDC UR4, c[0x0][0x22c] ;  /* 0x00008b0000047ab9 */ /* 0x000fe20000000800 */
[----:B------:R-:W-:Y:S02]  /*423f0*/  IADD3 R10, R47, 0x70, RZ ;  /* 0x000000702f0a7810 */ /* 0x000fe40007ffe0ff */
[----:B0-----:R-:W-:Y:S01]  /*42400*/  PRMT R5, R33, 0x7632, R5 ;  /* 0x0000763221057816 */ /* 0x001fe20000000005 */
[----:B------:R-:W-:-:S04]  /*42410*/  IMAD.WIDE R8, R11, 0x2, R48 ;  /* 0x000000020b087825 */ /* 0x000fc800078e0230 */
[----:B------:R-:W-:Y:S01]  /*42420*/  VIADD R11, R11, UR24 ;  /* 0x000000180b0b7c36 */ /* 0x000fe20008000000 */
[----:B------:R0:W-:Y:S01]  /*42430*/  @P5 STG.E.U16 desc[UR6][R8.64], R5 ;  /* 0x0000000508005986 */ /* 0x0001e2000c101506 */
[----:B------:R-:W-:Y:S01]  /*42440*/  ISETP.LT.AND P3, PT, R60, UR8, !P3 ;  /* 0x000000083c007c0c */ /* 0x000fe2000df61270 */
[----:B------:R-:W-:Y:S01]  /*42450*/  ULDC UR8, c[0x0][0x228] ;  /* 0x00008a0000087ab9 */ /* 0x000fe20000000800 */
[----:B------:R-:W-:Y:S01]  /*42460*/  ISETP.GE.AND P5, PT, R10, UR4, PT ;  /* 0x000000040a007c0c */ /* 0x000fe2000bfa6270 */
[----:B------:R-:W-:Y:S01]  /*42470*/  ULDC UR4, c[0x0][0x228] ;  /* 0x00008a0000047ab9 */ /* 0x000fe20000000800 */
[----:B0-----:R-:W-:Y:S01]  /*42480*/  IMAD.WIDE R4, R11, 0x2, R2 ;  /* 0x000000020b047825 */ /* 0x001fe200078e0202 */
[----:B------:R-:W-:-:S04]  /*42490*/  PRMT R9, R30, 0x7632, R9 ;  /* 0x000076321e097816 */ /* 0x000fc80000000009 */
[----:B------:R-:W-:Y:S01]  /*424a0*/  @P1 STG.E.U16 desc[UR6][R4.64], R30 ;  /* 0x0000001e04001986 */ /* 0x000fe2000c101506 */
[----:B------:R-:W-:Y:S01]  /*424b0*/  ISETP.LT.AND P1, PT, R61, UR4, !P0 ;  /* 0x000000043d007c0c */ /* 0x000fe2000c721270 */
[----:B------:R-:W-:Y:S01]  /*424c0*/  IMAD.WIDE R6, R11, 0x2, R48 ;  /* 0x000000020b067825 */ /* 0x000fe200078e0230 */
[----:B------:R-:W-:-:S03]  /*424d0*/  ULDC UR4, c[0x0][0x228] ;  /* 0x00008a0000047ab9 */ /* 0x000fc60000000800 */
[----:B------:R-:W-:Y:S01]  /*424e0*/  VIADD R11, R11, UR24 ;  /* 0x000000180b0b7c36 */ /* 0x000fe20008000000 */
[----:B------:R0:W-:Y:S01]  /*424f0*/  @P3 STG.E.U16 desc[UR6][R6.64], R9 ;  /* 0x0000000906003986 */ /* 0x0001e2000c101506 */
[----:B------:R-:W-:Y:S01]  /*42500*/  ISETP.LT.AND P0, PT, R60, UR4, !P0 ;  /* 0x000000043c007c0c */ /* 0x000fe2000c701270 */
[----:B------:R-:W-:Y:S01]  /*42510*/  VIADD R10, R47, 0x71 ;  /* 0x000000712f0a7836 */ /* 0x000fe20000000000 */
[----:B------:R-:W-:Y:S01]  /*42520*/  ULDC UR4, c[0x0][0x22c] ;  /* 0x00008b0000047ab9 */ /* 0x000fe20000000800 */
[----:B------:R-:W-:Y:S01]  /*42530*/  ISETP.LT.AND P3, PT, R61, UR8, !P6 ;  /* 0x000000083d007c0c */ /* 0x000fe2000f761270 */
[C---:B------:R-:W-:Y:S01]  /*42540*/  VIADD R13, R11.reuse, UR24 ;  /* 0x000000180b0d7c36 */ /* 0x040fe20008000000 */
[----:B------:R-:W-:Y:S01]  /*42550*/  ULDC UR8, c[0x0][0x228] ;  /* 0x00008a0000087ab9 */ /* 0x000fe20000000800 */
[----:B0-----:R-:W-:-:S05]  /*42560*/  IMAD.WIDE R8, R11, 0x2, R2 ;  /* 0x000000020b087825 */ /* 0x001fca00078e0202 */
[----:B------:R0:W-:Y:S01]  /*42570*/  @P1 STG.E.U16 desc[UR6][R8.64], R34 ;  /* 0x0000002208001986 */ /* 0x0001e2000c101506 */
[----:B------:R-:W-:Y:S01]  /*42580*/  ISETP.GE.AND P1, PT, R10, UR4, PT ;  /* 0x000000040a007c0c */ /* 0x000fe2000bf26270 */
[----:B------:R-:W-:Y:S01]  /*42590*/  ULDC UR4, c[0x0][0x228] ;  /* 0x00008a0000047ab9 */ /* 0x000fe20000000800 */
[----:B------:R-:W-:Y:S01]  /*425a0*/  IMAD.WIDE R4, R11, 0x2, R48 ;  /* 0x000000020b047825 */ /* 0x000fe200078e0230 */
[----:B------:R-:W-:Y:S02]  /*425b0*/  PRMT R11, R34, 0x7632, R11 ;  /* 0x00007632220b7816 */ /* 0x000fe4000000000b */
[----:B------:R-:W-:Y:S01]  /*425c0*/  ISETP.LT.AND P6, PT, R60, UR4, !P6 ;  /* 0x000000043c007c0c */ /* 0x000fe2000f7c1270 */
[----:B------:R-:W-:Y:S01]  /*425d0*/  IMAD.WIDE R6, R13, 0x2, R2 ;  /* 0x000000020d067825 */ /* 0x000fe200078e0202 */
[----:B------:R-:W-:Y:S01]  /*425e0*/  ULDC UR4, c[0x0][0x22c] ;  /* 0x00008b0000047ab9 */ /* 0x000fe20000000800 */
[----:B------:R1:W-:Y:S01]  /*425f0*/  @P0 STG.E.U16 desc[UR6][R4.64], R11 ;  /* 0x0000000b04000986 */ /* 0x0003e2000c101506 */
[----:B------:R-:W-:Y:S01]  /*42600*/  ISETP.LT.AND P0, PT, R61, UR8, !P4 ;  /* 0x000000083d007c0c */ /* 0x000fe2000e701270 */
[----:B0-----:R-:W-:-:S02]  /*42610*/  IMAD.WIDE R8, R13, 0x2, R48 ;  /* 0x000000020d087825 */ /* 0x001fc400078e0230 */
[----:B------:R0:W-:Y:S01]  /*42620*/  @P3 STG.E.U16 desc[UR6][R6.64], R31 ;  /* 0x0000001f06003986 */ /* 0x0001e2000c101506 */
[----:B------:R-:W-:Y:S01]  /*42630*/  ISETP.LT.AND P4, PT, R60, UR10, !P4 ;  /* 0x0000000a3c007c0c */ /* 0x000fe2000e781270 */
[----:B------:R-:W-:Y:S01]  /*42640*/  ULDC UR8, c[0x0][0x228] ;  /* 0x00008a0000087ab9 */ /* 0x000fe20000000800 */
[----:B------:R-:W-:Y:S01]  /*42650*/  VIADD R13, R13, UR24 ;  /* 0x000000180d0d7c36 */ /* 0x000fe20008000000 */
[----:B------:R-:W-:Y:S01]  /*42660*/  ISETP.LT.AND P3, PT, R61, UR12, !P5 ;  /* 0x0000000c3d007c0c */ /* 0x000fe2000ef61270 */
[C---:B------:R-:W-:Y:S01]  /*42670*/  VIADD R10, R47.reuse, 0x72 ;  /* 0x000000722f0a7836 */ /* 0x040fe20000000000 */
[----:B------:R-:W-:Y:S02]  /*42680*/  IADD3 R12, R47, 0x73, RZ ;  /* 0x000000732f0c7810 */ /* 0x000fe40007ffe0ff */
[----:B-1----:R-:W-:Y:S01]  /*42690*/  PRMT R5, R31, 0x7632, R5 ;  /* 0x000076321f057816 */ /* 0x002fe20000000005 */
[----:B------:R-:W-:Y:S01]  /*426a0*/  VIADD R15, R13, UR24 ;  /* 0x000000180d0f7c36 */ /* 0x000fe20008000000 */
[----:B------:R-:W-:-:S03]  /*426b0*/  ULDC UR10, c[0x0][0x228] ;  /* 0x00008a00000a7ab9 */ /* 0x000fc60000000800 */
[----:B------:R1:W-:Y:S01]  /*426c0*/  @P6 STG.E.U16 desc[UR6][R8.64], R5 ;  /* 0x0000000508006986 */ /* 0x0003e2000c101506 */
[----:B------:R-:W-:Y:S01]  /*426d0*/  ISETP.GE.AND P6, PT, R10, UR4, PT ;  /* 0x000000040a007c0c */ /* 0x000fe2000bfc6270 */
[----:B------:R-:W-:Y:S01]  /*426e0*/  ULDC UR4, c[0x0][0x22c] ;  /* 0x00008b0000047ab9 */ /* 0x000fe20000000800 */
[----:B0-----:R-:W-:-:S04]  /*426f0*/  IMAD.WIDE R6, R13, 0x2, R48 ;  /* 0x000000020d067825 */ /* 0x001fc800078e0230 */
[----:B-1----:R-:W-:Y:S01]  /*42700*/  IMAD.WIDE R4, R13, 0x2, R2 ;  /* 0x000000020d047825 */ /* 0x002fe200078e0202 */
[----:B------:R-:W-:-:S03]  /*42710*/  PRMT R9, R35, 0x7632, R9 ;  /* 0x0000763223097816 */ /* 0x000fc60000000009 */
[----:B------:R-:W-:Y:S01]  /*42720*/  IMAD.WIDE R10, R15, 0x2, R2 ;  /* 0x000000020f0a7825 */ /* 0x000fe200078e0202 */
[----:B------:R0:W-:Y:S01]  /*42730*/  @P0 STG.E.U16 desc[UR6][R4.64], R35 ;  /* 0x0000002304000986 */ /* 0x0001e2000c101506 */
[----:B------:R-:W-:Y:S01]  /*42740*/  ISETP.GE.AND P0, PT, R12, UR4, PT ;  /* 0x000000040c007c0c */ /* 0x000fe2000bf06270 */
[----:B------:R-:W-:Y:S02]  /*42750*/  ULDC UR4, c[0x0][0x228] ;  /* 0x00008a0000047ab9 */ /* 0x000fe40000000800 */
[C---:B------:R-:W-:Y:S01]  /*42760*/  ISETP.LT.AND P5, PT, R60.reuse, UR4, !P5 ;  /* 0x000000043c007c0c */ /* 0x040fe2000efa1270 */
[----:B------:R-:W-:Y:S01]  /*42770*/  @P4 STG.E.U16 desc[UR6][R6.64], R9 ;  /* 0x0000000906004986 */ /* 0x000fe2000c101506 */
[----:B------:R-:W-:Y:S01]  /*42780*/  VIADD R8, R47, 0x74 ;  /* 0x000000742f087836 */ /* 0x000fe20000000000 */
[----:B------:R-:W-:Y:S02]  /*42790*/  ULDC UR4, c[0x0][0x22c] ;  /* 0x00008b0000047ab9 */ /* 0x000fe40000000800 */
[----:B------:R1:W-:Y:S01]  /*427a0*/  @P3 STG.E.U16 desc[UR6][R10.64], R36 ;  /* 0x000000240a003986 */ /* 0x0003e2000c101506 */
[----:B------:R-:W-:Y:S01]  /*427b0*/  ISETP.LT.AND P3, PT, R61, UR8, !P1 ;  /* 0x000000083d007c0c */ /* 0x000fe2000cf61270 */
[C---:B------:R-:W-:Y:S01]  /*427c0*/  VIADD R13, R15.reuse, UR24 ;  /* 0x000000180f0d7c36 */ /* 0x040fe20008000000 */
[----:B------:R-:W-:Y:S01]  /*427d0*/  ISETP.LT.AND P4, PT, R60, UR10, !P1 ;  /* 0x0000000a3c007c0c */ /* 0x000fe2000cf81270 */
[----:B0-----:R-:W-:Y:S01]  /*427e0*/  IMAD.WIDE R4, R15, 0x2, R48 ;  /* 0x000000020f047825 */ /* 0x001fe200078e0230 */
[----:B------:R-:W-:Y:S01]  /*427f0*/  ISETP.GE.AND P1, PT, R8, UR4, PT ;  /* 0x0000000408007c0c */ /* 0x000fe2000bf26270 */
[----:B------:R-:W-:Y:S01]  /*42800*/  ULDC UR4, c[0x0][0x22c] ;  /* 0x00008b0000047ab9 */ /* 0x000fe20000000800 */
[----:B------:R-:W-:Y:S01]  /*42810*/  ULDC UR8, c[0x0][0x228] ;  /* 0x00008a0000087ab9 */ /* 0x000fe20000000800 */
[----:B------:R-:W-:Y:S01]  /*42820*/  VIADD R8, R47, 0x75 ;  /* 0x000000752f087836 */ /* 0x000fe20000000000 */
[----:B-1----:R-:W-:Y:S01]  /*42830*/  PRMT R11, R36, 0x7632, R11 ;  /* 0x00007632240b7816 */ /* 0x002fe2000000000b */
[----:B------:R-:W-:-:S04]  /*42840*/  IMAD.WIDE R6, R13, 0x2, R2 ;  /* 0x000000020d067825 */ /* 0x000fc800078e0202 */
[----:B------:R0:W-:Y:S01]  /*42850*/  @P5 STG.E.U16 desc[UR6][R4.64], R11 ;  /* 0x0000000b04005986 */ /* 0x0001e2000c101506 */
[----:B------:R-:W-:Y:S01]  /*42860*/  ISETP.GE.AND P5, PT, R8, UR4, PT ;  /* 0x0000000408007c0c */ /* 0x000fe2000bfa6270 */
[----:B------:R-:W-:Y:S02]  /*42870*/  ULDC UR4, c[0x0][0x228] ;  /* 0x00008a0000047ab9 */ /* 0x000fe40000000800 */
[----:B------:R1:W-:Y:S01]  /*42880*/  @P3 STG.E.U16 desc[UR6][R6.64], R40 ;  /* 0x0000002806003986 */ /* 0x0003e2000c101506 */
[----:B------:R-:W-:Y:S01]  /*42890*/  ISETP.LT.AND P3, PT, R61, UR4, !P6 ;  /* 0x000000043d007c0c */ /* 0x000fe2000f761270 */
[C---:B------:R-:W-:Y:S01]  /*428a0*/  IMAD.WIDE R8, R13.reuse, 0x2, R48 ;  /* 0x000000020d087825 */ /* 0x040fe200078e0230 */
[----:B------:R-:W-:Y:S01]  /*428b0*/  ISETP.LT.AND P6, PT, R60, UR8, !P6 ;  /* 0x000000083c007c0c */ /* 0x000fe2000f7c1270 */
[----:B------:R-:W-:Y:S01]  /*428c0*/  ULDC UR4, c[0x0][0x228] ;  /* 0x00008a0000047ab9 */ /* 0x000fe20000000800 */
[----:B------:R-:W-:Y:S01]  /*428d0*/  ULDC UR8, c[0x0][0x228] ;  /* 0x00008a0000087ab9 */ /* 0x000fe20000000800 */
[----:B------:R-:W-:Y:S01]  /*428e0*/  VIADD R13, R13, UR24 ;  /* 0x000000180d0d7c36 */ /* 0x000fe20008000000 */
[----:B0-----:R-:W-:Y:S01]  /*428f0*/  PRMT R5, R40, 0x7632, R5 ;  /* 0x0000763228057816 */ /* 0x001fe20000000005 */
[----:B------:R-:W-:-:S04]  /*42900*/  VIADD R10, R47, 0x76 ;  /* 0x000000762f0a7836 */ /* 0x000fc80000000000 */
[----:B------:R0:W-:Y:S01]  /*42910*/  @P4 STG.E.U16 desc[UR6][R8.64], R5 ;  /* 0x0000000508004986 */ /* 0x0001e2000c101506 */
[----:B------:R-:W-:Y:S01]  /*42920*/  ISETP.LT.AND P4, PT, R61, UR4, !P0 ;  /* 0x000000043d007c0c */ /* 0x000fe2000c781270 */
[C---:B-1----:R-:W-:Y:S01]  /*42930*/  IMAD.WIDE R6, R13.reuse, 0x2, R48 ;  /* 0x000000020d067825 */ /* 0x042fe200078e0230 */
[----:B------:R-:W-:Y:S01]  /*42940*/  ISETP.LT.AND P0, PT, R60, UR8, !P0 ;  /* 0x000000083c007c0c */ /* 0x000fe2000c701270 */
[----:B------:R-:W-:Y:S01]  /*42950*/  ULDC UR4, c[0x0][0x228] ;  /* 0x00008a0000047ab9 */ /* 0x000fe20000000800 */
[----:B------:R-:W-:Y:S01]  /*42960*/  ULDC UR8, c[0x0][0x228] ;  /* 0x00008a0000087ab9 */ /* 0x000fe20000000800 */
[----:B0-----:R-:W-:Y:S01]  /*42970*/  IMAD.WIDE R4, R13, 0x2, R2 ;  /* 0x000000020d047825 */ /* 0x001fe200078e0202 */
[----:B------:R-:W-:-:S03]  /*42980*/  PRMT R9, R37, 0x7632, R9 ;  /* 0x0000763225097816 */ /* 0x000fc60000000009 */
[----:B------:R-:W-:Y:S01]  /*42990*/  VIADD R13, R13, UR24 ;  /* 0x000000180d0d7c36 */ /* 0x000fe20008000000 */
[----:B------:R0:W-:Y:S01]  /*429a0*/  @P3 STG.E.U16 desc[UR6][R4.64], R37 ;  /* 0x0000002504003986 */ /* 0x0001e2000c101506 */
[----:B------:R-:W-:-:S03]  /*429b0*/  ISETP.GE.AND P3, PT, R10, UR11, PT ;  /* 0x0000000b0a007c0c */ /* 0x000fc6000bf66270 */
[----:B------:R1:W-:Y:S01]  /*429c0*/  @P6 STG.E.U16 desc[UR6][R6.64], R9 ;  /* 0x0000000906006986 */ /* 0x0003e2000c101506 */
[----:B------:R-:W-:Y:S01]  /*429d0*/  ISETP.LT.AND P6, PT, R61, UR4, !P1 ;  /* 0x000000043d007c0c */ /* 0x000fe2000cfc1270 */
[----:B------:R-:W-:Y:S01]  /*429e0*/  IMAD.WIDE R10, R13, 0x2, R48 ;  /* 0x000000020d0a7825 */ /* 0x000fe200078e0230 */
[----:B------:R-:W-:Y:S01]  /*429f0*/  ISETP.LT.AND P1, PT, R60, UR8, !P1 ;  /* 0x000000083c007c0c */ /* 0x000fe2000cf21270 */
[----:B------:R-:W-:Y:S01]  /*42a00*/  ULDC UR4, c[0x0][0x228] ;  /* 0x00008a0000047ab9 */ /* 0x000fe20000000800 */
[----:B------:R-:W-:Y:S01]  /*42a10*/  ULDC UR8, c[0x0][0x228] ;  /* 0x00008a0000087ab9 */ /* 0x000fe20000000800 */
[----:B0-----:R-:W-:Y:S01]  /*42a20*/  PRMT R5, R41, 0x7632, R5 ;  /* 0x0000763229057816 */ /* 0x001fe20000000005 */
[C---:B-1----:R-:W-:Y:S01]  /*42a30*/  IMAD.WIDE R8, R13.reuse, 0x2, R2 ;  /* 0x000000020d087825 */ /* 0x042fe200078e0202 */
[----:B------:R-:W-:-:S04]  /*42a40*/  IADD3 R13, R13, UR24, RZ ;  /* 0x000000180d0d7c10 */ /* 0x000fc8000fffe0ff */
[----:B------:R0:W-:Y:S01]  /*42a50*/  @P4 STG.E.U16 desc[UR6][R8.64], R41 ;  /* 0x0000002908004986 */ /* 0x0001e2000c101506 */
[----:B------:R-:W-:-:S03]  /*42a60*/  VIADD R14, R47, 0x78 ;  /* 0x000000782f0e7836 */ /* 0x000fc60000000000 */
[----:B------:R1:W-:Y:S01]  /*42a70*/  @P0 STG.E.U16 desc[UR6][R10.64], R5 ;  /* 0x000000050a000986 */ /* 0x0003e2000c101506 */
[----:B------:R-:W-:Y:S01]  /*42a80*/  IMAD.WIDE R6, R13, 0x2, R48 ;  /* 0x000000020d067825 */ /* 0x000fe200078e0230 */
[----:B------:R-:W-:Y:S01]  /*42a90*/  ISETP.LT.AND P4, PT, R61, UR4, !P5 ;  /* 0x000000043d007c0c */ /* 0x000fe2000ef81270 */
[----:B------:R-:W-:Y:S01]  /*42aa0*/  ULDC UR4, c[0x0][0x228] ;  /* 0x00008a0000047ab9 */ /* 0x000fe20000000800 */
[----:B0-----:R-:W-:Y:S01]  /*42ab0*/  PRMT R9, R38, 0x7632, R9 ;  /* 0x0000763226097816 */ /* 0x001fe20000000009 */
[----:B-1----:R-:W-:Y:S01]  /*42ac0*/  IMAD.WIDE R4, R13, 0x2, R2 ;  /* 0x000000020d047825 */ /* 0x002fe200078e0202 */
[----:B------:R-:W-:Y:S01]  /*42ad0*/  ISETP.LT.AND P5, PT, R60, UR4, !P5 ;  /* 0x000000043c007c0c */ /* 0x000fe2000efa1270 */
[----:B------:R-:W-:-:S03]  /*42ae0*/  ULDC UR4, c[0x0][0x228] ;  /* 0x00008a0000047ab9 */ /* 0x000fc60000000800 */
[----:B------:R-:W-:Y:S01]  /*42af0*/  @P6 STG.E.U16 desc[UR6][R4.64], R38 ;  /* 0x0000002604006986 */ /* 0x000fe2000c101506 */
[----:B------:R-:W-:Y:S01]  /*42b00*/  ISETP.GE.AND P6, PT, R14, UR5, PT ;  /* 0x000000050e007c0c */ /* 0x000fe2000bfc6270 */
[----:B------:R-:W-:Y:S01]  /*42b10*/  ULDC UR5, c[0x0][0x228] ;  /* 0x00008a0000057ab9 */ /* 0x000fe20000000800 */
[----:B------:R-:W-:Y:S01]  /*42b20*/  VIADD R13, R13, UR24 ;  /* 0x000000180d0d7c36 */ /* 0x000fe20008000000 */
[----:B------:R0:W-:Y:S01]  /*42b30*/  @P1 STG.E.U16 desc[UR6][R6.64], R9 ;  /* 0x0000000906001986 */ /* 0x0001e2000c101506 */
[----:B------:R-:W-:Y:S01]  /*42b40*/  ISETP.LT.AND P1, PT, R61, UR5, !P3 ;  /* 0x000000053d007c0c */ /* 0x000fe2000df21270 */
[----:B------:R-:W-:Y:S01]  /*42b50*/  VIADD R12, R47, 0x77 ;  /* 0x000000772f0c7836 */ /* 0x000fe20000000000 */
[----:B------:R-:W-:Y:S01]  /*42b60*/  ISETP.LT.AND P3, PT, R60, UR8, !P3 ;  /* 0x000000083c007c0c */ /* 0x000fe2000df61270 */
[C---:B------:R-:W-:Y:S01]  /*42b70*/  VIADD R17, R13.reuse, UR24 ;  /* 0x000000180d117c36 */ /* 0x040fe20008000000 */
[----:B------:R-:W-:Y:S01]  /*42b80*/  PRMT R16, R42, 0x7632, R16 ;  /* 0x000076322a107816 */ /* 0x000fe20000000010 */
[C---:B------:R-:W-:Y:S01]  /*42b90*/  IMAD.WIDE R10, R13.reuse, 0x2, R48 ;  /* 0x000000020d0a7825 */ /* 0x040fe200078e0230 */
[----:B------:R-:W-:Y:S01]  /*42ba0*/  ISETP.GE.AND P0, PT, R12, UR9, PT ;  /* 0x000000090c007c0c */ /* 0x000fe2000bf06270 */
[----:B------:R-:W-:Y:S01]  /*42bb0*/  ULDC UR5, c[0x0][0x228] ;  /* 0x00008a0000057ab9 */ /* 0x000fe20000000800 */
[----:B------:R-:W-:Y:S01]  /*42bc0*/  ULDC UR8, c[0x0][0x228] ;  /* 0x00008a0000087ab9 */ /* 0x000fe20000000800 */
[----:B0-----:R-:W-:Y:S01]  /*42bd0*/  IMAD.WIDE R8, R13, 0x2, R2 ;  /* 0x000000020d087825 */ /* 0x001fe200078e0202 */
[----:B------:R-:W-:-:S03]  /*42be0*/  ULDC UR9, c[0x0][0x228] ;  /* 0x00008a0000097ab9 */ /* 0x000fc60000000800 */
[C---:B------:R-:W-:Y:S01]  /*42bf0*/  IMAD.WIDE R12, R17.reuse, 0x2, R2 ;  /* 0x00000002110c7825 */ /* 0x040fe200078e0202 */
[----:B------:R0:W-:Y:S03]  /*42c00*/  @P4 STG.E.U16 desc[UR6][R8.64], R42 ;  /* 0x0000002a08004986 */ /* 0x0001e6000c101506 */
[----:B------:R-:W-:Y:S01]  /*42c10*/  IMAD.WIDE R14, R17, 0x2, R48 ;  /* 0x00000002110e7825 */ /* 0x000fe200078e0230 */
[----:B------:R1:W-:Y:S04]  /*42c20*/  @P5 STG.E.U16 desc[UR6][R10.64], R16 ;  /* 0x000000100a005986 */ /* 0x0003e8000c101506 */
[----:B------:R-:W-:Y:S01]  /*42c30*/  @P1 STG.E.U16 desc[UR6][R12.64], R39 ;  /* 0x000000270c001986 */ /* 0x000fe2000c101506 */
[----:B0-----:R-:W-:Y:S01]  /*42c40*/  PRMT R9, R39, 0x7632, R9 ;  /* 0x0000763227097816 */ /* 0x001fe20000000009 */
[C---:B------:R-:W-:Y:S01]  /*42c50*/  VIADD R8, R47.reuse, 0x7a ;  /* 0x0000007a2f087836 */ /* 0x040fe20000000000 */
[----:B------:R-:W-:Y:S01]  /*42c60*/  ISETP.LT.AND P1, PT, R60, UR5, !P0 ;  /* 0x000000053c007c0c */ /* 0x000fe2000c721270 */
[----:B------:R-:W-:Y:S01]  /*42c70*/  VIADD R4, R47, 0x79 ;  /* 0x000000792f047836 */ /* 0x000fe20000000000 */
[----:B------:R-:W-:Y:S01]  /*42c80*/  IADD3 R17, R17, UR24, RZ ;  /* 0x0000001811117c10 */ /* 0x000fe2000fffe0ff */
[----:B------:R0:W-:Y:S01]  /*42c90*/  @P3 STG.E.U16 desc[UR6][R14.64], R9 ;  /* 0x000000090e003986 */ /* 0x0001e2000c101506 */
[C---:B------:R-:W-:Y:S01]  /*42ca0*/  ISETP.LT.AND P3, PT, R61.reuse, UR4, !P0 ;  /* 0x000000043d007c0c */ /* 0x040fe2000c761270 */
[----:B------:R-:W-:Y:S01]  /*42cb0*/  ULDC UR4, c[0x0][0x228] ;  /* 0x00008a0000047ab9 */ /* 0x000fe20000000800 */
[----:B------:R-:W-:Y:S01]  /*42cc0*/  ISETP.LT.AND P5, PT, R61, UR8, !P6 ;  /* 0x000000083d007c0c */ /* 0x000fe2000f7a1270 */
[----:B-1----:R-:W-:Y:S01]  /*42cd0*/  VIADD R16, R47, 0x7d ;  /* 0x0000007d2f107836 */ /* 0x002fe20000000000 */
[----:B------:R-:W-:Y:S01]  /*42ce0*/  ISETP.GE.AND P0, PT, R8, UR13, PT ;  /* 0x0000000d08007c0c */ /* 0x000fe2000bf06270 */
[----:B------:R-:W-:Y:S01]  /*42cf0*/  ULDC UR5, c[0x0][0x228] ;  /* 0x00008a0000057ab9 */ /* 0x000fe20000000800 */
[----:B------:R-:W-:-:S02]  /*42d00*/  ISETP.LT.AND P6, PT, R60, UR4, !P6 ;  /* 0x000000043c007c0c */ /* 0x000fc4000f7c1270 */
[----:B------:R-:W-:Y:S01]  /*42d10*/  ISETP.GE.AND P4, PT, R4, UR15, PT ;  /* 0x0000000f04007c0c */ /* 0x000fe2000bf86270 */
[C---:B------:R-:W-:Y:S01]  /*42d20*/  VIADD R19, R17.reuse, UR24 ;  /* 0x0000001811137c36 */ /* 0x040fe20008000000 */
[----:B------:R1:W2:Y:S01]  /*42d30*/  LDS.128 R4, [R0] ;  /* 0x0000000000047984 */ /* 0x0002a20000000c00 */
[----:B0-----:R-:W-:Y:S01]  /*42d40*/  IMAD.WIDE R8, R17, 0x2, R2 ;  /* 0x0000000211087825 */ /* 0x001fe200078e0202 */
[----:B------:R-:W-:Y:S01]  /*42d50*/  ULDC UR4, c[0x0][0x228] ;  /* 0x00008a0000047ab9 */ /* 0x000fe20000000800 */
[----:B------:R-:W-:Y:S02]  /*42d60*/  ULDC UR8, c[0x0][0x228] ;  /* 0x00008a0000087ab9 */ /* 0x000fe40000000800 */
[----:B------:R-:W-:Y:S02]  /*42d70*/  VIADD R14, R47, 0x7b ;  /* 0x0000007b2f0e7836 */ /* 0x000fe40000000000 */
[----:B------:R-:W-:Y:S01]  /*42d80*/  IMAD.WIDE R10, R17, 0x2, R48 ;  /* 0x00000002110a7825 */ /* 0x000fe200078e0230 */
[----:B-1----:R-:W-:Y:S01]  /*42d90*/  PRMT R0, R43, 0x7632, R0 ;  /* 0x000076322b007816 */ /* 0x002fe20000000000 */
[----:B------:R0:W-:Y:S01]  /*42da0*/  @P3 STG.E.U16 desc[UR6][R8.64], R43 ;  /* 0x0000002b08003986 */ /* 0x0001e2000c101506 */
[----:B------:R-:W-:Y:S01]  /*42db0*/  ISETP.GE.AND P3, PT, R14, UR23, PT ;  /* 0x000000170e007c0c */ /* 0x000fe2000bf66270 */
[----:B------:R-:W-:-:S02]  /*42dc0*/  IMAD.WIDE R12, R19, 0x2, R2 ;  /* 0x00000002130c7825 */ /* 0x000fc400078e0202 */
[----:B------:R1:W-:Y:S02]  /*42dd0*/  @P1 STG.E.U16 desc[UR6][R10.64], R0 ;  /* 0x000000000a001986 */ /* 0x0003e4000c101506 */
[----:B------:R-:W-:Y:S02]  /*42de0*/  IMAD.WIDE R14, R19, 0x2, R48 ;  /* 0x00000002130e7825 */ /* 0x000fe400078e0230 */
[----:B------:R-:W-:Y:S01]  /*42df0*/  @P5 STG.E.U16 desc[UR6][R12.64], R44 ;  /* 0x0000002c0c005986 */ /* 0x000fe2000c101506 */
[----:B0-----:R-:W-:Y:S01]  /*42e00*/  PRMT R9, R44, 0x7632, R9 ;  /* 0x000076322c097816 */ /* 0x001fe20000000009 */
[----:B-1----:R-:W-:-:S04]  /*42e10*/  VIADD R0, R47, 0x7c ;  /* 0x0000007c2f007836 */ /* 0x002fc80000000000 */
[----:B------:R0:W-:Y:S01]  /*42e20*/  @P6 STG.E.U16 desc[UR6][R14.64], R9 ;  /* 0x000000090e006986 */ /* 0x0001e2000c101506 */
[----:B------:R-:W-:Y:S01]  /*42e30*/  ISETP.GE.AND P6, PT, R0, UR21, PT ;  /* 0x0000001500007c0c */ /* 0x000fe2000bfc6270 */
[----:B------:R-:W-:Y:S02]  /*42e40*/  VIADD R0, R47, 0x7e ;  /* 0x0000007e2f007836 */ /* 0x000fe40000000000 */
[----:B------:R-:W3:Y:S01]  /*42e50*/  LDL.LU R47, [R1+0x1380] ;  /* 0x00138000012f7983 */ /* 0x000ee20000300800 */
[----:B------:R-:W-:Y:S01]  /*42e60*/  ISETP.LT.AND P1, PT, R61, UR4, !P4 ;  /* 0x000000043d007c0c */ /* 0x000fe2000e721270 */
[----:B------:R-:W-:Y:S01]  /*42e70*/  VIADD R19, R19, UR24 ;  /* 0x0000001813137c36 */ /* 0x000fe20008000000 */
[----:B------:R-:W-:Y:S01]  /*42e80*/  ISETP.LT.AND P4, PT, R60, UR5, !P4 ;  /* 0x000000053c007c0c */ /* 0x000fe2000e781270 */
[----:B------:R-:W-:Y:S01]  /*42e90*/  ULDC UR4, c[0x0][0x228] ;  /* 0x00008a0000047ab9 */ /* 0x000fe20000000800 */
[----:B------:R-:W-:Y:S01]  /*42ea0*/  ISETP.LT.AND P5, PT, R61, UR8, !P0 ;  /* 0x000000083d007c0c */ /* 0x000fe2000c7a1270 */
[C---:B------:R-:W-:Y:S01]  /*42eb0*/  VIADD R17, R19.reuse, UR24 ;  /* 0x0000001813117c36 */ /* 0x040fe20008000000 */
[----:B--2---:R-:W-:Y:S01]  /*42ec0*/  PRMT R18, R4, 0x7632, R18 ;  /* 0x0000763204127816 */ /* 0x004fe20000000012 */
[----:B0-----:R-:W-:Y:S01]  /*42ed0*/  IMAD.WIDE R8, R19, 0x2, R2 ;  /* 0x0000000213087825 */ /* 0x001fe200078e0202 */
[----:B------:R-:W-:Y:S01]  /*42ee0*/  ULDC UR5, c[0x0][0x228] ;  /* 0x00008a0000057ab9 */ /* 0x000fe20000000800 */
[----:B------:R-:W-:-:S02]  /*42ef0*/  ULDC UR8, c[0x0][0x228] ;  /* 0x00008a0000087ab9 */ /* 0x000fc40000000800 */
[----:B------:R-:W-:Y:S01]  /*42f00*/  IMAD.WIDE R10, R19, 0x2, R48 ;  /* 0x00000002130a7825 */ /* 0x000fe200078e0230 */
[C---:B------:R-:W-:Y:S01]  /*42f10*/  ISETP.LT.AND P0, PT, R60.reuse, UR4, !P0 ;  /* 0x000000043c007c0c */ /* 0x040fe2000c701270 */
[----:B------:R0:W-:Y:S01]  /*42f20*/  @P1 STG.E.U16 desc[UR6][R8.64], R4 ;  /* 0x0000000408001986 */ /* 0x0001e2000c101506 */
[C---:B------:R-:W-:Y:S01]  /*42f30*/  IADD3 R15, R17.reuse, UR24, RZ ;  /* 0x00000018110f7c10 */ /* 0x040fe2000fffe0ff */
[----:B------:R-:W-:Y:S01]  /*42f40*/  IMAD.WIDE R12, R17, 0x2, R2 ;  /* 0x00000002110c7825 */ /* 0x000fe200078e0202 */
[----:B------:R-:W-:Y:S01]  /*42f50*/  ULDC UR4, c[0x0][0x228] ;  /* 0x00008a0000047ab9 */ /* 0x000fe20000000800 */
[----:B------:R1:W-:Y:S01]  /*42f60*/  @P4 STG.E.U16 desc[UR6][R10.64], R18 ;  /* 0x000000120a004986 */ /* 0x0003e2000c101506 */
[----:B------:R-:W-:Y:S01]  /*42f70*/  ISETP.LT.AND P4, PT, R61, UR5, !P3 ;  /* 0x000000053d007c0c */ /* 0x000fe2000df81270 */
[----:B------:R-:W-:Y:S01]  /*42f80*/  VIADD R19, R15, UR24 ;  /* 0x000000180f137c36 */ /* 0x000fe20008000000 */
[----:B------:R-:W-:Y:S01]  /*42f90*/  ISETP.LT.AND P3, PT, R60, UR8, !P3 ;  /* 0x000000083c007c0c */ /* 0x000fe2000df61270 */
[----:B------:R2:W-:Y:S01]  /*42fa0*/  @P5 STG.E.U16 desc[UR6][R12.64], R45 ;  /* 0x0000002d0c005986 */ /* 0x0005e2000c101506 */
[----:B------:R-:W-:Y:S01]  /*42fb0*/  ISETP.LT.AND P5, PT, R61, UR9, !P6 ;  /* 0x000000093d007c0c */ /* 0x000fe2000f7a1270 */
[----:B------:R-:W-:Y:S01]  /*42fc0*/  ULDC UR5, c[0x0][0x228] ;  /* 0x00008a0000057ab9 */ /* 0x000fe20000000800 */
[----:B------:R-:W-:Y:S01]  /*42fd0*/  ISETP.GE.AND P1, PT, R16, UR19, PT ;  /* 0x0000001310007c0c */ /* 0x000fe2000bf26270 */
[----:B0-----:R-:W-:Y:S01]  /*42fe0*/  IMAD.WIDE R8, R17, 0x2, R48 ;  /* 0x0000000211087825 */ /* 0x001fe200078e0230 */
[----:B------:R-:W-:Y:S01]  /*42ff0*/  PRMT R4, R45, 0x7632, R4 ;  /* 0x000076322d047816 */ /* 0x000fe20000000004 */
[----:B------:R-:W-:Y:S01]  /*43000*/  ULDC UR8, c[0x0][0x228] ;  /* 0x00008a0000087ab9 */ /* 0x000fe20000000800 */
[----:B------:R-:W-:Y:S01]  /*43010*/  PRMT R16, R5, 0x7632, R16 ;  /* 0x0000763205107816 */ /* 0x000fe20000000010 */
[----:B-1----:R-:W-:Y:S01]  /*43020*/  IMAD.WIDE R10, R15, 0x2, R2 ;  /* 0x000000020f0a7825 */ /* 0x002fe200078e0202 */
[----:B------:R-:W-:-:S03]  /*43030*/  ULDC UR9, c[0x0][0x228] ;  /* 0x00008a0000097ab9 */ /* 0x000fc60000000800 */
[----:B--2---:R-:W-:Y:S01]  /*43040*/  IMAD.WIDE R12, R15, 0x2, R48 ;  /* 0x000000020f0c7825 */ /* 0x004fe200078e0230 */
[----:B------:R-:W-:Y:S03]  /*43050*/  @P0 STG.E.U16 desc[UR6][R8.64], R4 ;  /* 0x0000000408000986 */ /* 0x000fe6000c101506 */
[----:B------:R-:W-:Y:S01]  /*43060*/  IMAD.WIDE R14, R19, 0x2, R2 ;  /* 0x00000002130e7825 */ /* 0x000fe200078e0202 */
[----:B------:R0:W-:Y:S01]  /*43070*/  @P4 STG.E.U16 desc[UR6][R10.64], R5 ;  /* 0x000000050a004986 */ /* 0x0001e2000c101506 */
[----:B------:R-:W-:-:S03]  /*43080*/  ISETP.GE.AND P0, PT, R0, UR17, PT ;  /* 0x0000001100007c0c */ /* 0x000fc6000bf06270 */
[----:B------:R-:W-:Y:S01]  /*43090*/  @P3 STG.E.U16 desc[UR6][R12.64], R16 ;  /* 0x000000100c003986 */ /* 0x000fe2000c101506 */
[C---:B------:R-:W-:Y:S01]  /*430a0*/  ISETP.LT.AND P4, PT, R61.reuse, UR5, !P0 ;  /* 0x000000053d007c0c */ /* 0x040fe2000c781270 */
[----:B------:R-:W-:Y:S02]  /*430b0*/  ULDC UR5, c[0x0][0x228] ;  /* 0x00008a0000057ab9 */ /* 0x000fe40000000800 */
[----:B------:R1:W-:Y:S01]  /*430c0*/  @P5 STG.E.U16 desc[UR6][R14.64], R46 ;  /* 0x0000002e0e005986 */ /* 0x0003e2000c101506 */
[C---:B------:R-:W-:Y:S01]  /*430d0*/  ISETP.LT.AND P5, PT, R61.reuse, UR4, !P1 ;  /* 0x000000043d007c0c */ /* 0x040fe2000cfa1270 */
[----:B------:R-:W-:Y:S01]  /*430e0*/  ULDC UR4, c[0x0][0x228] ;  /* 0x00008a0000047ab9 */ /* 0x000fe20000000800 */
[----:B------:R-:W-:Y:S01]  /*430f0*/  ISETP.LT.AND P3, PT, R61, UR8, !P2 ;  /* 0x000000083d007c0c */ /* 0x000fe2000d761270 */
[----:B0-----:R-:W-:Y:S01]  /*43100*/  VIADD R11, R19, UR24 ;  /* 0x00000018130b7c36 */ /* 0x001fe20008000000 */
[C---:B------:R-:W-:Y:S01]  /*43110*/  ISETP.LT.AND P6, PT, R60.reuse, UR4, !P6 ;  /* 0x000000043c007c0c */ /* 0x040fe2000f7c1270 */
[----:B------:R-:W-:Y:S01]  /*43120*/  ULDC UR8, c[0x0][0x228] ;  /* 0x00008a0000087ab9 */ /* 0x000fe20000000800 */
[----:B------:R-:W-:-:S02]  /*43130*/  ISETP.LT.AND P1, PT, R60, UR5, !P1 ;  /* 0x000000053c007c0c */ /* 0x000fc4000cf21270 */
[C---:B------:R-:W-:Y:S02]  /*43140*/  ISETP.LT.AND P0, PT, R60.reuse, UR8, !P0 ;  /* 0x000000083c007c0c */ /* 0x040fe4000c701270 */
[----:B------:R-:W-:Y:S01]  /*43150*/  ISETP.LT.AND P2, PT, R60, UR9, !P2 ;  /* 0x000000093c007c0c */ /* 0x000fe2000d741270 */
[----:B-1----:R-:W-:Y:S01]  /*43160*/  VIADD R15, R11, UR24 ;  /* 0x000000180b0f7c36 */ /* 0x002fe20008000000 */
[----:B------:R-:W-:Y:S01]  /*43170*/  PRMT R46, R46, 0x7632, R46 ;  /* 0x000076322e2e7816 */ /* 0x000fe2000000002e */
[----:B------:R-:W-:Y:S01]  /*43180*/  IMAD.WIDE R4, R19, 0x2, R48 ;  /* 0x0000000213047825 */ /* 0x000fe200078e0230 */
[----:B------:R-:W-:-:S03]  /*43190*/  PRMT R0, R6, 0x7632, R0 ;  /* 0x0000763206007816 */ /* 0x000fc60000000000 */
[----:B------:R-:W-:Y:S02]  /*431a0*/  VIADD R17, R15, UR24 ;  /* 0x000000180f117c36 */ /* 0x000fe40008000000 */
[C---:B------:R-:W-:Y:S01]  /*431b0*/  IMAD.WIDE R8, R11.reuse, 0x2, R2 ;  /* 0x000000020b087825 */ /* 0x040fe200078e0202 */
[----:B------:R0:W-:Y:S03]  /*431c0*/  @P6 STG.E.U16 desc[UR6][R4.64], R46 ;  /* 0x0000002e04006986 */ /* 0x0001e6000c101506 */
[----:B------:R-:W-:Y:S01]  /*431d0*/  IMAD.WIDE R10, R11, 0x2, R48 ;  /* 0x000000020b0a7825 */ /* 0x000fe200078e0230 */
[----:B------:R0:W-:Y:S03]  /*431e0*/  @P5 STG.E.U16 desc[UR6][R8.64], R6 ;  /* 0x0000000608005986 */ /* 0x0001e6000c101506 */
[C---:B------:R-:W-:Y:S01]  /*431f0*/  IMAD.WIDE R12, R15.reuse, 0x2, R2 ;  /* 0x000000020f0c7825 */ /* 0x040fe200078e0202 */
[----:B------:R0:W-:Y:S03]  /*43200*/  @P1 STG.E.U16 desc[UR6][R10.64], R0 ;  /* 0x000000000a001986 */ /* 0x0001e6000c101506 */
[----:B------:R-:W-:-:S04]  /*43210*/  IMAD.WIDE R14, R15, 0x2, R48 ;  /* 0x000000020f0e7825 */ /* 0x000fc800078e0230 */
[----:B------:R-:W-:-:S04]  /*43220*/  IMAD.WIDE R2, R17, 0x2, R2 ;  /* 0x0000000211027825 */ /* 0x000fc800078e0202 */
[----:B------:R-:W-:Y:S01]  /*43230*/  IMAD.WIDE R48, R17, 0x2, R48 ;  /* 0x0000000211307825 */ /* 0x000fe200078e0230 */
[----:B---3--:R-:W-:Y:S01]  /*43240*/  PRMT R16, R47, 0x7632, R16 ;  /* 0x000076322f107816 */ /* 0x008fe20000000010 */
[----:B------:R0:W-:Y:S04]  /*43250*/  @P4 STG.E.U16 desc[UR6][R12.64], R47 ;  /* 0x0000002f0c004986 */ /* 0x0001e8000c101506 */
[----:B------:R0:W-:Y:S04]  /*43260*/  @P0 STG.E.U16 desc[UR6][R14.64], R16 ;  /* 0x000000100e000986 */ /* 0x0001e8000c101506 */
[----:B------:R0:W-:Y:S01]  /*43270*/  @P3 STG.E.U16 desc[UR6][R2.64], R7 ;  /* 0x0000000702003986 */ /* 0x0001e2000c101506 */
[----:B------:R-:W-:Y:S05]  /*43280*/  @!P2 EXIT ;  /* 0x000000000000a94d */ /* 0x000fea0003800000 */
[----:B------:R-:W-:-:S05]  /*43290*/  PRMT R24, R7, 0x7632, R24 ;  /* 0x0000763207187816 */ /* 0x000fca0000000018 */
[----:B------:R-:W-:Y:S01]  /*432a0*/  STG.E.U16 desc[UR6][R48.64], R24 ;  /* 0x0000001830007986 */ /* 0x000fe2000c101506 */
[----:B------:R-:W-:Y:S05]  /*432b0*/  EXIT ;  /* 0x000000000000794d */ /* 0x000fea0003800000 */
.L_x_2:
[----:B------:R-:W-:-:S00]  /*432c0*/  BRA `(.L_x_2) ;  /* 0xfffffffc00fc7947 */ /* 0x000fc0000383ffff */
[----:B------:R-:W-:-:S00]  /*432d0*/  NOP ;  /* 0x0000000000007918 */ /* 0x000fc00000000000 */
        /* <DEDUP_REMOVED lines=10> */
.L_x_3:


//--------------------- .nv.shared.matmul_kernel  --------------------------
	.section	.nv.shared.matmul_kernel,"aw",@nobits
	.sectionflags	@""
	.align	16
	.zero		1024


//--------------------- .nv.shared.reserved.0     --------------------------
	.section	.nv.shared.reserved.0,"aw",@nobits
	.weak		__nv_reservedSMEM_offset_0_alias
	.size		__nv_reservedSMEM_offset_0_alias, 0, 0
	.other		__nv_reservedSMEM_offset_0_alias,@"STO_CUDA_RESERVED_SHARED STV_DEFAULT"
__nv_reservedSMEM_offset_0_alias:
	.zero		0


//--------------------- .nv.constant0.matmul_kernel --------------------------
	.section	.nv.constant0.matmul_kernel,"a",@progbits
	.sectionflags	@""
	.align	4
.nv.constant0.matmul_kernel:
	.zero		608


//--------------------- SYMBOLS --------------------------

	.type		.nv.reservedSmem.offset0,@object
	.size		.nv.reservedSmem.offset0,0x4
